def attn_fwd(
    Q,
    K,
    V,
    Out,
    Lse,
    sm_scale,
    stride_qz,
    stride_qh,
    stride_qm,
    stride_qk,
    stride_kz,
    stride_kh,
    stride_kn,
    stride_kk,
    stride_vz,
    stride_vh,
    stride_vn,
    stride_vk,
    stride_oz,
    stride_oh,
    stride_om,
    stride_ok,
    seqlen_q,
    seqlen_k,
    BLOCK_M: tl.constexpr,
    BLOCK_N: tl.constexpr,
    HEAD_DIM: tl.constexpr,
    CAUSAL: tl.constexpr,
):
    start_m = tl.program_id(0)
    off_hz = tl.program_id(1)
    q_off = off_hz * stride_qh
    k_off = off_hz * stride_kh
    v_off = off_hz * stride_vh
    offs_m = start_m * BLOCK_M + tl.arange(0, BLOCK_M)
    offs_d = tl.arange(0, HEAD_DIM)
    offs_n = tl.arange(0, BLOCK_N)
    q_ptrs = Q + q_off + offs_m[:, None] * stride_qm + offs_d[None, :] * stride_qk
    k_ptrs = K + k_off + offs_d[:, None] * stride_kk + offs_n[None, :] * stride_kn
    v_ptrs = V + v_off + offs_n[:, None] * stride_vn + offs_d[None, :] * stride_vk
    m_i = tl.full([BLOCK_M], float("-inf"), dtype=tl.float32)
    l_i = tl.zeros([BLOCK_M], dtype=tl.float32) + 1.0
    acc = tl.zeros([BLOCK_M, HEAD_DIM], dtype=tl.float32)
    q = tl.load(q_ptrs)
    acc, l_i, m_i = _attn_fwd_inner(
        acc,
        l_i,
        m_i,
        q,
        k_ptrs,
        v_ptrs,
        sm_scale,
        stride_kn,
        stride_vn,
        start_m,
        seqlen_k,
        BLOCK_M,
        BLOCK_N,
        HEAD_DIM,
        CAUSAL,
    )
    acc = acc / l_i[:, None]
    lse = m_i + tl.math.log2(l_i) / 1.4426950408889634
    o_ptrs = (
        Out
        + off_hz * stride_oh
        + offs_m[:, None] * stride_om
        + offs_d[None, :] * stride_ok
    )
    tl.store(o_ptrs, acc.to(Out.dtype.element_ty))
    tl.store(Lse + off_hz * seqlen_q + offs_m, lse)

# config = {"BLOCK_M": 256, "BLOCK_N": 64, "HEAD_DIM": 512, "arch": "sm_90", "causal": false, "dtype": "fp8e4m3", "num_stages": 2, "num_warps": 8}
# arch = sm_90


// ===== COMPILED SASS (sm_90a) =====

	.target	sm_90a

	.elftype	@"ET_EXEC"


//--------------------- .note.nv.tkinfo           --------------------------
	.section	.note.nv.tkinfo,"",@"SHT_NOTE"
	.sectionflags	@"SHF_NOTE_NV_TKINFO"
	.tkinfo
        /*0018*/ 	.word	0x00000002
        /*0030*/ 	.string	""
        /*0030*/ 	.string	"ptxas"
        /*0030*/ 	.string	"Cuda compilation tools, release 13.0, V13.0.88"
        /*0030*/ 	.string	"Build cuda_13.0.r13.0/compiler.36424714_0"
        /*0030*/ 	.string	"-v  -suppress-debug-info  -lineinfo  -arch sm_90a "



//--------------------- .note.nv.cuinfo           --------------------------
	.section	.note.nv.cuinfo,"",@"SHT_NOTE"
	.sectionflags	@"SHF_NOTE_NV_CUINFO"
        /*0018*/ 	.short	0x0002
        /*001a*/ 	.short	0x005a
        /*001c*/ 	.short	0x0082
	.zero		2


//--------------------- .nv.info                  --------------------------
	.section	.nv.info,"",@"SHT_CUDA_INFO"
	.align	4


	//----- nvinfo : EIATTR_REGCOUNT
	.align		4
        /*0000*/ 	.byte	0x04, 0x2f
        /*0002*/ 	.short	(.L_2 - .L_1)
	.align		4
.L_1:
        /*0004*/ 	.word	index@(attn_fwd)
        /*0008*/ 	.word	0x000000ff


	//----- nvinfo : EIATTR_FRAME_SIZE
	.align		4
.L_2:
        /*000c*/ 	.byte	0x04, 0x11
        /*000e*/ 	.short	(.L_4 - .L_3)
	.align		4
.L_3:
        /*0010*/ 	.word	index@(attn_fwd)
        /*0014*/ 	.word	0x00001a68


	//----- nvinfo : EIATTR_MIN_STACK_SIZE
	.align		4
.L_4:
        /*0018*/ 	.byte	0x04, 0x12
        /*001a*/ 	.short	(.L_6 - .L_5)
	.align		4
.L_5:
        /*001c*/ 	.word	index@(attn_fwd)
        /*0020*/ 	.word	0x00001a68
.L_6:


//--------------------- .nv.compat                --------------------------
	.section	.nv.compat,"",@"SHT_CUDA_COMPAT_INFO"
	.align	4
        /*0000*/ 	.byte	0x02, 0x09, 0x01, 0x00, 0x02, 0x02, 0x04, 0x00, 0x02, 0x05, 0x05, 0x00, 0x03, 0x07, 0x01, 0x01
        /*0010*/ 	.byte	0x02, 0x03, 0x00, 0x00, 0x02, 0x06, 0x01, 0x00, 0x04, 0x0b, 0x08, 0x00, 0x00, 0x00, 0x00, 0x00
        /*0020*/ 	.byte	0x00, 0x00, 0x00, 0x00


//--------------------- .nv.info.attn_fwd         --------------------------
	.section	.nv.info.attn_fwd,"",@"SHT_CUDA_INFO"
	.sectionflags	@""
	.align	4


	//----- nvinfo : EIATTR_CUDA_API_VERSION
	.align		4
        /*0000*/ 	.byte	0x04, 0x37
        /*0002*/ 	.short	(.L_8 - .L_7)
.L_7:
        /*0004*/ 	.word	0x00000082


	//----- nvinfo : EIATTR_KPARAM_INFO
	.align		4
.L_8:
        /*0008*/ 	.byte	0x04, 0x17
        /*000a*/ 	.short	(.L_10 - .L_9)
.L_9:
        /*000c*/ 	.word	0x00000000
        /*0010*/ 	.short	0x0019
        /*0012*/ 	.short	0x0080
        /*0014*/ 	.byte	0x00, 0xf4, 0x21, 0x00


	//----- nvinfo : EIATTR_KPARAM_INFO
	.align		4
.L_10:
        /*0018*/ 	.byte	0x04, 0x17
        /*001a*/ 	.short	(.L_12 - .L_11)
.L_11:
        /*001c*/ 	.word	0x00000000
        /*0020*/ 	.short	0x0018
        /*0022*/ 	.short	0x0078
        /*0024*/ 	.byte	0x00, 0xf4, 0x21, 0x00


	//----- nvinfo : EIATTR_KPARAM_INFO
	.align		4
.L_12:
        /*0028*/ 	.byte	0x04, 0x17
        /*002a*/ 	.short	(.L_14 - .L_13)
.L_13:
        /*002c*/ 	.word	0x00000000
        /*0030*/ 	.short	0x0017
        /*0032*/ 	.short	0x0070
        /*0034*/ 	.byte	0x00, 0xf0, 0x11, 0x00


	//----- nvinfo : EIATTR_KPARAM_INFO
	.align		4
.L_14:
        /*0038*/ 	.byte	0x04, 0x17
        /*003a*/ 	.short	(.L_16 - .L_15)
.L_15:
        /*003c*/ 	.word	0x00000000
        /*0040*/ 	.short	0x0016
        /*0042*/ 	.short	0x006c
        /*0044*/ 	.byte	0x00, 0xf0, 0x11, 0x00


	//----- nvinfo : EIATTR_KPARAM_INFO
	.align		4
.L_16:
        /*0048*/ 	.byte	0x04, 0x17
        /*004a*/ 	.short	(.L_18 - .L_17)
.L_17:
        /*004c*/ 	.word	0x00000000
        /*0050*/ 	.short	0x0015
        /*0052*/ 	.short	0x0068
        /*0054*/ 	.byte	0x00, 0xf0, 0x11, 0x00


	//----- nvinfo : EIATTR_KPARAM_INFO
	.align		4
.L_18:
        /*0058*/ 	.byte	0x04, 0x17
        /*005a*/ 	.short	(.L_20 - .L_19)
.L_19:
        /*005c*/ 	.word	0x00000000
        /*0060*/ 	.short	0x0014
        /*0062*/ 	.short	0x0064
        /*0064*/ 	.byte	0x00, 0xf0, 0x11, 0x00


	//----- nvinfo : EIATTR_KPARAM_INFO
	.align		4
.L_20:
        /*0068*/ 	.byte	0x04, 0x17
        /*006a*/ 	.short	(.L_22 - .L_21)
.L_21:
        /*006c*/ 	.word	0x00000000
        /*0070*/ 	.short	0x0013
        /*0072*/ 	.short	0x0060
        /*0074*/ 	.byte	0x00, 0xf0, 0x11, 0x00


	//----- nvinfo : EIATTR_KPARAM_INFO
	.align		4
.L_22:
        /*0078*/ 	.byte	0x04, 0x17
        /*007a*/ 	.short	(.L_24 - .L_23)
.L_23:
        /*007c*/ 	.word	0x00000000
        /*0080*/ 	.short	0x0012
        /*0082*/ 	.short	0x005c
        /*0084*/ 	.byte	0x00, 0xf0, 0x11, 0x00


	//----- nvinfo : EIATTR_KPARAM_INFO
	.align		4
.L_24:
        /*0088*/ 	.byte	0x04, 0x17
        /*008a*/ 	.short	(.L_26 - .L_25)
.L_25:
        /*008c*/ 	.word	0x00000000
        /*0090*/ 	.short	0x0011
        /*0092*/ 	.short	0x0058
        /*0094*/ 	.byte	0x00, 0xf0, 0x11, 0x00


	//----- nvinfo : EIATTR_KPARAM_INFO
	.align		4
.L_26:
        /*0098*/ 	.byte	0x04, 0x17
        /*009a*/ 	.short	(.L_28 - .L_27)
.L_27:
        /*009c*/ 	.word	0x00000000
        /*00a0*/ 	.short	0x0010
        /*00a2*/ 	.short	0x0054
        /*00a4*/ 	.byte	0x00, 0xf0, 0x11, 0x00


	//----- nvinfo : EIATTR_KPARAM_INFO
	.align		4
.L_28:
        /*00a8*/ 	.byte	0x04, 0x17
        /*00aa*/ 	.short	(.L_30 - .L_29)
.L_29:
        /*00ac*/ 	.word	0x00000000
        /*00b0*/ 	.short	0x000f
        /*00b2*/ 	.short	0x0050
        /*00b4*/ 	.byte	0x00, 0xf0, 0x11, 0x00


	//----- nvinfo : EIATTR_KPARAM_INFO
	.align		4
.L_30:
        /*00b8*/ 	.byte	0x04, 0x17
        /*00ba*/ 	.short	(.L_32 - .L_31)
.L_31:
        /*00bc*/ 	.word	0x00000000
        /*00c0*/ 	.short	0x000e
        /*00c2*/ 	.short	0x004c
        /*00c4*/ 	.byte	0x00, 0xf0, 0x11, 0x00


	//----- nvinfo : EIATTR_KPARAM_INFO
	.align		4
.L_32:
        /*00c8*/ 	.byte	0x04, 0x17
        /*00ca*/ 	.short	(.L_34 - .L_33)
.L_33:
        /*00cc*/ 	.word	0x00000000
        /*00d0*/ 	.short	0x000d
        /*00d2*/ 	.short	0x0048
        /*00d4*/ 	.byte	0x00, 0xf0, 0x11, 0x00


	//----- nvinfo : EIATTR_KPARAM_INFO
	.align		4
.L_34:
        /*00d8*/ 	.byte	0x04, 0x17
        /*00da*/ 	.short	(.L_36 - .L_35)
.L_35:
        /*00dc*/ 	.word	0x00000000
        /*00e0*/ 	.short	0x000c
        /*00e2*/ 	.short	0x0044
        /*00e4*/ 	.byte	0x00, 0xf0, 0x11, 0x00


	//----- nvinfo : EIATTR_KPARAM_INFO
	.align		4
.L_36:
        /*00e8*/ 	.byte	0x04, 0x17
        /*00ea*/ 	.short	(.L_38 - .L_37)
.L_37:
        /*00ec*/ 	.word	0x00000000
        /*00f0*/ 	.short	0x000b
        /*00f2*/ 	.short	0x0040
        /*00f4*/ 	.byte	0x00, 0xf0, 0x11, 0x00


	//----- nvinfo : EIATTR_KPARAM_INFO
	.align		4
.L_38:
        /*00f8*/ 	.byte	0x04, 0x17
        /*00fa*/ 	.short	(.L_40 - .L_39)
.L_39:
        /*00fc*/ 	.word	0x00000000
        /*0100*/ 	.short	0x000a
        /*0102*/ 	.short	0x003c
        /*0104*/ 	.byte	0x00, 0xf0, 0x11, 0x00


	//----- nvinfo : EIATTR_KPARAM_INFO
	.align		4
.L_40:
        /*0108*/ 	.byte	0x04, 0x17
        /*010a*/ 	.short	(.L_42 - .L_41)
.L_41:
        /*010c*/ 	.word	0x00000000
        /*0110*/ 	.short	0x0009
        /*0112*/ 	.short	0x0038
        /*0114*/ 	.byte	0x00, 0xf0, 0x11, 0x00


	//----- nvinfo : EIATTR_KPARAM_INFO
	.align		4
.L_42:
        /*0118*/ 	.byte	0x04, 0x17
        /*011a*/ 	.short	(.L_44 - .L_43)
.L_43:
        /*011c*/ 	.word	0x00000000
        /*0120*/ 	.short	0x0008
        /*0122*/ 	.short	0x0034
        /*0124*/ 	.byte	0x00, 0xf0, 0x11, 0x00


	//----- nvinfo : EIATTR_KPARAM_INFO
	.align		4
.L_44:
        /*0128*/ 	.byte	0x04, 0x17
        /*012a*/ 	.short	(.L_46 - .L_45)
.L_45:
        /*012c*/ 	.word	0x00000000
        /*0130*/ 	.short	0x0007
        /*0132*/ 	.short	0x0030
        /*0134*/ 	.byte	0x00, 0xf0, 0x11, 0x00


	//----- nvinfo : EIATTR_KPARAM_INFO
	.align		4
.L_46:
        /*0138*/ 	.byte	0x04, 0x17
        /*013a*/ 	.short	(.L_48 - .L_47)
.L_47:
        /*013c*/ 	.word	0x00000000
        /*0140*/ 	.short	0x0006
        /*0142*/ 	.short	0x002c
        /*0144*/ 	.byte	0x00, 0xf0, 0x11, 0x00


	//----- nvinfo : EIATTR_KPARAM_INFO
	.align		4
.L_48:
        /*0148*/ 	.byte	0x04, 0x17
        /*014a*/ 	.short	(.L_50 - .L_49)
.L_49:
        /*014c*/ 	.word	0x00000000
        /*0150*/ 	.short	0x0005
        /*0152*/ 	.short	0x0028
        /*0154*/ 	.byte	0x00, 0xf0, 0x11, 0x00


	//----- nvinfo : EIATTR_KPARAM_INFO
	.align		4
.L_50:
        /*0158*/ 	.byte	0x04, 0x17
        /*015a*/ 	.short	(.L_52 - .L_51)
.L_51:
        /*015c*/ 	.word	0x00000000
        /*0160*/ 	.short	0x0004
        /*0162*/ 	.short	0x0020
        /*0164*/ 	.byte	0x00, 0xf4, 0x21, 0x00


	//----- nvinfo : EIATTR_KPARAM_INFO
	.align		4
.L_52:
        /*0168*/ 	.byte	0x04, 0x17
        /*016a*/ 	.short	(.L_54 - .L_53)
.L_53:
        /*016c*/ 	.word	0x00000000
        /*0170*/ 	.short	0x0003
        /*0172*/ 	.short	0x0018
        /*0174*/ 	.byte	0x00, 0xf4, 0x21, 0x00


	//----- nvinfo : EIATTR_KPARAM_INFO
	.align		4
.L_54:
        /*0178*/ 	.byte	0x04, 0x17
        /*017a*/ 	.short	(.L_56 - .L_55)
.L_55:
        /*017c*/ 	.word	0x00000000
        /*0180*/ 	.short	0x0002
        /*0182*/ 	.short	0x0010
        /*0184*/ 	.byte	0x00, 0xf4, 0x21, 0x00


	//----- nvinfo : EIATTR_KPARAM_INFO
	.align		4
.L_56:
        /*0188*/ 	.byte	0x04, 0x17
        /*018a*/ 	.short	(.L_58 - .L_57)
.L_57:
        /*018c*/ 	.word	0x00000000
        /*0190*/ 	.short	0x0001
        /*0192*/ 	.short	0x0008
        /*0194*/ 	.byte	0x00, 0xf4, 0x21, 0x00


	//----- nvinfo : EIATTR_KPARAM_INFO
	.align		4
.L_58:
        /*0198*/ 	.byte	0x04, 0x17
        /*019a*/ 	.short	(.L_60 - .L_59)
.L_59:
        /*019c*/ 	.word	0x00000000
        /*01a0*/ 	.short	0x0000
        /*01a2*/ 	.short	0x0000
        /*01a4*/ 	.byte	0x00, 0xf4, 0x21, 0x00


	//----- nvinfo : EIATTR_SPARSE_MMA_MASK
	.align		4
.L_60:
        /*01a8*/ 	.byte	0x03, 0x50
        /*01aa*/ 	.short	0x0000


	//----- nvinfo : EIATTR_MAXREG_COUNT
	.align		4
        /*01ac*/ 	.byte	0x03, 0x1b
        /*01ae*/ 	.short	0x00ff


	//----- nvinfo : EIATTR_NUM_BARRIERS
	.align		4
        /*01b0*/ 	.byte	0x02, 0x4c
        /*01b2*/ 	.byte	0x01
	.zero		1


	//----- nvinfo : EIATTR_ANNOTATIONS
	.align		4
        /*01b4*/ 	.byte	0x04, 0x55
        /*01b6*/ 	.short	(.L_62 - .L_61)


	//   ....[0]....
.L_61:
        /*01b8*/ 	.word	0x00000001
        /*01bc*/ 	.byte	0x10, 0x0e, 0x00, 0x00, 0x01, 0x00, 0x00, 0x00, 0x30, 0x0e, 0x00, 0x00, 0x01, 0x00, 0x00, 0x00
        /* <DEDUP_REMOVED lines=3259> */
        /*cd7c*/ 	.byte	0x90, 0x97, 0x04, 0x00, 0x01, 0x00, 0x00, 0x00, 0xa0, 0x97, 0x04, 0x00


	//----- nvinfo : EIATTR_MERCURY_ISA_VERSION
	.align		4
.L_62:
        /*cd88*/ 	.byte	0x03, 0x5f
        /*cd8a*/ 	.short	0x0101


	//----- nvinfo : EIATTR_COOP_GROUP_MASK_REGIDS
	.align		4
        /*cd8c*/ 	.byte	0x04, 0x29
        /*cd8e*/ 	.short	(.L_64 - .L_63)


	//   ....[0]....
.L_63:
        /*cd90*/ 	.word	0xffffffff


	//   ....[1]....
        /*cd94*/ 	.word	0xffffffff


	//   ....[2]....
        /*cd98*/ 	.word	0xffffffff


	//   ....[3]....
        /*cd9c*/ 	.word	0xffffffff


	//   ....[4]....
        /*cda0*/ 	.word	0xffffffff


	//   ....[5]....
        /*cda4*/ 	.word	0xffffffff


	//   ....[6]....
        /*cda8*/ 	.word	0xffffffff


	//   ....[7]....
        /*cdac*/ 	.word	0xffffffff


	//   ....[8]....
        /*cdb0*/ 	.word	0xffffffff


	//   ....[9]....
        /*cdb4*/ 	.word	0xffffffff


	//   ....[10]....
        /*cdb8*/ 	.word	0xffffffff


	//   ....[11]....
        /*cdbc*/ 	.word	0xffffffff


	//   ....[12]....
        /*cdc0*/ 	.word	0xffffffff


	//   ....[13]....
        /*cdc4*/ 	.word	0xffffffff


	//   ....[14]....
        /*cdc8*/ 	.word	0xffffffff


	//   ....[15]....
        /*cdcc*/ 	.word	0xffffffff


	//   ....[16]....
        /*cdd0*/ 	.word	0xffffffff


	//   ....[17]....
        /*cdd4*/ 	.word	0xffffffff


	//   ....[18]....
        /*cdd8*/ 	.word	0xffffffff


	//   ....[19]....
        /*cddc*/ 	.word	0xffffffff


	//   ....[20]....
        /*cde0*/ 	.word	0xffffffff


	//   ....[21]....
        /*cde4*/ 	.word	0xffffffff


	//   ....[22]....
        /*cde8*/ 	.word	0xffffffff


	//   ....[23]....
        /*cdec*/ 	.word	0xffffffff


	//   ....[24]....
        /*cdf0*/ 	.word	0xffffffff


	//   ....[25]....
        /*cdf4*/ 	.word	0xffffffff


	//   ....[26]....
        /*cdf8*/ 	.word	0xffffffff


	//   ....[27]....
        /*cdfc*/ 	.word	0xffffffff


	//   ....[28]....
        /*ce00*/ 	.word	0xffffffff


	//   ....[29]....
        /*ce04*/ 	.word	0xffffffff


	//   ....[30]....
        /*ce08*/ 	.word	0xffffffff


	//   ....[31]....
        /*ce0c*/ 	.word	0xffffffff


	//----- nvinfo : EIATTR_COOP_GROUP_INSTR_OFFSETS
	.align		4
.L_64:
        /*ce10*/ 	.byte	0x04, 0x28
        /*ce12*/ 	.short	(.L_66 - .L_65)


	//   ....[0]....
.L_65:
        /*ce14*/ 	.word	0x0001b600


	//   ....[1]....
        /*ce18*/ 	.word	0x0001b7d0


	//   ....[2]....
        /*ce1c*/ 	.word	0x0001b860


	//   ....[3]....
        /*ce20*/ 	.word	0x0001b8f0


	//   ....[4]....
        /*ce24*/ 	.word	0x0001d2d0


	//   ....[5]....
        /*ce28*/ 	.word	0x0001d2f0


	//   ....[6]....
        /*ce2c*/ 	.word	0x0001d300


	//   ....[7]....
        /*ce30*/ 	.word	0x0001d310


	//   ....[8]....
        /*ce34*/ 	.word	0x0001ecd0


	//   ....[9]....
        /*ce38*/ 	.word	0x0001ed20


	//   ....[10]....
        /*ce3c*/ 	.word	0x0001ed80


	//   ....[11]....
        /*ce40*/ 	.word	0x0001ed90


	//   ....[12]....
        /*ce44*/ 	.word	0x0001eda0


	//   ....[13]....
        /*ce48*/ 	.word	0x0001edb0


	//   ....[14]....
        /*ce4c*/ 	.word	0x00020ec0


	//   ....[15]....
        /*ce50*/ 	.word	0x00020ee0


	//   ....[16]....
        /*ce54*/ 	.word	0x000218e0


	//   ....[17]....
        /*ce58*/ 	.word	0x000218f0


	//   ....[18]....
        /*ce5c*/ 	.word	0x00021900


	//   ....[19]....
        /*ce60*/ 	.word	0x00021910


	//   ....[20]....
        /*ce64*/ 	.word	0x000242d0


	//   ....[21]....
        /*ce68*/ 	.word	0x000242e0


	//   ....[22]....
        /*ce6c*/ 	.word	0x000242f0


	//   ....[23]....
        /*ce70*/ 	.word	0x00024300


	//   ....[24]....
        /*ce74*/ 	.word	0x00025b90


	//   ....[25]....
        /*ce78*/ 	.word	0x00025ba0


	//   ....[26]....
        /*ce7c*/ 	.word	0x00025bb0


	//   ....[27]....
        /*ce80*/ 	.word	0x00025bc0


	//   ....[28]....
        /*ce84*/ 	.word	0x00025c00


	//   ....[29]....
        /*ce88*/ 	.word	0x00025c20


	//   ....[30]....
        /*ce8c*/ 	.word	0x00025c30


	//   ....[31]....
        /*ce90*/ 	.word	0x00025c40


	//----- nvinfo : EIATTR_EXIT_INSTR_OFFSETS
	.align		4
.L_66:
        /*ce94*/ 	.byte	0x04, 0x1c
        /*ce96*/ 	.short	(.L_68 - .L_67)


	//   ....[0]....
.L_67:
        /*ce98*/ 	.word	0x0004a060


	//----- nvinfo : EIATTR_REQNTID
	.align		4
.L_68:
        /*ce9c*/ 	.byte	0x04, 0x10
        /*ce9e*/ 	.short	(.L_70 - .L_69)
.L_69:
        /*cea0*/ 	.word	0x00000100
        /*cea4*/ 	.word	0x00000001
        /*cea8*/ 	.word	0x00000001


	//----- nvinfo : EIATTR_CBANK_PARAM_SIZE
	.align		4
.L_70:
        /*ceac*/ 	.byte	0x03, 0x19
        /*ceae*/ 	.short	0x0088


	//----- nvinfo : EIATTR_PARAM_CBANK
	.align		4
        /*ceb0*/ 	.byte	0x04, 0x0a
        /*ceb2*/ 	.short	(.L_72 - .L_71)
	.align		4
.L_71:
        /*ceb4*/ 	.word	index@(.nv.constant0.attn_fwd)
        /*ceb8*/ 	.short	0x0210
        /*ceba*/ 	.short	0x0088


	//----- nvinfo : EIATTR_SW_WAR
	.align		4
.L_72:
        /*cebc*/ 	.byte	0x04, 0x36
        /*cebe*/ 	.short	(.L_74 - .L_73)
.L_73:
        /*cec0*/ 	.word	0x00000008
.L_74:


//--------------------- .nv.callgraph             --------------------------
	.section	.nv.callgraph,"",@"SHT_CUDA_CALLGRAPH"
	.align	4
	.sectionentsize	8
	.align		4
        /*0000*/ 	.word	0x00000000
	.align		4
        /*0004*/ 	.word	0xffffffff
	.align		4
        /*0008*/ 	.word	0x00000000
	.align		4
        /*000c*/ 	.word	0xfffffffe
	.align		4
        /*0010*/ 	.word	0x00000000
	.align		4
        /*0014*/ 	.word	0xfffffffd
	.align		4
        /*0018*/ 	.word	0x00000000
	.align		4
        /*001c*/ 	.word	0xfffffffc


//--------------------- .nv.constant4             --------------------------
	.section	.nv.constant4,"a",@progbits
	.align	8
	.align		8
.nv.constant4:
        /*0000*/ 	.dword	_$_str


//--------------------- .text.attn_fwd            --------------------------
	.section	.text.attn_fwd,"ax",@progbits
	.align	128
        .global         attn_fwd
        .type           attn_fwd,@function
        .size           attn_fwd,(.L_x_3 - attn_fwd)
        .other          attn_fwd,@"STO_CUDA_ENTRY STV_DEFAULT"
attn_fwd:
.text.attn_fwd:
[----:B------:R-:W0:Y:S01]  /*0000*/  LDC R1, c[0x0][0x28] ;  /* 0x00000a00ff017b82 */ /* 0x000e220000000800 */
[----:B------:R-:W1:Y:S07]  /*0010*/  S2R R48, SR_TID.X ;  /* 0x0000000000307919 */ /* 0x000e6e0000002100 */
[----:B------:R-:W2:Y:S01]  /*0020*/  S2UR UR6, SR_CTAID.Y ;  /* 0x00000000000679c3 */ /* 0x000ea20000002600 */
[----:B------:R-:W-:Y:S01]  /*0030*/  ULDC.64 UR4, c[0x0][0x240] ;  /* 0x0000900000047ab9 */ /* 0x000fe20000000a00 */
[----:B------:R-:W-:Y:S01]  /*0040*/  ULDC.64 UR8, c[0x0][0x208] ;  /* 0x0000820000087ab9 */ /* 0x000fe20000000a00 */
[----:B------:R-:W3:Y:S01]  /*0050*/  S2R R0, SR_CTAID.X ;  /* 0x0000000000007919 */ /* 0x000ee20000002500 */
[----:B0-----:R-:W-:-:S04]  /*0060*/  VIADD R1, R1, 0xffffe598 ;  /* 0xffffe59801017836 */ /* 0x001fc80000000000 */
[----:B------:R-:W0:Y:S08]  /*0070*/  LDC.64 R60, c[0x0][0x210] ;  /* 0x00008400ff3c7b82 */ /* 0x000e300000000a00 */
[----:B------:R-:W4:Y:S08]  /*0080*/  LDC R13, c[0x0][0x248] ;  /* 0x00009200ff0d7b82 */ /* 0x000f300000000800 */
[----:B------:R-:W5:Y:S01]  /*0090*/  LDC R5, c[0x0][0x248] ;  /* 0x00009200ff057b82 */ /* 0x000f620000000800 */
[----:B--2---:R-:W-:Y:S01]  /*00a0*/  UIMAD UR4, UR6, UR4, URZ ;  /* 0x00000004060472a4 */ /* 0x004fe2000f8e023f */
[----:B-1----:R-:W-:-:S06]  /*00b0*/  LOP3.LUT R46, R48, 0xff, RZ, 0xc0, !PT ;  /* 0x000000ff302e7812 */ /* 0x002fcc00078ec0ff */
[----:B------:R-:W1:Y:S01]  /*00c0*/  LDC R9, c[0x0][0x248] ;  /* 0x00009200ff097b82 */ /* 0x000e620000000800 */
[----:B---3--:R-:W-:-:S04]  /*00d0*/  IMAD R2, R0, 0x100, R46 ;  /* 0x0000010000027824 */ /* 0x008fc800078e022e */
[----:B------:R-:W-:-:S03]  /*00e0*/  IMAD R3, R2, UR5, RZ ;  /* 0x0000000502037c24 */ /* 0x000fc6000f8e02ff */
[----:B------:R-:W2:Y:S01]  /*00f0*/  LDC R11, c[0x0][0x248] ;  /* 0x00009200ff0b7b82 */ /* 0x000ea20000000800 */
[----:B------:R-:W-:Y:S02]  /*0100*/  USHF.R.S32.HI UR5, URZ, 0x1f, UR4 ;  /* 0x0000001f3f057899 */ /* 0x000fe40008011404 */
[----:B0-----:R-:W-:Y:S01]  /*0110*/  IADD3 R60, P0, P1, R3, UR4, R60 ;  /* 0x00000004033c7c10 */ /* 0x001fe2000f91e03c */
[----:B------:R-:W-:Y:S01]  /*0120*/  ULDC UR4, c[0x0][0x248] ;  /* 0x0000920000047ab9 */ /* 0x000fe20000000800 */
[----:B------:R-:W-:-:S03]  /*0130*/  SHF.R.S32.HI R0, RZ, 0x1f, R3 ;  /* 0x0000001fff007819 */ /* 0x000fc60000011403 */
[----:B------:R-:W0:Y:S01]  /*0140*/  LDC R7, c[0x0][0x248] ;  /* 0x00009200ff077b82 */ /* 0x000e220000000800 */
[----:B------:R-:W-:Y:S02]  /*0150*/  IADD3.X R61, R0, UR5, R61, P0, P1 ;  /* 0x00000005003d7c10 */ /* 0x000fe400087e243d */
[----:B------:R-:W-:-:S05]  /*0160*/  IADD3 R2, P0, R60, UR4, RZ ;  /* 0x000000043c027c10 */ /* 0x000fca000ff1e0ff */
[----:B------:R-:W3:Y:S01]  /*0170*/  LDC R10, c[0x0][0x248] ;  /* 0x00009200ff0a7b82 */ /* 0x000ee20000000800 */
[-C--:B----4-:R-:W-:Y:S01]  /*0180*/  LEA.HI.X.SX32 R3, R13, R61.reuse, 0x1, P0 ;  /* 0x0000003d0d037211 */ /* 0x090fe200000f0eff */
[----:B-----5:R-:W-:Y:S01]  /*0190*/  IMAD R5, R5, 0x180, RZ ;  /* 0x0000018005057824 */ /* 0x020fe200078e02ff */
[----:B------:R-:W4:Y:S05]  /*01a0*/  LDG.E.U8 R85, desc[UR8][R60.64] ;  /* 0x000000083c557981 */ /* 0x000f2a000c1e1100 */
[----:B------:R-:W5:Y:S01]  /*01b0*/  LDC R13, c[0x0][0x248] ;  /* 0x00009200ff0d7b82 */ /* 0x000f620000000800 */
[----:B-1----:R-:W-:Y:S01]  /*01c0*/  IMAD R9, R9, 0x182, RZ ;  /* 0x0000018209097824 */ /* 0x002fe200078e02ff */
[----:B------:R-:W-:Y:S01]  /*01d0*/  IADD3 R4, P0, R5, R60, RZ ;  /* 0x0000003c05047210 */ /* 0x000fe20007f1e0ff */
[----:B--2---:R-:W-:Y:S01]  /*01e0*/  IMAD R11, R11, 0x183, RZ ;  /* 0x000001830b0b7824 */ /* 0x004fe200078e02ff */
[----:B------:R1:W4:Y:S02]  /*01f0*/  LDG.E.U8 R14, desc[UR8][R2.64] ;  /* 0x00000008020e7981 */ /* 0x000324000c1e1100 */
[----:B------:R-:W-:-:S02]  /*0200*/  LEA.HI.X.SX32 R5, R5, R61, 0x1, P0 ;  /* 0x0000003d05057211 */ /* 0x000fc400000f0eff */
[----:B------:R-:W2:Y:S01]  /*0210*/  LDC R15, c[0x0][0x248] ;  /* 0x00009200ff0f7b82 */ /* 0x000ea20000000800 */
[-C--:B------:R-:W-:Y:S01]  /*0220*/  IADD3 R8, P0, R11, R60.reuse, RZ ;  /* 0x0000003c0b087210 */ /* 0x080fe20007f1e0ff */
[----:B0-----:R-:W-:Y:S01]  /*0230*/  IMAD R7, R7, 0x181, RZ ;  /* 0x0000018107077824 */ /* 0x001fe200078e02ff */
[----:B------:R0:W4:Y:S01]  /*0240*/  LDG.E.U8 R0, desc[UR8][R4.64] ;  /* 0x0000000804007981 */ /* 0x000122000c1e1100 */
[----:B-1----:R-:W-:-:S04]  /*0250*/  IADD3 R2, P2, R9, R60, RZ ;  /* 0x0000003c09027210 */ /* 0x002fc80007f5e0ff */
[----:B------:R-:W1:Y:S01]  /*0260*/  LDC R17, c[0x0][0x248] ;  /* 0x00009200ff117b82 */ /* 0x000e620000000800 */
[----:B------:R-:W-:Y:S02]  /*0270*/  IADD3 R6, P1, R7, R60, RZ ;  /* 0x0000003c07067210 */ /* 0x000fe40007f3e0ff */
[----:B------:R-:W-:-:S05]  /*0280*/  LEA.HI.X.SX32 R3, R9, R61, 0x1, P2 ;  /* 0x0000003d09037211 */ /* 0x000fca00010f0eff */
[----:B------:R-:W1:Y:S01]  /*0290*/  LDC R16, c[0x0][0x248] ;  /* 0x00009200ff107b82 */ /* 0x000e620000000800 */
[-C--:B------:R-:W-:Y:S01]  /*02a0*/  LEA.HI.X.SX32 R9, R11, R61.reuse, 0x1, P0 ;  /* 0x0000003d0b097211 */ /* 0x080fe200000f0eff */
[----:B---3--:R-:W-:Y:S01]  /*02b0*/  IMAD R11, R10, 0x184, RZ ;  /* 0x000001840a0b7824 */ /* 0x008fe200078e02ff */
[----:B------:R-:W-:-:S05]  /*02c0*/  LEA.HI.X.SX32 R7, R7, R61, 0x1, P1 ;  /* 0x0000003d07077211 */ /* 0x000fca00008f0eff */
[----:B------:R-:W3:Y:S01]  /*02d0*/  LDC R20, c[0x0][0x248] ;  /* 0x00009200ff147b82 */ /* 0x000ee20000000800 */
[----:B-----5:R-:W-:Y:S01]  /*02e0*/  IMAD R13, R13, 0x185, RZ ;  /* 0x000001850d0d7824 */ /* 0x020fe200078e02ff */
[-C--:B0-----:R-:W-:Y:S01]  /*02f0*/  IADD3 R4, P0, R11, R60.reuse, RZ ;  /* 0x0000003c0b047210 */ /* 0x081fe20007f1e0ff */
[----:B------:R0:W5:Y:S01]  /*0300*/  LDG.E.U8 R26, desc[UR8][R2.64] ;  /* 0x00000008021a7981 */ /* 0x000162000c1e1100 */
[----:B--2---:R-:W-:Y:S02]  /*0310*/  IMAD R15, R15, 0x186, RZ ;  /* 0x000001860f0f7824 */ /* 0x004fe400078e02ff */
[----:B------:R-:W-:Y:S01]  /*0320*/  LEA.HI.X.SX32 R5, R11, R61, 0x1, P0 ;  /* 0x0000003d0b057211 */ /* 0x000fe200000f0eff */
[----:B------:R2:W5:Y:S01]  /*0330*/  LDG.E.U8 R33, desc[UR8][R6.64] ;  /* 0x0000000806217981 */ /* 0x000562000c1e1100 */
[----:B-1----:R-:W-:Y:S01]  /*0340*/  IMAD R17, R17, 0x187, RZ ;  /* 0x0000018711117824 */ /* 0x002fe200078e02ff */
[----:B------:R-:W1:Y:S02]  /*0350*/  LDC R12, c[0x0][0x248] ;  /* 0x00009200ff0c7b82 */ /* 0x000e640000000800 */
[----:B------:R2:W5:Y:S01]  /*0360*/  LDG.E.U8 R35, desc[UR8][R8.64] ;  /* 0x0000000808237981 */ /* 0x000562000c1e1100 */
[----:B0-----:R-:W-:-:S03]  /*0370*/  IADD3 R2, P1, R13, R60, RZ ;  /* 0x0000003c0d027210 */ /* 0x001fc60007f3e0ff */
[----:B------:R0:W5:Y:S01]  /*0380*/  LDG.E.U8 R28, desc[UR8][R4.64] ;  /* 0x00000008041c7981 */ /* 0x000162000c1e1100 */
[-C--:B------:R-:W-:Y:S01]  /*0390*/  LEA.HI.X.SX32 R3, R13, R61.reuse, 0x1, P1 ;  /* 0x0000003d0d037211 */ /* 0x080fe200008f0eff */
[----:B------:R-:W1:Y:S01]  /*03a0*/  LDC R19, c[0x0][0x248] ;  /* 0x00009200ff137b82 */ /* 0x000e620000000800 */
[-C--:B--2---:R-:W-:Y:S02]  /*03b0*/  IADD3 R6, P0, R15, R60.reuse, RZ ;  /* 0x0000003c0f067210 */ /* 0x084fe40007f1e0ff */
[-C--:B------:R-:W-:Y:S01]  /*03c0*/  IADD3 R8, P2, R17, R60.reuse, RZ ;  /* 0x0000003c11087210 */ /* 0x080fe20007f5e0ff */
[----:B------:R2:W5:Y:S01]  /*03d0*/  LDG.E.U8 R37, desc[UR8][R2.64] ;  /* 0x0000000802257981 */ /* 0x000562000c1e1100 */
[----:B0-----:R-:W-:Y:S01]  /*03e0*/  IMAD R5, R16, 0x189, RZ ;  /* 0x0000018910057824 */ /* 0x001fe200078e02ff */
[-C--:B------:R-:W-:Y:S02]  /*03f0*/  LEA.HI.X.SX32 R7, R15, R61.reuse, 0x1, P0 ;  /* 0x0000003d0f077211 */ /* 0x080fe400000f0eff */
[----:B------:R-:W0:Y:S01]  /*0400*/  LDC R18, c[0x0][0x248] ;  /* 0x00009200ff127b82 */ /* 0x000e220000000800 */
[----:B------:R-:W-:Y:S01]  /*0410*/  LEA.HI.X.SX32 R9, R17, R61, 0x1, P2 ;  /* 0x0000003d11097211 */ /* 0x000fe200010f0eff */
[----:B---3--:R-:W-:Y:S01]  /*0420*/  IMAD R17, R20, 0x18c, RZ ;  /* 0x0000018c14117824 */ /* 0x008fe200078e02ff */
[----:B------:R-:W3:Y:S01]  /*0430*/  LDG.E.U8 R30, desc[UR8][R6.64] ;  /* 0x00000008061e7981 */ /* 0x000ee2000c1e1100 */
[----:B--2---:R-:W-:-:S03]  /*0440*/  IADD3 R2, P0, R5, R60, RZ ;  /* 0x0000003c05027210 */ /* 0x004fc60007f1e0ff */
[----:B------:R2:W3:Y:S01]  /*0450*/  LDG.E.U8 R39, desc[UR8][R8.64] ;  /* 0x0000000808277981 */ /* 0x0004e2000c1e1100 */
[----:B------:R-:W-:Y:S01]  /*0460*/  LEA.HI.X.SX32 R3, R5, R61, 0x1, P0 ;  /* 0x0000003d05037211 */ /* 0x000fe200000f0eff */
[----:B------:R-:W0:Y:S01]  /*0470*/  LDC R21, c[0x0][0x248] ;  /* 0x00009200ff157b82 */ /* 0x000e220000000800 */
[----:B-1----:R-:W-:-:S03]  /*0480*/  IMAD R11, R12, 0x188, RZ ;  /* 0x000001880c0b7824 */ /* 0x002fc600078e02ff */
[----:B------:R-:W3:Y:S01]  /*0490*/  LDG.E.U8 R41, desc[UR8][R2.64] ;  /* 0x0000000802297981 */ /* 0x000ee2000c1e1100 */
[----:B--2---:R-:W-:-:S03]  /*04a0*/  IADD3 R8, P0, R17, R60, RZ ;  /* 0x0000003c11087210 */ /* 0x004fc60007f1e0ff */
[----:B------:R-:W1:Y:S01]  /*04b0*/  LDC R22, c[0x0][0x248] ;  /* 0x00009200ff167b82 */ /* 0x000e620000000800 */
[----:B------:R-:W-:-:S07]  /*04c0*/  LEA.HI.X.SX32 R9, R17, R61, 0x1, P0 ;  /* 0x0000003d11097211 */ /* 0x000fce00000f0eff */
[----:B------:R-:W2:Y:S01]  /*04d0*/  LDC R17, c[0x0][0x248] ;  /* 0x00009200ff117b82 */ /* 0x000ea20000000800 */
[----:B------:R-:W-:-:S07]  /*04e0*/  IMAD R15, R19, 0x18b, RZ ;  /* 0x0000018b130f7824 */ /* 0x000fce00078e02ff */
[----:B------:R-:W1:Y:S01]  /*04f0*/  LDC R23, c[0x0][0x248] ;  /* 0x00009200ff177b82 */ /* 0x000e620000000800 */
[-C--:B------:R-:W-:Y:S01]  /*0500*/  IADD3 R10, P1, R11, R60.reuse, RZ ;  /* 0x0000003c0b0a7210 */ /* 0x080fe20007f3e0ff */
[----:B0-----:R-:W-:Y:S01]  /*0510*/  IMAD R13, R18, 0x18a, RZ ;  /* 0x0000018a120d7824 */ /* 0x001fe200078e02ff */
[----:B------:R-:W-:Y:S01]  /*0520*/  IADD3 R6, P2, R15, R60, RZ ;  /* 0x0000003c0f067210 */ /* 0x000fe20007f5e0ff */
[----:B------:R-:W3:Y:S04]  /*0530*/  LDG.E.U8 R36, desc[UR8][R8.64] ;  /* 0x0000000808247981 */ /* 0x000ee8000c1e1100 */
[----:B------:R-:W0:Y:S08]  /*0540*/  LDC R12, c[0x0][0x248] ;  /* 0x00009200ff0c7b82 */ /* 0x000e300000000800 */
[----:B------:R-:W0:Y:S01]  /*0550*/  LDC R16, c[0x0][0x248] ;  /* 0x00009200ff107b82 */ /* 0x000e220000000800 */
[----:B------:R-:W-:-:S02]  /*0560*/  LEA.HI.X.SX32 R11, R11, R61, 0x1, P1 ;  /* 0x0000003d0b0b7211 */ /* 0x000fc400008f0eff */
[----:B------:R-:W-:-:S05]  /*0570*/  LEA.HI.X.SX32 R7, R15, R61, 0x1, P2 ;  /* 0x0000003d0f077211 */ /* 0x000fca00010f0eff */
[----:B------:R-:W0:Y:S01]  /*0580*/  LDC R18, c[0x0][0x248] ;  /* 0x00009200ff127b82 */ /* 0x000e220000000800 */
[----:B------:R2:W3:Y:S01]  /*0590*/  LDG.E.U8 R32, desc[UR8][R10.64] ;  /* 0x000000080a207981 */ /* 0x0004e2000c1e1100 */
[----:B------:R-:W-:-:S03]  /*05a0*/  IADD3 R4, P1, R13, R60, RZ ;  /* 0x0000003c0d047210 */ /* 0x000fc60007f3e0ff */
[----:B------:R1:W3:Y:S03]  /*05b0*/  LDG.E.U8 R43, desc[UR8][R6.64] ;  /* 0x00000008062b7981 */ /* 0x0002e6000c1e1100 */
[----:B------:R-:W0:Y:S01]  /*05c0*/  LDC R19, c[0x0][0x248] ;  /* 0x00009200ff137b82 */ /* 0x000e220000000800 */
[----:B--2---:R-:W-:-:S07]  /*05d0*/  IMAD R11, R21, 0x18d, RZ ;  /* 0x0000018d150b7824 */ /* 0x004fce00078e02ff */
[----:B------:R-:W2:Y:S01]  /*05e0*/  LDC R20, c[0x0][0x248] ;  /* 0x00009200ff147b82 */ /* 0x000ea20000000800 */
[----:B-1----:R-:W-:Y:S01]  /*05f0*/  IMAD R7, R17, 0x112, RZ ;  /* 0x0000011211077824 */ /* 0x002fe200078e02ff */
[-C--:B------:R-:W-:Y:S01]  /*0600*/  LEA.HI.X.SX32 R5, R13, R61.reuse, 0x1, P1 ;  /* 0x0000003d0d057211 */ /* 0x080fe200008f0eff */
[----:B------:R-:W-:Y:S01]  /*0610*/  IMAD R13, R22, 0x18e, RZ ;  /* 0x0000018e160d7824 */ /* 0x000fe200078e02ff */
[----:B------:R-:W-:Y:S01]  /*0620*/  IADD3 R10, P0, R11, R60, RZ ;  /* 0x0000003c0b0a7210 */ /* 0x000fe20007f1e0ff */
[----:B------:R-:W-:Y:S02]  /*0630*/  IMAD R15, R23, 0x18f, RZ ;  /* 0x0000018f170f7824 */ /* 0x000fe400078e02ff */
[----:B------:R1:W3:Y:S01]  /*0640*/  LDG.E.U8 R34, desc[UR8][R4.64] ;  /* 0x0000000804227981 */ /* 0x0002e2000c1e1100 */
[----:B------:R-:W2:Y:S01]  /*0650*/  LDC R17, c[0x0][0x248] ;  /* 0x00009200ff117b82 */ /* 0x000ea20000000800 */
[----:B0-----:R-:W-:Y:S01]  /*0660*/  IMAD R3, R12, 0x110, RZ ;  /* 0x000001100c037824 */ /* 0x001fe200078e02ff */
[----:B------:R-:W-:-:S02]  /*0670*/  LEA.HI.X.SX32 R11, R11, R61, 0x1, P0 ;  /* 0x0000003d0b0b7211 */ /* 0x000fc400000f0eff */
[----:B------:R-:W-:-:S04]  /*0680*/  IADD3 R12, P1, R13, R60, RZ ;  /* 0x0000003c0d0c7210 */ /* 0x000fc80007f3e0ff */
[----:B------:R-:W0:Y:S01]  /*0690*/  LDC R21, c[0x0][0x248] ;  /* 0x00009200ff157b82 */ /* 0x000e220000000800 */
[----:B-1----:R-:W-:Y:S01]  /*06a0*/  IMAD R5, R16, 0x111, RZ ;  /* 0x0000011110057824 */ /* 0x002fe200078e02ff */
[-C--:B------:R-:W-:Y:S01]  /*06b0*/  IADD3 R8, P2, R15, R60.reuse, RZ ;  /* 0x0000003c0f087210 */ /* 0x080fe20007f5e0ff */
[----:B------:R1:W3:Y:S01]  /*06c0*/  LDG.E.U8 R45, desc[UR8][R10.64] ;  /* 0x000000080a2d7981 */ /* 0x0002e2000c1e1100 */
[-C--:B------:R-:W-:Y:S02]  /*06d0*/  LEA.HI.X.SX32 R13, R13, R61.reuse, 0x1, P1 ;  /* 0x0000003d0d0d7211 */ /* 0x080fe400008f0eff */
[-C--:B------:R-:W-:Y:S02]  /*06e0*/  LEA.HI.X.SX32 R9, R15, R61.reuse, 0x1, P2 ;  /* 0x0000003d0f097211 */ /* 0x080fe400010f0eff */
[CC--:B------:R-:W-:Y:S01]  /*06f0*/  IADD3 R4, P1, R5.reuse, R60.reuse, RZ ;  /* 0x0000003c05047210 */ /* 0x0c0fe20007f3e0ff */
[----:B------:R1:W3:Y:S01]  /*0700*/  LDG.E.U8 R38, desc[UR8][R12.64] ;  /* 0x000000080c267981 */ /* 0x0002e2000c1e1100 */
[----:B------:R-:W0:Y:S01]  /*0710*/  LDC R40, c[0x0][0x248] ;  /* 0x00009200ff287b82 */ /* 0x000e220000000800 */
[----:B-1----:R-:W-:Y:S01]  /*0720*/  IMAD R11, R18, 0x113, RZ ;  /* 0x00000113120b7824 */ /* 0x002fe200078e02ff */
[----:B------:R-:W-:Y:S01]  /*0730*/  LEA.HI.X.SX32 R5, R5, R61, 0x1, P1 ;  /* 0x0000003d05057211 */ /* 0x000fe200008f0eff */
[----:B------:R1:W3:Y:S05]  /*0740*/  LDG.E.U8 R47, desc[UR8][R8.64] ;  /* 0x00000008082f7981 */ /* 0x0002ea000c1e1100 */
[----:B------:R-:W0:Y:S01]  /*0750*/  LDC R10, c[0x0][0x248] ;  /* 0x00009200ff0a7b82 */ /* 0x000e220000000800 */
[----:B------:R-:W-:Y:S01]  /*0760*/  IMAD R13, R19, 0x114, RZ ;  /* 0x00000114130d7824 */ /* 0x000fe200078e02ff */
[-C--:B------:R-:W-:Y:S01]  /*0770*/  IADD3 R2, P0, R3, R60.reuse, RZ ;  /* 0x0000003c03027210 */ /* 0x080fe20007f1e0ff */
[----:B--2---:R-:W-:Y:S01]  /*0780*/  IMAD R15, R20, 0x115, RZ ;  /* 0x00000115140f7824 */ /* 0x004fe200078e02ff */
[----:B------:R2:W3:Y:S01]  /*0790*/  LDG.E.U8 R23, desc[UR8][R4.64] ;  /* 0x0000000804177981 */ /* 0x0004e2000c1e1100 */
[----:B-1----:R-:W-:-:S03]  /*07a0*/  IADD3 R8, P1, R11, R60, RZ ;  /* 0x0000003c0b087210 */ /* 0x002fc60007f3e0ff */
[----:B------:R-:W1:Y:S01]  /*07b0*/  LDC R19, c[0x0][0x248] ;  /* 0x00009200ff137b82 */ /* 0x000e620000000800 */
[----:B------:R-:W-:Y:S01]  /*07c0*/  LEA.HI.X.SX32 R9, R11, R61, 0x1, P1 ;  /* 0x0000003d0b097211 */ /* 0x000fe200008f0eff */
[----:B------:R-:W-:-:S06]  /*07d0*/  IMAD R11, R17, 0x116, RZ ;  /* 0x00000116110b7824 */ /* 0x000fcc00078e02ff */
[----:B------:R-:W1:Y:S01]  /*07e0*/  LDC R12, c[0x0][0x248] ;  /* 0x00009200ff0c7b82 */ /* 0x000e620000000800 */
[----:B--2---:R-:W-:Y:S01]  /*07f0*/  IADD3 R4, P2, R15, R60, RZ ;  /* 0x0000003c0f047210 */ /* 0x004fe20007f5e0ff */
[----:B------:R-:W2:Y:S01]  /*0800*/  LDG.E.U8 R25, desc[UR8][R8.64] ;  /* 0x0000000808197981 */ /* 0x000ea2000c1e1100 */
[----:B------:R-:W-:-:S05]  /*0810*/  LEA.HI.X.SX32 R3, R3, R61, 0x1, P0 ;  /* 0x0000003d03037211 */ /* 0x000fca00000f0eff */
[----:B------:R-:W1:Y:S01]  /*0820*/  LDC R17, c[0x0][0x248] ;  /* 0x00009200ff117b82 */ /* 0x000e620000000800 */
[----:B------:R-:W-:Y:S01]  /*0830*/  IADD3 R6, P0, R7, R60, RZ ;  /* 0x0000003c07067210 */ /* 0x000fe20007f1e0ff */
[----:B------:R0:W2:Y:S01]  /*0840*/  LDG.E.U8 R16, desc[UR8][R2.64] ;  /* 0x0000000802107981 */ /* 0x0000a2000c1e1100 */
[-C--:B------:R-:W-:Y:S01]  /*0850*/  LEA.HI.X.SX32 R5, R15, R61.reuse, 0x1, P2 ;  /* 0x0000003d0f057211 */ /* 0x080fe200010f0eff */
[----:B0-----:R-:W-:Y:S01]  /*0860*/  IMAD R15, R21, 0x118, RZ ;  /* 0x00000118150f7824 */ /* 0x001fe200078e02ff */
[----:B------:R-:W-:-:S03]  /*0870*/  LEA.HI.X.SX32 R7, R7, R61, 0x1, P0 ;  /* 0x0000003d07077211 */ /* 0x000fc600000f0eff */
[----:B------:R-:W0:Y:S01]  /*0880*/  LDC R42, c[0x0][0x248] ;  /* 0x00009200ff2a7b82 */ /* 0x000e220000000800 */
[----:B------:R-:W2:Y:S01]  /*0890*/  LDG.E.U8 R27, desc[UR8][R4.64] ;  /* 0x00000008041b7981 */ /* 0x000ea2000c1e1100 */
[----:B------:R-:W-:-:S03]  /*08a0*/  IADD3 R2, P0, R13, R60, RZ ;  /* 0x0000003c0d027210 */ /* 0x000fc60007f1e0ff */
[----:B------:R1:W2:Y:S03]  /*08b0*/  LDG.E.U8 R18, desc[UR8][R6.64] ;  /* 0x0000000806127981 */ /* 0x0002a6000c1e1100 */
[----:B------:R-:W4:Y:S01]  /*08c0*/  LDC R44, c[0x0][0x248] ;  /* 0x00009200ff2c7b82 */ /* 0x000f220000000800 */
[----:B------:R-:W-:-:S07]  /*08d0*/  LEA.HI.X.SX32 R3, R13, R61, 0x1, P0 ;  /* 0x0000003d0d037211 */ /* 0x000fce00000f0eff */
[----:B------:R-:W4:Y:S01]  /*08e0*/  LDC R21, c[0x0][0x248] ;  /* 0x00009200ff157b82 */ /* 0x000f220000000800 */
[----:B------:R-:W-:Y:S01]  /*08f0*/  IMAD R13, R10, 0x117, RZ ;  /* 0x000001170a0d7824 */ /* 0x000fe200078e02ff */
[CC--:B-1----:R-:W-:Y:S01]  /*0900*/  IADD3 R6, P0, R11.reuse, R60.reuse, RZ ;  /* 0x0000003c0b067210 */ /* 0x0c2fe20007f1e0ff */
[----:B------:R1:W2:Y:S01]  /*0910*/  LDG.E.U8 R20, desc[UR8][R2.64] ;  /* 0x0000000802147981 */ /* 0x0002a2000c1e1100 */
[----:B------:R-:W-:Y:S02]  /*0920*/  IMAD R5, R12, 0x119, RZ ;  /* 0x000001190c057824 */ /* 0x000fe400078e02ff */
[----:B------:R-:W-:Y:S01]  /*0930*/  LEA.HI.X.SX32 R7, R11, R61, 0x1, P0 ;  /* 0x0000003d0b077211 */ /* 0x000fe200000f0eff */
[----:B------:R-:W-:Y:S01]  /*0940*/  IMAD R11, R19, 0x11a, RZ ;  /* 0x0000011a130b7824 */ /* 0x000fe200078e02ff */
[-C--:B------:R-:W-:Y:S01]  /*0950*/  IADD3 R8, P1, R13, R60.reuse, RZ ;  /* 0x0000003c0d087210 */ /* 0x080fe20007f3e0ff */
[----:B------:R-:W5:Y:S02]  /*0960*/  LDC R106, c[0x0][0x248] ;  /* 0x00009200ff6a7b82 */ /* 0x000f640000000800 */
[----:B------:R4:W2:Y:S01]  /*0970*/  LDG.E.U8 R22, desc[UR8][R6.64] ;  /* 0x0000000806167981 */ /* 0x0008a2000c1e1100 */
[----:B-1----:R-:W-:-:S02]  /*0980*/  IADD3 R2, P0, R15, R60, RZ ;  /* 0x0000003c0f027210 */ /* 0x002fc40007f1e0ff */
[-C--:B------:R-:W-:Y:S01]  /*0990*/  LEA.HI.X.SX32 R9, R13, R61.reuse, 0x1, P1 ;  /* 0x0000003d0d097211 */ /* 0x080fe200008f0eff */
[----:B------:R-:W-:Y:S01]  /*09a0*/  IMAD R13, R17, 0x11b, RZ ;  /* 0x0000011b110d7824 */ /* 0x000fe200078e02ff */
[-C--:B------:R-:W-:Y:S01]  /*09b0*/  LEA.HI.X.SX32 R3, R15, R61.reuse, 0x1, P0 ;  /* 0x0000003d0f037211 */ /* 0x080fe200000f0eff */
[----:B------:R-:W-:Y:S01]  /*09c0*/  IMAD R15, R40, 0x11c, RZ ;  /* 0x0000011c280f7824 */ /* 0x000fe200078e02ff */
[-C--:B------:R-:W-:Y:S01]  /*09d0*/  IADD3 R10, P0, R11, R60.reuse, RZ ;  /* 0x0000003c0b0a7210 */ /* 0x080fe20007f1e0ff */
[----:B------:R1:W2:Y:S01]  /*09e0*/  LDG.E.U8 R29, desc[UR8][R8.64] ;  /* 0x00000008081d7981 */ /* 0x0002a2000c1e1100 */
[-C--:B------:R-:W-:Y:S01]  /*09f0*/  IADD3 R4, P1, R5, R60.reuse, RZ ;  /* 0x0000003c05047210 */ /* 0x080fe20007f3e0ff */
[----:B0-----:R-:W-:Y:S01]  /*0a00*/  IMAD R17, R42, 0x11d, RZ ;  /* 0x0000011d2a117824 */ /* 0x001fe200078e02ff */
[-C--:B------:R-:W-:Y:S01]  /*0a10*/  LEA.HI.X.SX32 R11, R11, R61.reuse, 0x1, P0 ;  /* 0x0000003d0b0b7211 */ /* 0x080fe200000f0eff */
[----:B----4-:R-:W-:Y:S01]  /*0a20*/  IMAD R19, R44, 0x11e, RZ ;  /* 0x0000011e2c137824 */ /* 0x010fe200078e02ff */
[----:B------:R-:W-:Y:S01]  /*0a30*/  LEA.HI.X.SX32 R5, R5, R61, 0x1, P1 ;  /* 0x0000003d05057211 */ /* 0x000fe200008f0eff */
[----:B------:R-:W-:Y:S01]  /*0a40*/  IMAD R21, R21, 0x11f, RZ ;  /* 0x0000011f15157824 */ /* 0x000fe200078e02ff */
[-C--:B------:R-:W-:Y:S01]  /*0a50*/  IADD3 R6, P0, R13, R60.reuse, RZ ;  /* 0x0000003c0d067210 */ /* 0x080fe20007f1e0ff */
[----:B------:R0:W4:Y:S01]  /*0a60*/  LDG.E.U8 R24, desc[UR8][R2.64] ;  /* 0x0000000802187981 */ /* 0x000122000c1e1100 */
[----:B------:R-:W4:Y:S01]  /*0a70*/  LDC R64, c[0x0][0x248] ;  /* 0x00009200ff407b82 */ /* 0x000f220000000800 */
[----:B-1----:R-:W-:-:S02]  /*0a80*/  IADD3 R8, P1, R15, R60, RZ ;  /* 0x0000003c0f087210 */ /* 0x002fc40007f3e0ff */
[-C--:B------:R-:W-:Y:S01]  /*0a90*/  LEA.HI.X.SX32 R7, R13, R61.reuse, 0x1, P0 ;  /* 0x0000003d0d077211 */ /* 0x080fe200000f0eff */
[----:B------:R1:W4:Y:S01]  /*0aa0*/  LDG.E.U8 R31, desc[UR8][R4.64] ;  /* 0x00000008041f7981 */ /* 0x000322000c1e1100 */
[----:B------:R-:W-:Y:S02]  /*0ab0*/  LEA.HI.X.SX32 R9, R15, R61, 0x1, P1 ;  /* 0x0000003d0f097211 */ /* 0x000fe400008f0eff */
[-C--:B------:R-:W-:Y:S01]  /*0ac0*/  IADD3 R12, P2, R19, R60.reuse, RZ ;  /* 0x0000003c130c7210 */ /* 0x080fe20007f5e0ff */
[----:B------:R-:W4:Y:S01]  /*0ad0*/  LDG.E.U8 R10, desc[UR8][R10.64] ;  /* 0x000000080a0a7981 */ /* 0x000f22000c1e1100 */
[-C--:B0-----:R-:W-:Y:S01]  /*0ae0*/  IADD3 R2, P0, R17, R60.reuse, RZ ;  /* 0x0000003c11027210 */ /* 0x081fe20007f1e0ff */
[----:B------:R-:W0:Y:S02]  /*0af0*/  LDC R152, c[0x0][0x248] ;  /* 0x00009200ff987b82 */ /* 0x000e240000000800 */
[----:B------:R-:W4:Y:S01]  /*0b00*/  LDG.E.U8 R7, desc[UR8][R6.64] ;  /* 0x0000000806077981 */ /* 0x000f22000c1e1100 */
[----:B-1----:R-:W-:-:S02]  /*0b10*/  IADD3 R4, P1, R21, R60, RZ ;  /* 0x0000003c15047210 */ /* 0x002fc40007f3e0ff */
[-C--:B------:R-:W-:Y:S01]  /*0b20*/  LEA.HI.X.SX32 R3, R17, R61.reuse, 0x1, P0 ;  /* 0x0000003d11037211 */ /* 0x080fe200000f0eff */
[----:B------:R5:W4:Y:S01]  /*0b30*/  LDG.E.U8 R8, desc[UR8][R8.64] ;  /* 0x0000000808087981 */ /* 0x000b22000c1e1100 */
[-C--:B------:R-:W-:Y:S01]  /*0b40*/  LEA.HI.X.SX32 R13, R19, R61.reuse, 0x1, P2 ;  /* 0x0000003d130d7211 */ /* 0x080fe200010f0eff */
[----:B------:R-:W1:Y:S01]  /*0b50*/  LDC R150, c[0x0][0x248] ;  /* 0x00009200ff967b82 */ /* 0x000e620000000800 */
[----:B------:R-:W-:Y:S01]  /*0b60*/  LEA.HI.X.SX32 R5, R21, R61, 0x1, P1 ;  /* 0x0000003d15057211 */ /* 0x000fe200008f0eff */
[----:B------:R-:W4:Y:S04]  /*0b70*/  LDG.E.U8 R11, desc[UR8][R2.64] ;  /* 0x00000008020b7981 */ /* 0x000f28000c1e1100 */
[----:B------:R-:W4:Y:S02]  /*0b80*/  LDG.E.U8 R12, desc[UR8][R12.64] ;  /* 0x000000080c0c7981 */ /* 0x000f24000c1e1100 */
[----:B------:R-:W1:Y:S02]  /*0b90*/  LDC R158, c[0x0][0x248] ;  /* 0x00009200ff9e7b82 */ /* 0x000e640000000800 */
[----:B------:R5:W4:Y:S02]  /*0ba0*/  LDG.E.U8 R15, desc[UR8][R4.64] ;  /* 0x00000008040f7981 */ /* 0x000b24000c1e1100 */
[----:B-----5:R-:W-:-:S04]  /*0bb0*/  IMAD R9, R106, 0x5, RZ ;  /* 0x000000056a097824 */ /* 0x020fc800078e02ff */
[----:B------:R-:W5:Y:S01]  /*0bc0*/  LDC R168, c[0x0][0x248] ;  /* 0x00009200ffa87b82 */ /* 0x000f620000000800 */
[C---:B------:R-:W-:Y:S02]  /*0bd0*/  IMAD R5, R106.reuse, 0x3, RZ ;  /* 0x000000036a057824 */ /* 0x040fe400078e02ff */
[C---:B------:R-:W-:Y:S02]  /*0be0*/  IMAD R13, R106.reuse, 0x7, RZ ;  /* 0x000000076a0d7824 */ /* 0x040fe400078e02ff */
[----:B------:R-:W-:-:S03]  /*0bf0*/  IMAD R17, R106, 0x9, RZ ;  /* 0x000000096a117824 */ /* 0x000fc600078e02ff */
[----:B------:R-:W0:Y:S01]  /*0c00*/  S2UR UR4, SR_CgaCtaId ;  /* 0x00000000000479c3 */ /* 0x000e220000008800 */
[----:B------:R-:W-:-:S07]  /*0c10*/  UMOV UR5, 0x400 ;  /* 0x0000040000057882 */ /* 0x000fce0000000000 */
[----:B------:R-:W5:Y:S01]  /*0c20*/  LDC R172, c[0x0][0x248] ;  /* 0x00009200ffac7b82 */ /* 0x000f620000000800 */
[----:B------:R-:W-:-:S07]  /*0c30*/  PRMT R85, R85, 0x3340, R14 ;  /* 0x0000334055557816 */ /* 0x000fce000000000e */
[----:B------:R-:W5:Y:S01]  /*0c40*/  LDC R171, c[0x0][0x248] ;  /* 0x00009200ffab7b82 */ /* 0x000f620000000800 */
[----:B0-----:R-:W-:-:S07]  /*0c50*/  ULEA UR5, UR4, UR5, 0x18 ;  /* 0x0000000504057291 */ /* 0x001fce000f8ec03f */
[----:B------:R-:W0:Y:S08]  /*0c60*/  LDC R170, c[0x0][0x248] ;  /* 0x00009200ffaa7b82 */ /* 0x000e300000000800 */
[----:B------:R-:W0:Y:S08]  /*0c70*/  LDC R173, c[0x0][0x248] ;  /* 0x00009200ffad7b82 */ /* 0x000e300000000800 */
[----:B------:R-:W0:Y:S08]  /*0c80*/  LDC R178, c[0x0][0x248] ;  /* 0x00009200ffb27b82 */ /* 0x000e300000000800 */
[----:B------:R-:W0:Y:S01]  /*0c90*/  LDC R181, c[0x0][0x248] ;  /* 0x00009200ffb57b82 */ /* 0x000e220000000800 */
[----:B------:R-:W-:-:S02]  /*0ca0*/  PRMT R33, R0, 0x3340, R33 ;  /* 0x0000334000217816 */ /* 0x000fc40000000021 */
[----:B------:R-:W-:Y:S02]  /*0cb0*/  LOP3.LUT R0, R48, 0x7, RZ, 0xc0, !PT ;  /* 0x0000000730007812 */ /* 0x000fe400078ec0ff */
[----:B------:R-:W-:-:S03]  /*0cc0*/  PRMT R26, R26, 0x3340, R35 ;  /* 0x000033401a1a7816 */ /* 0x000fc60000000023 */
[----:B------:R-:W-:Y:S01]  /*0cd0*/  IMAD R0, R46, 0x8, R0 ;  /* 0x000000082e007824 */ /* 0x000fe200078e0200 */
[----:B------:R-:W0:Y:S03]  /*0ce0*/  LDC R180, c[0x0][0x248] ;  /* 0x00009200ffb47b82 */ /* 0x000e260000000800 */
[----:B------:R-:W-:Y:S01]  /*0cf0*/  IMAD.SHL.U32 R0, R0, 0x10, RZ ;  /* 0x0000001000007824 */ /* 0x000fe200078e00ff */
[----:B------:R-:W-:-:S04]  /*0d00*/  PRMT R28, R28, 0x3340, R37 ;  /* 0x000033401c1c7816 */ /* 0x000fc80000000025 */
[----:B------:R-:W0:Y:S08]  /*0d10*/  LDC R179, c[0x0][0x248] ;  /* 0x00009200ffb37b82 */ /* 0x000e300000000800 */
[----:B------:R-:W0:Y:S01]  /*0d20*/  LDC R182, c[0x0][0x248] ;  /* 0x00009200ffb67b82 */ /* 0x000e220000000800 */
[----:B---3--:R-:W-:Y:S01]  /*0d30*/  PRMT R39, R30, 0x3340, R39 ;  /* 0x000033401e277816 */ /* 0x008fe20000000027 */
[----:B------:R-:W-:-:S06]  /*0d40*/  IMAD R21, R106, 0x8b, RZ ;  /* 0x0000008b6a157824 */ /* 0x000fcc00078e02ff */
[----:B------:R-:W3:Y:S08]  /*0d50*/  LDC R187, c[0x0][0x248] ;  /* 0x00009200ffbb7b82 */ /* 0x000ef00000000800 */
[----:B------:R-:W3:Y:S08]  /*0d60*/  LDC R188, c[0x0][0x248] ;  /* 0x00009200ffbc7b82 */ /* 0x000ef00000000800 */
[----:B------:R-:W3:Y:S08]  /*0d70*/  LDC R190, c[0x0][0x248] ;  /* 0x00009200ffbe7b82 */ /* 0x000ef00000000800 */
[----:B------:R-:W3:Y:S08]  /*0d80*/  LDC R189, c[0x0][0x248] ;  /* 0x00009200ffbd7b82 */ /* 0x000ef00000000800 */
[----:B------:R-:W3:Y:S08]  /*0d90*/  LDC R191, c[0x0][0x248] ;  /* 0x00009200ffbf7b82 */ /* 0x000ef00000000800 */
[----:B------:R-:W3:Y:S01]  /*0da0*/  LDC R192, c[0x0][0x248] ;  /* 0x00009200ffc07b82 */ /* 0x000ee20000000800 */
[----:B------:R-:W-:-:S07]  /*0db0*/  PRMT R41, R32, 0x3340, R41 ;  /* 0x0000334020297816 */ /* 0x000fce0000000029 */
[----:B------:R-:W3:Y:S01]  /*0dc0*/  LDC R195, c[0x0][0x248] ;  /* 0x00009200ffc37b82 */ /* 0x000ee20000000800 */
[----:B------:R-:W-:Y:S02]  /*0dd0*/  PRMT R32, R33, 0x5410, R26 ;  /* 0x0000541021207816 */ /* 0x000fe4000000001a */
[----:B------:R-:W-:-:S05]  /*0de0*/  PRMT R33, R28, 0x5410, R39 ;  /* 0x000054101c217816 */ /* 0x000fca0000000027 */
[----:B------:R-:W3:Y:S01]  /*0df0*/  LDC R196, c[0x0][0x248] ;  /* 0x00009200ffc47b82 */ /* 0x000ee20000000800 */
[----:B--2---:R-:W-:-:S05]  /*0e00*/  PRMT R2, R16, 0x3340, R23 ;  /* 0x0000334010027816 */ /* 0x004fca0000000017 */
[----:B------:R-:W-:Y:S01]  /*0e10*/  STL [R1+0x31c], R2 ;  /* 0x00031c0201007387 */ /* 0x000fe20000100800 */
[----:B------:R-:W-:-:S05]  /*0e20*/  PRMT R3, R18, 0x3340, R25 ;  /* 0x0000334012037816 */ /* 0x000fca0000000019 */
[----:B------:R2:W-:Y:S01]  /*0e30*/  STL [R1+0x318], R3 ;  /* 0x0003180301007387 */ /* 0x0005e20000100800 */
[----:B------:R-:W-:Y:S01]  /*0e40*/  PRMT R4, R20, 0x3340, R27 ;  /* 0x0000334014047816 */ /* 0x000fe2000000001b */
[----:B--2---:R-:W-:-:S04]  /*0e50*/  IMAD.SHL.U32 R3, R106, 0x2, RZ ;  /* 0x000000026a037824 */ /* 0x004fc800078e00ff */
[----:B------:R4:W-:Y:S01]  /*0e60*/  STL [R1+0x324], R4 ;  /* 0x0003240401007387 */ /* 0x0009e20000100800 */
[----:B------:R-:W-:Y:S02]  /*0e70*/  IADD3 R96, P0, R3, R60, RZ ;  /* 0x0000003c03607210 */ /* 0x000fe40007f1e0ff */
[----:B------:R-:W-:-:S05]  /*0e80*/  PRMT R2, R22, 0x3340, R29 ;  /* 0x0000334016027816 */ /* 0x000fca000000001d */
[----:B------:R2:W-:Y:S01]  /*0e90*/  STL [R1+0x320], R2 ;  /* 0x0003200201007387 */ /* 0x0005e20000100800 */
[----:B------:R-:W-:-:S05]  /*0ea0*/  LEA.HI.X.SX32 R97, R3, R61, 0x1, P0 ;  /* 0x0000003d03617211 */ /* 0x000fca00000f0eff */
[----:B------:R-:W5:Y:S01]  /*0eb0*/  LDG.E.U8 R96, desc[UR8][R96.64] ;  /* 0x0000000860607981 */ /* 0x000f62000c1e1100 */
[----:B----4-:R-:W-:-:S05]  /*0ec0*/  PRMT R4, R24, 0x3340, R31 ;  /* 0x0000334018047816 */ /* 0x010fca000000001f */
[----:B------:R4:W-:Y:S01]  /*0ed0*/  STL [R1+0x32c], R4 ;  /* 0x00032c0401007387 */ /* 0x0009e20000100800 */
[----:B--2---:R-:W-:Y:S01]  /*0ee0*/  PRMT R2, R10, 0x3340, R7 ;  /* 0x000033400a027816 */ /* 0x004fe20000000007 */
[----:B------:R-:W-:-:S04]  /*0ef0*/  IMAD.SHL.U32 R7, R106, 0x4, RZ ;  /* 0x000000046a077824 */ /* 0x000fc800078e00ff */
[----:B------:R2:W-:Y:S01]  /*0f00*/  STL [R1+0x328], R2 ;  /* 0x0003280201007387 */ /* 0x0005e20000100800 */
[----:B----4-:R-:W-:Y:S01]  /*0f10*/  PRMT R4, R8, 0x3340, R11 ;  /* 0x0000334008047816 */ /* 0x010fe2000000000b */
[----:B------:R-:W-:Y:S01]  /*0f20*/  IMAD R11, R106, 0x6, RZ ;  /* 0x000000066a0b7824 */ /* 0x000fe200078e02ff */
[-C--:B------:R-:W-:Y:S02]  /*0f30*/  IADD3 R90, P0, R7, R60.reuse, RZ ;  /* 0x0000003c075a7210 */ /* 0x080fe40007f1e0ff */
[-C--:B--2---:R-:W-:Y:S02]  /*0f40*/  IADD3 R2, P1, R5, R60.reuse, RZ ;  /* 0x0000003c05027210 */ /* 0x084fe40007f3e0ff */
[----:B------:R-:W-:Y:S01]  /*0f50*/  PRMT R3, R12, 0x3340, R15 ;  /* 0x000033400c037816 */ /* 0x000fe2000000000f */
[----:B------:R-:W-:Y:S04]  /*0f60*/  STL [R1+0x334], R4 ;  /* 0x0003340401007387 */ /* 0x000fe80000100800 */
[----:B------:R2:W-:Y:S01]  /*0f70*/  STL [R1+0x330], R3 ;  /* 0x0003300301007387 */ /* 0x0005e20000100800 */
[----:B------:R-:W-:Y:S01]  /*0f80*/  LEA.HI.X.SX32 R91, R7, R61, 0x1, P0 ;  /* 0x0000003d075b7211 */ /* 0x000fe200000f0eff */
[----:B------:R-:W-:Y:S01]  /*0f90*/  IMAD.SHL.U32 R15, R106, 0x8, RZ ;  /* 0x000000086a0f7824 */ /* 0x000fe200078e00ff */
[----:B------:R-:W-:-:S03]  /*0fa0*/  IADD3 R6, P0, R11, R60, RZ ;  /* 0x0000003c0b067210 */ /* 0x000fc60007f1e0ff */
[----:B------:R-:W4:Y:S01]  /*0fb0*/  LDG.E.U8 R90, desc[UR8][R90.64] ;  /* 0x000000085a5a7981 */ /* 0x000f22000c1e1100 */
[-C--:B--2---:R-:W-:Y:S02]  /*0fc0*/  LEA.HI.X.SX32 R3, R5, R61.reuse, 0x1, P1 ;  /* 0x0000003d05037211 */ /* 0x084fe400008f0eff */
[-C--:B------:R-:W-:Y:S02]  /*0fd0*/  IADD3 R4, P1, R9, R60.reuse, RZ ;  /* 0x0000003c09047210 */ /* 0x080fe40007f3e0ff */
[-C--:B------:R-:W-:Y:S01]  /*0fe0*/  LEA.HI.X.SX32 R7, R11, R61.reuse, 0x1, P0 ;  /* 0x0000003d0b077211 */ /* 0x080fe200000f0eff */
[----:B------:R2:W5:Y:S01]  /*0ff0*/  LDG.E.U8 R89, desc[UR8][R2.64] ;  /* 0x0000000802597981 */ /* 0x000562000c1e1100 */
[----:B------:R-:W-:Y:S02]  /*1000*/  LEA.HI.X.SX32 R5, R9, R61, 0x1, P1 ;  /* 0x0000003d09057211 */ /* 0x000fe400008f0eff */
[-C--:B------:R-:W-:Y:S01]  /*1010*/  IADD3 R8, P1, R13, R60.reuse, RZ ;  /* 0x0000003c0d087210 */ /* 0x080fe20007f3e0ff */
[----:B------:R-:W3:Y:S01]  /*1020*/  LDG.E.U8 R97, desc[UR8][R6.64] ;  /* 0x0000000806617981 */ /* 0x000ee2000c1e1100 */
[----:B------:R-:W-:-:S02]  /*1030*/  IADD3 R10, P0, R15, R60, RZ ;  /* 0x0000003c0f0a7210 */ /* 0x000fc40007f1e0ff */
[-C--:B------:R-:W-:Y:S01]  /*1040*/  LEA.HI.X.SX32 R9, R13, R61.reuse, 0x1, P1 ;  /* 0x0000003d0d097211 */ /* 0x080fe200008f0eff */
[C---:B------:R-:W-:Y:S01]  /*1050*/  IMAD R13, R106.reuse, 0xb, RZ ;  /* 0x0000000b6a0d7824 */ /* 0x040fe200078e02ff */
[-C--:B------:R-:W-:Y:S01]  /*1060*/  IADD3 R114, P1, R17, R60.reuse, RZ ;  /* 0x0000003c11727210 */ /* 0x080fe20007f3e0ff */
[C---:B--2---:R-:W-:Y:S01]  /*1070*/  IMAD R3, R106.reuse, 0xa, RZ ;  /* 0x0000000a6a037824 */ /* 0x044fe200078e02ff */
[-C--:B------:R-:W-:Y:S01]  /*1080*/  LEA.HI.X.SX32 R11, R15, R61.reuse, 0x1, P0 ;  /* 0x0000003d0f0b7211 */ /* 0x080fe200000f0eff */
[----:B------:R2:W4:Y:S01]  /*1090*/  LDG.E.U8 R95, desc[UR8][R4.64] ;  /* 0x00000008045f7981 */ /* 0x000522000c1e1100 */
[-C--:B------:R-:W-:Y:S01]  /*10a0*/  LEA.HI.X.SX32 R115, R17, R61.reuse, 0x1, P1 ;  /* 0x0000003d11737211 */ /* 0x080fe200008f0eff */
[C---:B------:R-:W-:Y:S01]  /*10b0*/  IMAD R15, R106.reuse, 0xc, RZ ;  /* 0x0000000c6a0f7824 */ /* 0x040fe200078e02ff */
[C---:B------:R-:W-:Y:S01]  /*10c0*/  IADD3 R2, P0, R3.reuse, R60, RZ ;  /* 0x0000003c03027210 */ /* 0x040fe20007f1e0ff */
[----:B------:R-:W-:Y:S01]  /*10d0*/  IMAD R17, R106, 0xd, RZ ;  /* 0x0000000d6a117824 */ /* 0x000fe200078e02ff */
[----:B------:R1:W3:Y:S02]  /*10e0*/  LDG.E.U8 R103, desc[UR8][R8.64] ;  /* 0x0000000808677981 */ /* 0x0002e4000c1e1100 */
[----:B------:R-:W-:-:S02]  /*10f0*/  LEA.HI.X.SX32 R3, R3, R61, 0x1, P0 ;  /* 0x0000003d03037211 */ /* 0x000fc400000f0eff */
[----:B------:R0:W4:Y:S01]  /*1100*/  LDG.E.U8 R94, desc[UR8][R10.64] ;  /* 0x000000080a5e7981 */ /* 0x000122000c1e1100 */
[-C--:B--2---:R-:W-:Y:S02]  /*1110*/  IADD3 R4, P1, R13, R60.reuse, RZ ;  /* 0x0000003c0d047210 */ /* 0x084fe40007f3e0ff */
[-C--:B------:R-:W-:Y:S01]  /*1120*/  IADD3 R6, P0, R15, R60.reuse, RZ ;  /* 0x0000003c0f067210 */ /* 0x080fe20007f1e0ff */
[----:B------:R2:W5:Y:S01]  /*1130*/  LDG.E.U8 R93, desc[UR8][R2.64] ;  /* 0x00000008025d7981 */ /* 0x000562000c1e1100 */
[-C--:B------:R-:W-:Y:S01]  /*1140*/  LEA.HI.X.SX32 R5, R13, R61.reuse, 0x1, P1 ;  /* 0x0000003d0d057211 */ /* 0x080fe200008f0eff */
[----:B------:R-:W-:Y:S01]  /*1150*/  IMAD R13, R106, 0xe, RZ ;  /* 0x0000000e6a0d7824 */ /* 0x000fe200078e02ff */
[-C--:B-1----:R-:W-:Y:S02]  /*1160*/  IADD3 R8, P1, R17, R60.reuse, RZ ;  /* 0x0000003c11087210 */ /* 0x082fe40007f3e0ff */
[----:B------:R-:W-:Y:S01]  /*1170*/  PRMT R34, R34, 0x3340, R43 ;  /* 0x0000334022227816 */ /* 0x000fe2000000002b */
[----:B------:R1:W5:Y:S01]  /*1180*/  LDG.E.U8 R91, desc[UR8][R4.64] ;  /* 0x00000008045b7981 */ /* 0x000362000c1e1100 */
[-C--:B------:R-:W-:Y:S01]  /*1190*/  LEA.HI.X.SX32 R7, R15, R61.reuse, 0x1, P0 ;  /* 0x0000003d0f077211 */ /* 0x080fe200000f0eff */
[C---:B------:R-:W-:Y:S01]  /*11a0*/  IMAD R15, R106.reuse, 0xf, RZ ;  /* 0x0000000f6a0f7824 */ /* 0x040fe200078e02ff */
[-C--:B------:R-:W-:Y:S01]  /*11b0*/  LEA.HI.X.SX32 R9, R17, R61.reuse, 0x1, P1 ;  /* 0x0000003d11097211 */ /* 0x080fe200008f0eff */
[C---:B------:R-:W-:Y:S01]  /*11c0*/  IMAD.SHL.U32 R17, R106.reuse, 0x80, RZ ;  /* 0x000000806a117824 */ /* 0x040fe200078e00ff */
[-C--:B0-----:R-:W-:Y:S01]  /*11d0*/  IADD3 R10, P0, R13, R60.reuse, RZ ;  /* 0x0000003c0d0a7210 */ /* 0x081fe20007f1e0ff */
[C---:B--2---:R-:W-:Y:S01]  /*11e0*/  IMAD R3, R106.reuse, 0x81, RZ ;  /* 0x000000816a037824 */ /* 0x044fe200078e02ff */
[----:B------:R-:W-:Y:S01]  /*11f0*/  IADD3 R12, P1, R15, R60, RZ ;  /* 0x0000003c0f0c7210 */ /* 0x000fe20007f3e0ff */
[----:B------:R0:W2:Y:S01]  /*1200*/  LDG.E.U8 R101, desc[UR8][R6.64] ;  /* 0x0000000806657981 */ /* 0x0000a2000c1e1100 */
[----:B------:R-:W-:Y:S01]  /*1210*/  LEA.HI.X.SX32 R11, R13, R61, 0x1, P0 ;  /* 0x0000003d0d0b7211 */ /* 0x000fe200000f0eff */
[----:B-1----:R-:W-:Y:S01]  /*1220*/  IMAD R5, R106, 0x82, RZ ;  /* 0x000000826a057824 */ /* 0x002fe200078e02ff */
[----:B------:R-:W-:Y:S01]  /*1230*/  PRMT R35, R36, 0x3340, R45 ;  /* 0x0000334024237816 */ /* 0x000fe2000000002d */
[----:B------:R1:W2:Y:S01]  /*1240*/  LDG.E.U8 R92, desc[UR8][R8.64] ;  /* 0x00000008085c7981 */ /* 0x0002a2000c1e1100 */
[----:B------:R-:W-:-:S02]  /*1250*/  PRMT R38, R38, 0x3340, R47 ;  /* 0x0000334026267816 */ /* 0x000fc4000000002f */
[-C--:B------:R-:W-:Y:S01]  /*1260*/  IADD3 R14, P0, R17, R60.reuse, RZ ;  /* 0x0000003c110e7210 */ /* 0x080fe20007f1e0ff */
[----:B------:R1:W4:Y:S01]  /*1270*/  LDG.E.U8 R88, desc[UR8][R10.64] ;  /* 0x000000080a587981 */ /* 0x000322000c1e1100 */
[-C--:B------:R-:W-:Y:S01]  /*1280*/  LEA.HI.X.SX32 R13, R15, R61.reuse, 0x1, P1 ;  /* 0x0000003d0f0d7211 */ /* 0x080fe200008f0eff */
[C---:B0-----:R-:W-:Y:S01]  /*1290*/  IMAD R7, R106.reuse, 0x83, RZ ;  /* 0x000000836a077824 */ /* 0x041fe200078e02ff */
[----:B------:R-:W-:Y:S01]  /*12a0*/  PRMT R34, R41, 0x5410, R34 ;  /* 0x0000541029227816 */ /* 0x000fe20000000022 */
[C---:B------:R-:W-:Y:S01]  /*12b0*/  IMAD R23, R106.reuse, 0x102, RZ ;  /* 0x000001026a177824 */ /* 0x040fe200078e02ff */
[----:B------:R-:W-:Y:S01]  /*12c0*/  PRMT R35, R35, 0x5410, R38 ;  /* 0x0000541023237816 */ /* 0x000fe20000000026 */
[----:B-1----:R-:W-:Y:S01]  /*12d0*/  IMAD R9, R106, 0x84, RZ ;  /* 0x000000846a097824 */ /* 0x002fe200078e02ff */
[----:B------:R-:W-:Y:S01]  /*12e0*/  IADD3 R18, P1, R3, R60, RZ ;  /* 0x0000003c03127210 */ /* 0x000fe20007f3e0ff */
[----:B------:R-:W4:Y:S01]  /*12f0*/  LDG.E.U8 R87, desc[UR8][R12.64] ;  /* 0x000000080c577981 */ /* 0x000f22000c1e1100 */
[----:B------:R-:W-:-:S02]  /*1300*/  LEA.HI.X.SX32 R15, R17, R61, 0x1, P0 ;  /* 0x0000003d110f7211 */ /* 0x000fc400000f0eff */
[-C--:B------:R-:W-:Y:S01]  /*1310*/  IADD3 R2, P0, R5, R60.reuse, RZ ;  /* 0x0000003c05027210 */ /* 0x080fe20007f1e0ff */
[----:B------:R0:W-:Y:S01]  /*1320*/  STS.128 [R0+UR5+0x18000], R32 ;  /* 0x0180002000007988 */ /* 0x0001e20008000c05 */
[-C--:B------:R-:W-:Y:S02]  /*1330*/  LEA.HI.X.SX32 R19, R3, R61.reuse, 0x1, P1 ;  /* 0x0000003d03137211 */ /* 0x080fe400008f0eff */
[-C--:B------:R-:W-:Y:S01]  /*1340*/  LEA.HI.X.SX32 R3, R5, R61.reuse, 0x1, P0 ;  /* 0x0000003d05037211 */ /* 0x080fe200000f0eff */
[C---:B------:R-:W-:Y:S01]  /*1350*/  IMAD R5, R106.reuse, 0x85, RZ ;  /* 0x000000856a057824 */ /* 0x040fe200078e02ff */
[CC--:B------:R-:W-:Y:S01]  /*1360*/  IADD3 R38, P1, R7.reuse, R60.reuse, RZ ;  /* 0x0000003c07267210 */ /* 0x0c0fe20007f3e0ff */
[----:B------:R1:W2:Y:S03]  /*1370*/  LDG.E.U8 R31, desc[UR8][R14.64] ;  /* 0x000000080e1f7981 */ /* 0x0002a6000c1e1100 */
[----:B------:R-:W-:Y:S01]  /*1380*/  LEA.HI.X.SX32 R39, R7, R61, 0x1, P1 ;  /* 0x0000003d07277211 */ /* 0x000fe200008f0eff */
[C---:B------:R-:W-:Y:S01]  /*1390*/  IMAD R7, R106.reuse, 0x86, RZ ;  /* 0x000000866a077824 */ /* 0x040fe200078e02ff */
[-C--:B------:R-:W-:Y:S01]  /*13a0*/  IADD3 R4, P1, R5, R60.reuse, RZ ;  /* 0x0000003c05047210 */ /* 0x080fe20007f3e0ff */
[C---:B------:R-:W-:Y:S01]  /*13b0*/  IMAD R11, R106.reuse, 0x88, RZ ;  /* 0x000000886a0b7824 */ /* 0x040fe200078e02ff */
[----:B------:R-:W2:Y:S01]  /*13c0*/  LDG.E.U8 R18, desc[UR8][R18.64] ;  /* 0x0000000812127981 */ /* 0x000ea2000c1e1100 */
[----:B0-----:R-:W-:Y:S01]  /*13d0*/  IADD3 R32, P0, R9, R60, RZ ;  /* 0x0000003c09207210 */ /* 0x001fe20007f1e0ff */
[----:B-1----:R-:W-:-:S02]  /*13e0*/  IMAD R15, R106, 0x89, RZ ;  /* 0x000000896a0f7824 */ /* 0x002fc400078e02ff */
[----:B------:R-:W2:Y:S01]  /*13f0*/  LDG.E.U8 R38, desc[UR8][R38.64] ;  /* 0x0000000826267981 */ /* 0x000ea2000c1e1100 */
[-C--:B------:R-:W-:Y:S01]  /*1400*/  LEA.HI.X.SX32 R33, R9, R61.reuse, 0x1, P0 ;  /* 0x0000003d09217211 */ /* 0x080fe200000f0eff */
[C---:B------:R-:W-:Y:S01]  /*1410*/  IMAD R9, R106.reuse, 0x87, RZ ;  /* 0x000000876a097824 */ /* 0x040fe200078e02ff */
[-C--:B------:R-:W-:Y:S01]  /*1420*/  LEA.HI.X.SX32 R5, R5, R61.reuse, 0x1, P1 ;  /* 0x0000003d05057211 */ /* 0x080fe200008f0eff */
[----:B------:R-:W-:Y:S01]  /*1430*/  IMAD R17, R106, 0x8a, RZ ;  /* 0x0000008a6a117824 */ /* 0x000fe200078e02ff */
[-C--:B------:R-:W-:Y:S01]  /*1440*/  IADD3 R6, P0, R7, R60.reuse, RZ ;  /* 0x0000003c07067210 */ /* 0x080fe20007f1e0ff */
[----:B------:R-:W2:Y:S01]  /*1450*/  LDG.E.U8 R32, desc[UR8][R32.64] ;  /* 0x0000000820207981 */ /* 0x000ea2000c1e1100 */
[----:B------:R-:W-:Y:S02]  /*1460*/  IADD3 R8, P1, R9, R60, RZ ;  /* 0x0000003c09087210 */ /* 0x000fe40007f3e0ff */
[-C--:B------:R-:W-:Y:S01]  /*1470*/  LEA.HI.X.SX32 R7, R7, R61.reuse, 0x1, P0 ;  /* 0x0000003d07077211 */ /* 0x080fe200000f0eff */
[----:B------:R0:W2:Y:S01]  /*1480*/  LDG.E.U8 R63, desc[UR8][R4.64] ;  /* 0x00000008043f7981 */ /* 0x0000a2000c1e1100 */
[----:B------:R-:W-:-:S02]  /*1490*/  LEA.HI.X.SX32 R9, R9, R61, 0x1, P1 ;  /* 0x0000003d09097211 */ /* 0x000fc400008f0eff */
[-C--:B------:R-:W-:Y:S01]  /*14a0*/  IADD3 R12, P0, R11, R60.reuse, RZ ;  /* 0x0000003c0b0c7210 */ /* 0x080fe20007f1e0ff */
[----:B------:R1:W2:Y:S01]  /*14b0*/  LDG.E.U8 R19, desc[UR8][R6.64] ;  /* 0x0000000806137981 */ /* 0x0002a2000c1e1100 */
[-C--:B------:R-:W-:Y:S02]  /*14c0*/  IADD3 R26, P1, R15, R60.reuse, RZ ;  /* 0x0000003c0f1a7210 */ /* 0x080fe40007f3e0ff */
[-C--:B------:R-:W-:Y:S01]  /*14d0*/  LEA.HI.X.SX32 R13, R11, R61.reuse, 0x1, P0 ;  /* 0x0000003d0b0d7211 */ /* 0x080fe200000f0eff */
[----:B------:R1:W2:Y:S01]  /*14e0*/  LDG.E.U8 R37, desc[UR8][R8.64] ;  /* 0x0000000808257981 */ /* 0x0002a2000c1e1100 */
[-C--:B------:R-:W-:Y:S01]  /*14f0*/  LEA.HI.X.SX32 R27, R15, R61.reuse, 0x1, P1 ;  /* 0x0000003d0f1b7211 */ /* 0x080fe200008f0eff */
[C---:B------:R-:W-:Y:S01]  /*1500*/  IMAD R15, R106.reuse, 0x8c, RZ ;  /* 0x0000008c6a0f7824 */ /* 0x040fe200078e02ff */
[-C--:B------:R-:W-:Y:S01]  /*1510*/  IADD3 R10, P0, R17, R60.reuse, RZ ;  /* 0x0000003c110a7210 */ /* 0x080fe20007f1e0ff */
[----:B------:R1:W2:Y:S01]  /*1520*/  LDG.E.U8 R33, desc[UR8][R12.64] ;  /* 0x000000080c217981 */ /* 0x0002a2000c1e1100 */
[-C--:B0-----:R-:W-:Y:S01]  /*1530*/  IADD3 R4, P1, R21, R60.reuse, RZ ;  /* 0x0000003c15047210 */ /* 0x081fe20007f3e0ff */
[C---:B-1----:R-:W-:Y:S01]  /*1540*/  IMAD R7, R106.reuse, 0x8d, RZ ;  /* 0x0000008d6a077824 */ /* 0x042fe200078e02ff */
[-C--:B------:R-:W-:Y:S01]  /*1550*/  LEA.HI.X.SX32 R11, R17, R61.reuse, 0x1, P0 ;  /* 0x0000003d110b7211 */ /* 0x080fe200000f0eff */
[----:B------:R-:W2:Y:S01]  /*1560*/  LDG.E.U8 R26, desc[UR8][R26.64] ;  /* 0x000000081a1a7981 */ /* 0x000ea2000c1e1100 */
[-C--:B------:R-:W-:Y:S01]  /*1570*/  IADD3 R34, P0, R15, R60.reuse, RZ ;  /* 0x0000003c0f227210 */ /* 0x080fe20007f1e0ff */
[C---:B------:R-:W-:Y:S01]  /*1580*/  IMAD R9, R106.reuse, 0x8e, RZ ;  /* 0x0000008e6a097824 */ /* 0x040fe200078e02ff */
[-C--:B------:R-:W-:Y:S01]  /*1590*/  LEA.HI.X.SX32 R5, R21, R61.reuse, 0x1, P1 ;  /* 0x0000003d15057211 */ /* 0x080fe200008f0eff */
[----:B------:R0:W2:Y:S01]  /*15a0*/  LDG.E.U8 R10, desc[UR8][R10.64] ;  /* 0x000000080a0a7981 */ /* 0x0000a2000c1e1100 */
[-C--:B------:R-:W-:Y:S01]  /*15b0*/  IADD3 R6, P1, R7, R60.reuse, RZ ;  /* 0x0000003c07067210 */ /* 0x080fe20007f3e0ff */
[C---:B------:R-:W-:Y:S01]  /*15c0*/  IMAD R13, R106.reuse, 0x8f, RZ ;  /* 0x0000008f6a0d7824 */ /* 0x040fe200078e02ff */
[-C--:B------:R-:W-:Y:S01]  /*15d0*/  LEA.HI.X.SX32 R35, R15, R61.reuse, 0x1, P0 ;  /* 0x0000003d0f237211 */ /* 0x080fe200000f0eff */
[----:B------:R-:W-:Y:S01]  /*15e0*/  IMAD.SHL.U32 R21, R106, 0x100, RZ ;  /* 0x000001006a157824 */ /* 0x000fe200078e00ff */
[----:B------:R-:W-:Y:S01]  /*15f0*/  IADD3 R8, P0, R9, R60, RZ ;  /* 0x0000003c09087210 */ /* 0x000fe20007f1e0ff */
[----:B------:R1:W2:Y:S01]  /*1600*/  LDG.E.U8 R39, desc[UR8][R4.64] ;  /* 0x0000000804277981 */ /* 0x0002a2000c1e1100 */
[----:B------:R-:W-:-:S02]  /*1610*/  LEA.HI.X.SX32 R7, R7, R61, 0x1, P1 ;  /* 0x0000003d07077211 */ /* 0x000fc400008f0eff */
[-C--:B------:R-:W-:Y:S01]  /*1620*/  IADD3 R14, P1, R13, R60.reuse, RZ ;  /* 0x0000003c0d0e7210 */ /* 0x080fe20007f3e0ff */
[C---:B0-----:R-:W-:Y:S01]  /*1630*/  IMAD R11, R106.reuse, 0x101, RZ ;  /* 0x000001016a0b7824 */ /* 0x041fe200078e02ff */
[-C--:B------:R-:W-:Y:S01]  /*1640*/  LEA.HI.X.SX32 R9, R9, R61.reuse, 0x1, P0 ;  /* 0x0000003d09097211 */ /* 0x080fe200000f0eff */
[----:B------:R0:W2:Y:S01]  /*1650*/  LDG.E.U8 R17, desc[UR8][R6.64] ;  /* 0x0000000806117981 */ /* 0x0000a2000c1e1100 */
[-C--:B------:R-:W-:Y:S02]  /*1660*/  IADD3 R40, P0, R21, R60.reuse, RZ ;  /* 0x0000003c15287210 */ /* 0x080fe40007f1e0ff */
[-C--:B------:R-:W-:Y:S01]  /*1670*/  LEA.HI.X.SX32 R15, R13, R61.reuse, 0x1, P1 ;  /* 0x0000003d0d0f7211 */ /* 0x080fe200008f0eff */
[C---:B------:R-:W-:Y:S01]  /*1680*/  IMAD R27, R106.reuse, 0x108, RZ ;  /* 0x000001086a1b7824 */ /* 0x040fe200078e02ff */
[-C--:B-1----:R-:W-:Y:S01]  /*1690*/  IADD3 R4, P1, R11, R60.reuse, RZ ;  /* 0x0000003c0b047210 */ /* 0x082fe20007f3e0ff */
[----:B------:R1:W2:Y:S01]  /*16a0*/  LDG.E.U8 R13, desc[UR8][R8.64] ;  /* 0x00000008080d7981 */ /* 0x0002a2000c1e1100 */
[-C--:B------:R-:W-:Y:S01]  /*16b0*/  LEA.HI.X.SX32 R41, R21, R61.reuse, 0x1, P0 ;  /* 0x0000003d15297211 */ /* 0x080fe200000f0eff */
[C---:B------:R-:W-:Y:S01]  /*16c0*/  IMAD R21, R106.reuse, 0x103, RZ ;  /* 0x000001036a157824 */ /* 0x040fe200078e02ff */
[----:B------:R-:W-:Y:S01]  /*16d0*/  LEA.HI.X.SX32 R5, R11, R61, 0x1, P1 ;  /* 0x0000003d0b057211 */ /* 0x000fe200008f0eff */
[----:B------:R-:W-:Y:S01]  /*16e0*/  IMAD R11, R106, 0x104, RZ ;  /* 0x000001046a0b7824 */ /* 0x000fe200078e02ff */
[-C--:B------:R-:W-:Y:S01]  /*16f0*/  IADD3 R22, P0, R23, R60.reuse, RZ ;  /* 0x0000003c17167210 */ /* 0x080fe20007f1e0ff */
[----:B------:R1:W2:Y:S01]  /*1700*/  LDG.E.U8 R77, desc[UR8][R14.64] ;  /* 0x000000080e4d7981 */ /* 0x0002a2000c1e1100 */
[----:B0-----:R-:W-:-:S02]  /*1710*/  IADD3 R6, P1, R21, R60, RZ ;  /* 0x0000003c15067210 */ /* 0x001fc40007f3e0ff */
[-C--:B------:R-:W-:Y:S01]  /*1720*/  LEA.HI.X.SX32 R23, R23, R61.reuse, 0x1, P0 ;  /* 0x0000003d17177211 */ /* 0x080fe200000f0eff */
[C---:B-1----:R-:W-:Y:S01]  /*1730*/  IMAD R9, R106.reuse, 0x105, RZ ;  /* 0x000001056a097824 */ /* 0x042fe200078e02ff */
[-C--:B------:R-:W-:Y:S01]  /*1740*/  IADD3 R28, P0, R11, R60.reuse, RZ ;  /* 0x0000003c0b1c7210 */ /* 0x080fe20007f1e0ff */
[----:B------:R0:W2:Y:S01]  /*1750*/  LDG.E.U8 R40, desc[UR8][R40.64] ;  /* 0x0000000828287981 */ /* 0x0000a2000c1e1100 */
[-C--:B------:R-:W-:Y:S01]  /*1760*/  LEA.HI.X.SX32 R7, R21, R61.reuse, 0x1, P1 ;  /* 0x0000003d15077211 */ /* 0x080fe200008f0eff */
[C---:B------:R-:W-:Y:S01]  /*1770*/  IMAD R15, R106.reuse, 0x106, RZ ;  /* 0x000001066a0f7824 */ /* 0x040fe200078e02ff */
[-C--:B------:R-:W-:Y:S01]  /*1780*/  IADD3 R24, P1, R9, R60.reuse, RZ ;  /* 0x0000003c09187210 */ /* 0x080fe20007f3e0ff */
[----:B------:R1:W2:Y:S01]  /*1790*/  LDG.E.U8 R76, desc[UR8][R4.64] ;  /* 0x00000008044c7981 */ /* 0x0002a2000c1e1100 */
[-C--:B------:R-:W-:Y:S01]  /*17a0*/  LEA.HI.X.SX32 R29, R11, R61.reuse, 0x1, P0 ;  /* 0x0000003d0b1d7211 */ /* 0x080fe200000f0eff */
[C---:B------:R-:W-:Y:S01]  /*17b0*/  IMAD R11, R106.reuse, 0x107, RZ ;  /* 0x000001076a0b7824 */ /* 0x040fe200078e02ff */
[----:B------:R-:W-:Y:S01]  /*17c0*/  IADD3 R8, P0, R15, R60, RZ ;  /* 0x0000003c0f087210 */ /* 0x000fe20007f1e0ff */
[----:B0-----:R-:W-:Y:S01]  /*17d0*/  IMAD R41, R106, 0x109, RZ ;  /* 0x000001096a297824 */ /* 0x001fe200078e02ff */
[-C--:B------:R-:W-:Y:S01]  /*17e0*/  LEA.HI.X.SX32 R25, R9, R61.reuse, 0x1, P1 ;  /* 0x0000003d09197211 */ /* 0x080fe200008f0eff */
[----:B------:R0:W2:Y:S01]  /*17f0*/  LDG.E.U8 R21, desc[UR8][R6.64] ;  /* 0x0000000806157981 */ /* 0x0000a2000c1e1100 */
[----:B------:R-:W-:-:S02]  /*1800*/  LEA.HI.X.SX32 R9, R15, R61, 0x1, P0 ;  /* 0x0000003d0f097211 */ /* 0x000fc400000f0eff */
[-C--:B------:R-:W-:Y:S01]  /*1810*/  IADD3 R14, P0, R27, R60.reuse, RZ ;  /* 0x0000003c1b0e7210 */ /* 0x080fe20007f1e0ff */
[----:B------:R-:W2:Y:S01]  /*1820*/  LDG.E.U8 R34, desc[UR8][R34.64] ;  /* 0x0000000822227981 */ /* 0x000ea2000c1e1100 */
[-C--:B-1----:R-:W-:Y:S02]  /*1830*/  IADD3 R4, P1, R11, R60.reuse, RZ ;  /* 0x0000003c0b047210 */ /* 0x082fe40007f3e0ff */
[-C--:B------:R-:W-:Y:S01]  /*1840*/  LEA.HI.X.SX32 R15, R27, R61.reuse, 0x1, P0 ;  /* 0x0000003d1b0f7211 */ /* 0x080fe200000f0eff */
[C---:B------:R-:W-:Y:S01]  /*1850*/  IMAD R27, R106.reuse, 0x10b, RZ ;  /* 0x0000010b6a1b7824 */ /* 0x040fe200078e02ff */
[-C--:B------:R-:W-:Y:S01]  /*1860*/  LEA.HI.X.SX32 R5, R11, R61.reuse, 0x1, P1 ;  /* 0x0000003d0b057211 */ /* 0x080fe200008f0eff */
[C---:B------:R-:W-:Y:S01]  /*1870*/  IMAD R11, R106.reuse, 0x10a, RZ ;  /* 0x0000010a6a0b7824 */ /* 0x040fe200078e02ff */
[CC--:B0-----:R-:W-:Y:S01]  /*1880*/  IADD3 R6, P1, R41.reuse, R60.reuse, RZ ;  /* 0x0000003c29067210 */ /* 0x0c1fe20007f3e0ff */
[----:B------:R0:W2:Y:S03]  /*1890*/  LDG.E.U8 R24, desc[UR8][R24.64] ;  /* 0x0000000818187981 */ /* 0x0000a6000c1e1100 */
[----:B------:R-:W-:Y:S01]  /*18a0*/  LEA.HI.X.SX32 R7, R41, R61, 0x1, P1 ;  /* 0x0000003d29077211 */ /* 0x000fe200008f0eff */
[----:B------:R1:W2:Y:S01]  /*18b0*/  LDG.E.U8 R35, desc[UR8][R28.64] ;  /* 0x000000081c237981 */ /* 0x0002a2000c1e1100 */
[----:B------:R-:W-:Y:S01]  /*18c0*/  IMAD R41, R106, 0x10d, RZ ;  /* 0x0000010d6a297824 */ /* 0x000fe200078e02ff */
[----:B------:R-:W-:-:S02]  /*18d0*/  IADD3 R42, P1, R27, R60, RZ ;  /* 0x0000003c1b2a7210 */ /* 0x000fc40007f3e0ff */
[----:B------:R-:W2:Y:S01]  /*18e0*/  LDG.E.U8 R20, desc[UR8][R22.64] ;  /* 0x0000000816147981 */ /* 0x000ea2000c1e1100 */
[----:B0-----:R-:W-:-:S03]  /*18f0*/  IMAD R25, R106, 0x10c, RZ ;  /* 0x0000010c6a197824 */ /* 0x001fc600078e02ff */
[----:B------:R-:W2:Y:S01]  /*1900*/  LDG.E.U8 R9, desc[UR8][R8.64] ;  /* 0x0000000808097981 */ /* 0x000ea2000c1e1100 */
[-C--:B-1----:R-:W-:Y:S02]  /*1910*/  IADD3 R28, P0, R11, R60.reuse, RZ ;  /* 0x0000003c0b1c7210 */ /* 0x082fe40007f1e0ff */
[-C--:B------:R-:W-:Y:S01]  /*1920*/  LEA.HI.X.SX32 R43, R27, R61.reuse, 0x1, P1 ;  /* 0x0000003d1b2b7211 */ /* 0x080fe200008f0eff */
[----:B------:R-:W2:Y:S01]  /*1930*/  LDG.E.U8 R36, desc[UR8][R14.64] ;  /* 0x000000080e247981 */ /* 0x000ea2000c1e1100 */
[-C--:B------:R-:W-:Y:S01]  /*1940*/  LEA.HI.X.SX32 R29, R11, R61.reuse, 0x1, P0 ;  /* 0x0000003d0b1d7211 */ /* 0x080fe200000f0eff */
[----:B------:R-:W-:Y:S01]  /*1950*/  IMAD R11, R106, 0x11, RZ ;  /* 0x000000116a0b7824 */ /* 0x000fe200078e02ff */
[-C--:B------:R-:W-:Y:S01]  /*1960*/  IADD3 R46, P0, R41, R60.reuse, RZ ;  /* 0x0000003c292e7210 */ /* 0x080fe20007f1e0ff */
[----:B------:R0:W2:Y:S01]  /*1970*/  LDG.E.U8 R23, desc[UR8][R4.64] ;  /* 0x0000000804177981 */ /* 0x0000a2000c1e1100 */
[----:B------:R-:W-:Y:S02]  /*1980*/  IADD3 R44, P1, R25, R60, RZ ;  /* 0x0000003c192c7210 */ /* 0x000fe40007f3e0ff */
[-C--:B------:R-:W-:Y:S01]  /*1990*/  LEA.HI.X.SX32 R47, R41, R61.reuse, 0x1, P0 ;  /* 0x0000003d292f7211 */ /* 0x080fe200000f0eff */
[----:B------:R1:W2:Y:S01]  /*19a0*/  LDG.E.U8 R22, desc[UR8][R6.64] ;  /* 0x0000000806167981 */ /* 0x0002a2000c1e1100 */
[----:B------:R-:W-:-:S03]  /*19b0*/  LEA.HI.X.SX32 R45, R25, R61, 0x1, P1 ;  /* 0x0000003d192d7211 */ /* 0x000fc600008f0eff */
[----:B------:R1:W2:Y:S01]  /*19c0*/  LDG.E.U8 R27, desc[UR8][R28.64] ;  /* 0x000000081c1b7981 */ /* 0x0002a2000c1e1100 */
[C---:B0-----:R-:W-:Y:S02]  /*19d0*/  IMAD.SHL.U32 R5, R106.reuse, 0x10, RZ ;  /* 0x000000106a057824 */ /* 0x041fe400078e00ff */
[C---:B------:R-:W-:Y:S01]  /*19e0*/  IMAD R25, R106.reuse, 0x12, RZ ;  /* 0x000000126a197824 */ /* 0x040fe200078e02ff */
[----:B------:R0:W2:Y:S01]  /*19f0*/  LDG.E.U8 R8, desc[UR8][R42.64] ;  /* 0x000000082a087981 */ /* 0x0000a2000c1e1100 */
[-C--:B-1----:R-:W-:Y:S02]  /*1a00*/  IADD3 R6, P1, R11, R60.reuse, RZ ;  /* 0x0000003c0b067210 */ /* 0x082fe40007f3e0ff */
[-C--:B------:R-:W-:Y:S01]  /*1a10*/  IADD3 R4, P0, R5, R60.reuse, RZ ;  /* 0x0000003c05047210 */ /* 0x080fe20007f1e0ff */
[C---:B------:R-:W-:Y:S01]  /*1a20*/  IMAD R41, R106.reuse, 0x16, RZ ;  /* 0x000000166a297824 */ /* 0x040fe200078e02ff */
[-C--:B------:R-:W-:Y:S01]  /*1a30*/  LEA.HI.X.SX32 R7, R11, R61.reuse, 0x1, P1 ;  /* 0x0000003d0b077211 */ /* 0x080fe200008f0eff */
[C---:B------:R-:W-:Y:S01]  /*1a40*/  IMAD R29, R106.reuse, 0x13, RZ ;  /* 0x000000136a1d7824 */ /* 0x040fe200078e02ff */
[----:B------:R-:W-:Y:S01]  /*1a50*/  LEA.HI.X.SX32 R5, R5, R61, 0x1, P0 ;  /* 0x0000003d05057211 */ /* 0x000fe200000f0eff */
[----:B------:R-:W-:Y:S01]  /*1a60*/  IMAD R11, R106, 0x14, RZ ;  /* 0x000000146a0b7824 */ /* 0x000fe200078e02ff */
[-C--:B------:R-:W-:Y:S01]  /*1a70*/  IADD3 R58, P0, R25, R60.reuse, RZ ;  /* 0x0000003c193a7210 */ /* 0x080fe20007f1e0ff */
[----:B------:R-:W2:Y:S01]  /*1a80*/  LDG.E.U8 R62, desc[UR8][R6.64] ;  /* 0x00000008063e7981 */ /* 0x000ea2000c1e1100 */
[----:B------:R-:W-:-:S02]  /*1a90*/  IADD3 R28, P1, R29, R60, RZ ;  /* 0x0000003c1d1c7210 */ /* 0x000fc40007f3e0ff */
[-C--:B------:R-:W-:Y:S01]  /*1aa0*/  LEA.HI.X.SX32 R59, R25, R61.reuse, 0x1, P0 ;  /* 0x0000003d193b7211 */ /* 0x080fe200000f0eff */
[C---:B------:R-:W-:Y:S01]  /*1ab0*/  IMAD R25, R106.reuse, 0x15, RZ ;  /* 0x000000156a197824 */ /* 0x040fe200078e02ff */
[-C--:B0-----:R-:W-:Y:S01]  /*1ac0*/  IADD3 R42, P0, R11, R60.reuse, RZ ;  /* 0x0000003c0b2a7210 */ /* 0x081fe20007f1e0ff */
[----:B------:R0:W2:Y:S01]  /*1ad0*/  LDG.E.U8 R65, desc[UR8][R4.64] ;  /* 0x0000000804417981 */ /* 0x0000a2000c1e1100 */
[-C--:B------:R-:W-:Y:S02]  /*1ae0*/  LEA.HI.X.SX32 R29, R29, R61.reuse, 0x1, P1 ;  /* 0x0000003d1d1d7211 */ /* 0x080fe400008f0eff */
[-C--:B------:R-:W-:Y:S01]  /*1af0*/  LEA.HI.X.SX32 R43, R11, R61.reuse, 0x1, P0 ;  /* 0x0000003d0b2b7211 */ /* 0x080fe200000f0eff */
[C---:B------:R-:W-:Y:S01]  /*1b00*/  IMAD R11, R106.reuse, 0x17, RZ ;  /* 0x000000176a0b7824 */ /* 0x040fe200078e02ff */
[CC--:B------:R-:W-:Y:S01]  /*1b10*/  IADD3 R78, P1, R25.reuse, R60.reuse, RZ ;  /* 0x0000003c194e7210 */ /* 0x0c0fe20007f3e0ff */
[----:B------:R1:W2:Y:S03]  /*1b20*/  LDG.E.U8 R12, desc[UR8][R28.64] ;  /* 0x000000081c0c7981 */ /* 0x0002a6000c1e1100 */
[----:B------:R-:W-:Y:S01]  /*1b30*/  LEA.HI.X.SX32 R79, R25, R61, 0x1, P1 ;  /* 0x0000003d194f7211 */ /* 0x000fe200008f0eff */
[----:B------:R-:W-:Y:S01]  /*1b40*/  IMAD R25, R106, 0x18, RZ ;  /* 0x000000186a197824 */ /* 0x000fe200078e02ff */
[-C--:B0-----:R-:W-:Y:S01]  /*1b50*/  IADD3 R4, P0, R41, R60.reuse, RZ ;  /* 0x0000003c29047210 */ /* 0x081fe20007f1e0ff */
[----:B------:R0:W2:Y:S01]  /*1b60*/  LDG.E.U8 R73, desc[UR8][R42.64] ;  /* 0x000000082a497981 */ /* 0x0000a2000c1e1100 */
[----:B------:R-:W-:-:S02]  /*1b70*/  IADD3 R6, P1, R11, R60, RZ ;  /* 0x0000003c0b067210 */ /* 0x000fc40007f3e0ff */
[-C--:B------:R-:W-:Y:S01]  /*1b80*/  LEA.HI.X.SX32 R5, R41, R61.reuse, 0x1, P0 ;  /* 0x0000003d29057211 */ /* 0x080fe200000f0eff */
[C---:B------:R-:W-:Y:S01]  /*1b90*/  IMAD R41, R106.reuse, 0x19, RZ ;  /* 0x000000196a297824 */ /* 0x040fe200078e02ff */
[-C--:B------:R-:W-:Y:S01]  /*1ba0*/  LEA.HI.X.SX32 R7, R11, R61.reuse, 0x1, P1 ;  /* 0x0000003d0b077211 */ /* 0x080fe200008f0eff */
[C---:B------:R-:W-:Y:S01]  /*1bb0*/  IMAD R11, R106.reuse, 0x1a, RZ ;  /* 0x0000001a6a0b7824 */ /* 0x040fe200078e02ff */
[-C--:B------:R-:W-:Y:S01]  /*1bc0*/  IADD3 R48, P0, R25, R60.reuse, RZ ;  /* 0x0000003c19307210 */ /* 0x080fe20007f1e0ff */
[----:B------:R0:W2:Y:S01]  /*1bd0*/  LDG.E.U8 R15, desc[UR8][R44.64] ;  /* 0x000000082c0f7981 */ /* 0x0000a2000c1e1100 */
[-C--:B-1----:R-:W-:Y:S02]  /*1be0*/  IADD3 R28, P1, R41, R60.reuse, RZ ;  /* 0x0000003c291c7210 */ /* 0x082fe40007f3e0ff */
[-C--:B------:R-:W-:Y:S01]  /*1bf0*/  LEA.HI.X.SX32 R49, R25, R61.reuse, 0x1, P0 ;  /* 0x0000003d19317211 */ /* 0x080fe200000f0eff */
[C---:B------:R-:W-:Y:S01]  /*1c00*/  IMAD R25, R106.reuse, 0x1b, RZ ;  /* 0x0000001b6a197824 */ /* 0x040fe200078e02ff */
[-C--:B0-----:R-:W-:Y:S01]  /*1c10*/  IADD3 R42, P0, R11, R60.reuse, RZ ;  /* 0x0000003c0b2a7210 */ /* 0x081fe20007f1e0ff */
[----:B------:R0:W2:Y:S01]  /*1c20*/  LDG.E.U8 R75, desc[UR8][R4.64] ;  /* 0x00000008044b7981 */ /* 0x0000a2000c1e1100 */
[-C--:B------:R-:W-:Y:S01]  /*1c30*/  LEA.HI.X.SX32 R29, R41, R61.reuse, 0x1, P1 ;  /* 0x0000003d291d7211 */ /* 0x080fe200008f0eff */
[C---:B------:R-:W-:Y:S01]  /*1c40*/  IMAD R41, R106.reuse, 0x1c, RZ ;  /* 0x0000001c6a297824 */ /* 0x040fe200078e02ff */
[-C--:B------:R-:W-:Y:S01]  /*1c50*/  LEA.HI.X.SX32 R43, R11, R61.reuse, 0x1, P0 ;  /* 0x0000003d0b2b7211 */ /* 0x080fe200000f0eff */
[C---:B------:R-:W-:Y:S01]  /*1c60*/  IMAD R11, R106.reuse, 0x1d, RZ ;  /* 0x0000001d6a0b7824 */ /* 0x040fe200078e02ff */
[CC--:B------:R-:W-:Y:S01]  /*1c70*/  IADD3 R44, P1, R25.reuse, R60.reuse, RZ ;  /* 0x0000003c192c7210 */ /* 0x0c0fe20007f3e0ff */
[----:B------:R1:W2:Y:S03]  /*1c80*/  LDG.E.U8 R72, desc[UR8][R6.64] ;  /* 0x0000000806487981 */ /* 0x0002a6000c1e1100 */
[-C--:B------:R-:W-:Y:S01]  /*1c90*/  LEA.HI.X.SX32 R45, R25, R61.reuse, 0x1, P1 ;  /* 0x0000003d192d7211 */ /* 0x080fe200008f0eff */
[C---:B------:R-:W-:Y:S01]  /*1ca0*/  IMAD R25, R106.reuse, 0x1f, RZ ;  /* 0x0000001f6a197824 */ /* 0x040fe200078e02ff */
[-C--:B0-----:R-:W-:Y:S01]  /*1cb0*/  IADD3 R4, P0, R41, R60.reuse, RZ ;  /* 0x0000003c29047210 */ /* 0x081fe20007f1e0ff */
[----:B------:R0:W2:Y:S01]  /*1cc0*/  LDG.E.U8 R74, desc[UR8][R28.64] ;  /* 0x000000081c4a7981 */ /* 0x0000a2000c1e1100 */
[-C--:B------:R-:W-:Y:S01]  /*1cd0*/  IADD3 R66, P1, R11, R60.reuse, RZ ;  /* 0x0000003c0b427210 */ /* 0x080fe20007f3e0ff */
[C---:B-1----:R-:W-:Y:S01]  /*1ce0*/  IMAD R7, R106.reuse, 0x1e, RZ ;  /* 0x0000001e6a077824 */ /* 0x042fe200078e02ff */
[-C--:B------:R-:W-:Y:S01]  /*1cf0*/  LEA.HI.X.SX32 R5, R41, R61.reuse, 0x1, P0 ;  /* 0x0000003d29057211 */ /* 0x080fe200000f0eff */
[----:B------:R-:W2:Y:S01]  /*1d00*/  LDG.E.U8 R78, desc[UR8][R78.64] ;  /* 0x000000084e4e7981 */ /* 0x000ea2000c1e1100 */
[-C--:B------:R-:W-:Y:S01]  /*1d10*/  LEA.HI.X.SX32 R67, R11, R61.reuse, 0x1, P1 ;  /* 0x0000003d0b437211 */ /* 0x080fe200008f0eff */
[C---:B------:R-:W-:Y:S01]  /*1d20*/  IMAD R11, R106.reuse, 0x90, RZ ;  /* 0x000000906a0b7824 */ /* 0x040fe200078e02ff */
[-C--:B------:R-:W-:Y:S01]  /*1d30*/  IADD3 R6, P0, R7, R60.reuse, RZ ;  /* 0x0000003c07067210 */ /* 0x080fe20007f1e0ff */
[----:B------:R-:W-:Y:S01]  /*1d40*/  IMAD R41, R106, 0x91, RZ ;  /* 0x000000916a297824 */ /* 0x000fe200078e02ff */
[----:B0-----:R-:W-:Y:S01]  /*1d50*/  IADD3 R28, P1, R25, R60, RZ ;  /* 0x0000003c191c7210 */ /* 0x001fe20007f3e0ff */
[----:B------:R-:W2:Y:S01]  /*1d60*/  LDG.E.U8 R30, desc[UR8][R4.64] ;  /* 0x00000008041e7981 */ /* 0x000ea2000c1e1100 */
[----:B------:R-:W-:-:S02]  /*1d70*/  LEA.HI.X.SX32 R7, R7, R61, 0x1, P0 ;  /* 0x0000003d07077211 */ /* 0x000fc400000f0eff */
[----:B------:R-:W-:Y:S01]  /*1d80*/  LEA.HI.X.SX32 R29, R25, R61, 0x1, P1 ;  /* 0x0000003d191d7211 */ /* 0x000fe200008f0eff */
[----:B------:R0:W2:Y:S01]  /*1d90*/  LDG.E.U8 R79, desc[UR8][R42.64] ;  /* 0x000000082a4f7981 */ /* 0x0000a2000c1e1100 */
[----:B------:R-:W-:Y:S01]  /*1da0*/  IMAD R25, R106, 0x92, RZ ;  /* 0x000000926a197824 */ /* 0x000fe200078e02ff */
[-C--:B------:R-:W-:Y:S02]  /*1db0*/  IADD3 R50, P1, R41, R60.reuse, RZ ;  /* 0x0000003c29327210 */ /* 0x080fe40007f3e0ff */
[----:B------:R-:W2:Y:S04]  /*1dc0*/  LDG.E.U8 R58, desc[UR8][R58.64] ;  /* 0x000000083a3a7981 */ /* 0x000ea8000c1e1100 */
[----:B------:R-:W2:Y:S01]  /*1dd0*/  LDG.E.U8 R47, desc[UR8][R46.64] ;  /* 0x000000082e2f7981 */ /* 0x000ea2000c1e1100 */
[----:B0-----:R-:W-:-:S03]  /*1de0*/  IADD3 R42, P0, R11, R60, RZ ;  /* 0x0000003c0b2a7210 */ /* 0x001fc60007f1e0ff */
[----:B------:R-:W2:Y:S01]  /*1df0*/  LDG.E.U8 R48, desc[UR8][R48.64] ;  /* 0x0000000830307981 */ /* 0x000ea2000c1e1100 */
[-C--:B------:R-:W-:Y:S01]  /*1e00*/  LEA.HI.X.SX32 R43, R11, R61.reuse, 0x1, P0 ;  /* 0x0000003d0b2b7211 */ /* 0x080fe200000f0eff */
[C---:B------:R-:W-:Y:S01]  /*1e10*/  IMAD R11, R106.reuse, 0x93, RZ ;  /* 0x000000936a0b7824 */ /* 0x040fe200078e02ff */
[-C--:B------:R-:W-:Y:S01]  /*1e20*/  IADD3 R4, P0, R25, R60.reuse, RZ ;  /* 0x0000003c19047210 */ /* 0x080fe20007f1e0ff */
[----:B------:R0:W2:Y:S01]  /*1e30*/  LDG.E.U8 R59, desc[UR8][R6.64] ;  /* 0x00000008063b7981 */ /* 0x0000a2000c1e1100 */
[-C--:B------:R-:W-:Y:S01]  /*1e40*/  LEA.HI.X.SX32 R51, R41, R61.reuse, 0x1, P1 ;  /* 0x0000003d29337211 */ /* 0x080fe200008f0eff */
[C---:B------:R-:W-:Y:S01]  /*1e50*/  IMAD R41, R106.reuse, 0x94, RZ ;  /* 0x000000946a297824 */ /* 0x040fe200078e02ff */
[-C--:B------:R-:W-:Y:S01]  /*1e60*/  LEA.HI.X.SX32 R5, R25, R61.reuse, 0x1, P0 ;  /* 0x0000003d19057211 */ /* 0x080fe200000f0eff */
[C---:B------:R-:W-:Y:S01]  /*1e70*/  IMAD R25, R106.reuse, 0x95, RZ ;  /* 0x000000956a197824 */ /* 0x040fe200078e02ff */
[CC--:B------:R-:W-:Y:S01]  /*1e80*/  IADD3 R116, P1, R11.reuse, R60.reuse, RZ ;  /* 0x0000003c0b747210 */ /* 0x0c0fe20007f3e0ff */
[----:B------:R1:W2:Y:S03]  /*1e90*/  LDG.E.U8 R46, desc[UR8][R28.64] ;  /* 0x000000081c2e7981 */ /* 0x0002a6000c1e1100 */
[----:B------:R-:W-:Y:S01]  /*1ea0*/  LEA.HI.X.SX32 R117, R11, R61, 0x1, P1 ;  /* 0x0000003d0b757211 */ /* 0x000fe200008f0eff */
[----:B------:R-:W-:Y:S01]  /*1eb0*/  IMAD R11, R106, 0x96, RZ ;  /* 0x000000966a0b7824 */ /* 0x000fe200078e02ff */
[-C--:B0-----:R-:W-:Y:S01]  /*1ec0*/  IADD3 R6, P0, R41, R60.reuse, RZ ;  /* 0x0000003c29067210 */ /* 0x081fe20007f1e0ff */
[----:B------:R-:W3:Y:S01]  /*1ed0*/  LDG.E.U8 R56, desc[UR8][R42.64] ;  /* 0x000000082a387981 */ /* 0x000ee2000c1e1100 */
[----:B------:R-:W-:-:S02]  /*1ee0*/  IADD3 R138, P1, R25, R60, RZ ;  /* 0x0000003c198a7210 */ /* 0x000fc40007f3e0ff */
[-C--:B------:R-:W-:Y:S01]  /*1ef0*/  LEA.HI.X.SX32 R7, R41, R61.reuse, 0x1, P0 ;  /* 0x0000003d29077211 */ /* 0x080fe200000f0eff */
[C---:B-1----:R-:W-:Y:S01]  /*1f00*/  IMAD R29, R106.reuse, 0x97, RZ ;  /* 0x000000976a1d7824 */ /* 0x042fe200078e02ff */
[-C--:B------:R-:W-:Y:S01]  /*1f10*/  LEA.HI.X.SX32 R139, R25, R61.reuse, 0x1, P1 ;  /* 0x0000003d198b7211 */ /* 0x080fe200008f0eff */
[----:B------:R-:W-:Y:S01]  /*1f20*/  IMAD R25, R106, 0x98, RZ ;  /* 0x000000986a197824 */ /* 0x000fe200078e02ff */
[-C--:B------:R-:W-:Y:S01]  /*1f30*/  IADD3 R82, P0, R11, R60.reuse, RZ ;  /* 0x0000003c0b527210 */ /* 0x080fe20007f1e0ff */
[----:B------:R-:W5:Y:S01]  /*1f40*/  LDG.E.U8 R81, desc[UR8][R50.64] ;  /* 0x0000000832517981 */ /* 0x000f62000c1e1100 */
[-C--:B------:R-:W-:Y:S02]  /*1f50*/  IADD3 R98, P1, R29, R60.reuse, RZ ;  /* 0x0000003c1d627210 */ /* 0x080fe40007f3e0ff */
[----:B------:R-:W-:Y:S01]  /*1f60*/  LEA.HI.X.SX32 R83, R11, R61, 0x1, P0 ;  /* 0x0000003d0b537211 */ /* 0x000fe200000f0eff */
[----:B------:R0:W4:Y:S01]  /*1f70*/  LDG.E.U8 R57, desc[UR8][R4.64] ;  /* 0x0000000804397981 */ /* 0x000122000c1e1100 */
[----:B------:R-:W-:-:S02]  /*1f80*/  IADD3 R52, P0, R25, R60, RZ ;  /* 0x0000003c19347210 */ /* 0x000fc40007f1e0ff */
[-C--:B------:R-:W-:Y:S01]  /*1f90*/  LEA.HI.X.SX32 R99, R29, R61.reuse, 0x1, P1 ;  /* 0x0000003d1d637211 */ /* 0x080fe200008f0eff */
[----:B------:R-:W2:Y:S01]  /*1fa0*/  LDG.E.U8 R116, desc[UR8][R116.64] ;  /* 0x0000000874747981 */ /* 0x000ea2000c1e1100 */
[----:B------:R-:W-:-:S03]  /*1fb0*/  LEA.HI.X.SX32 R53, R25, R61, 0x1, P0 ;  /* 0x0000003d19357211 */ /* 0x000fc600000f0eff */
[----:B------:R1:W2:Y:S04]  /*1fc0*/  LDG.E.U8 R86, desc[UR8][R6.64] ;  /* 0x0000000806567981 */ /* 0x0002a8000c1e1100 */
[----:B------:R-:W2:Y:S04]  /*1fd0*/  LDG.E.U8 R138, desc[UR8][R138.64] ;  /* 0x000000088a8a7981 */ /* 0x000ea8000c1e1100 */
[----:B------:R-:W2:Y:S04]  /*1fe0*/  LDG.E.U8 R82, desc[UR8][R82.64] ;  /* 0x0000000852527981 */ /* 0x000ea8000c1e1100 */
[----:B------:R-:W2:Y:S04]  /*1ff0*/  LDG.E.U8 R98, desc[UR8][R98.64] ;  /* 0x0000000862627981 */ /* 0x000ea8000c1e1100 */
[----:B------:R-:W2:Y:S01]  /*2000*/  LDG.E.U8 R52, desc[UR8][R52.64] ;  /* 0x0000000834347981 */ /* 0x000ea2000c1e1100 */
[----:B0-----:R-:W-:-:S02]  /*2010*/  IMAD R5, R106, 0x99, RZ ;  /* 0x000000996a057824 */ /* 0x001fc400078e02ff */
[C---:B------:R-:W-:Y:S01]  /*2020*/  IMAD R11, R106.reuse, 0x9a, RZ ;  /* 0x0000009a6a0b7824 */ /* 0x040fe200078e02ff */
[----:B------:R-:W2:Y:S01]  /*2030*/  LDG.E.U8 R45, desc[UR8][R44.64] ;  /* 0x000000082c2d7981 */ /* 0x000ea2000c1e1100 */
[C---:B------:R-:W-:Y:S01]  /*2040*/  IMAD R25, R106.reuse, 0x9b, RZ ;  /* 0x0000009b6a197824 */ /* 0x040fe200078e02ff */
[-C--:B------:R-:W-:Y:S01]  /*2050*/  IADD3 R4, P1, R5, R60.reuse, RZ ;  /* 0x0000003c05047210 */ /* 0x080fe20007f3e0ff */
[C---:B------:R-:W-:Y:S01]  /*2060*/  IMAD R41, R106.reuse, 0x9c, RZ ;  /* 0x0000009c6a297824 */ /* 0x040fe200078e02ff */
[-C--:B-1----:R-:W-:Y:S01]  /*2070*/  IADD3 R6, P0, R11, R60.reuse, RZ ;  /* 0x0000003c0b067210 */ /* 0x082fe20007f1e0ff */
[----:B------:R-:W2:Y:S01]  /*2080*/  LDG.E.U8 R3, desc[UR8][R2.64] ;  /* 0x0000000802037981 */ /* 0x000ea2000c1e1100 */
[-C--:B------:R-:W-:Y:S02]  /*2090*/  LEA.HI.X.SX32 R5, R5, R61.reuse, 0x1, P1 ;  /* 0x0000003d05057211 */ /* 0x080fe400008f0eff */
[-C--:B------:R-:W-:Y:S01]  /*20a0*/  IADD3 R28, P1, R25, R60.reuse, RZ ;  /* 0x0000003c191c7210 */ /* 0x080fe20007f3e0ff */
[----:B------:R-:W2:Y:S01]  /*20b0*/  LDG.E.U8 R66, desc[UR8][R66.64] ;  /* 0x0000000842427981 */ /* 0x000ea2000c1e1100 */
[-C--:B------:R-:W-:Y:S01]  /*20c0*/  LEA.HI.X.SX32 R7, R11, R61.reuse, 0x1, P0 ;  /* 0x0000003d0b077211 */ /* 0x080fe200000f0eff */
[C---:B------:R-:W-:Y:S01]  /*20d0*/  IMAD R11, R106.reuse, 0x9d, RZ ;  /* 0x0000009d6a0b7824 */ /* 0x040fe200078e02ff */
[----:B------:R-:W-:Y:S01]  /*20e0*/  LEA.HI.X.SX32 R29, R25, R61, 0x1, P1 ;  /* 0x0000003d191d7211 */ /* 0x000fe200008f0eff */
[----:B------:R-:W-:Y:S01]  /*20f0*/  IMAD R25, R106, 0x9e, RZ ;  /* 0x0000009e6a197824 */ /* 0x000fe200078e02ff */
[-C--:B------:R-:W-:Y:S01]  /*2100*/  IADD3 R42, P0, R41, R60.reuse, RZ ;  /* 0x0000003c292a7210 */ /* 0x080fe20007f1e0ff */
[----:B------:R0:W2:Y:S01]  /*2110*/  LDG.E.U8 R133, desc[UR8][R4.64] ;  /* 0x0000000804857981 */ /* 0x0000a2000c1e1100 */
[----:B------:R-:W-:-:S02]  /*2120*/  IADD3 R50, P1, R11, R60, RZ ;  /* 0x0000003c0b327210 */ /* 0x000fc40007f3e0ff */
[-C--:B------:R-:W-:Y:S01]  /*2130*/  LEA.HI.X.SX32 R43, R41, R61.reuse, 0x1, P0 ;  /* 0x0000003d292b7211 */ /* 0x080fe200000f0eff */
[C---:B------:R-:W-:Y:S01]  /*2140*/  IMAD R41, R106.reuse, 0x9f, RZ ;  /* 0x0000009f6a297824 */ /* 0x040fe200078e02ff */
[-C--:B------:R-:W-:Y:S01]  /*2150*/  IADD3 R68, P0, R25, R60.reuse, RZ ;  /* 0x0000003c19447210 */ /* 0x080fe20007f1e0ff */
[----:B------:R1:W2:Y:S01]  /*2160*/  LDG.E.U8 R55, desc[UR8][R6.64] ;  /* 0x0000000806377981 */ /* 0x0002a2000c1e1100 */
[C---:B0-----:R-:W-:Y:S01]  /*2170*/  IMAD.SHL.U32 R5, R106.reuse, 0x20, RZ ;  /* 0x000000206a057824 */ /* 0x041fe200078e00ff */
[-C--:B------:R-:W-:Y:S01]  /*2180*/  LEA.HI.X.SX32 R51, R11, R61.reuse, 0x1, P1 ;  /* 0x0000003d0b337211 */ /* 0x080fe200008f0eff */
[C---:B------:R-:W-:Y:S01]  /*2190*/  IMAD R11, R106.reuse, 0x22, RZ ;  /* 0x000000226a0b7824 */ /* 0x040fe200078e02ff */
[-C--:B------:R-:W-:Y:S01]  /*21a0*/  LEA.HI.X.SX32 R69, R25, R61.reuse, 0x1, P0 ;  /* 0x0000003d19457211 */ /* 0x080fe200000f0eff */
[----:B------:R0:W2:Y:S01]  /*21b0*/  LDG.E.U8 R111, desc[UR8][R28.64] ;  /* 0x000000081c6f7981 */ /* 0x0000a2000c1e1100 */
[-C--:B------:R-:W-:Y:S01]  /*21c0*/  IADD3 R108, P1, R41, R60.reuse, RZ ;  /* 0x0000003c296c7210 */ /* 0x080fe20007f3e0ff */
[C---:B-1----:R-:W-:Y:S01]  /*21d0*/  IMAD R7, R106.reuse, 0x21, RZ ;  /* 0x000000216a077824 */ /* 0x042fe200078e02ff */
[----:B------:R-:W-:Y:S01]  /*21e0*/  IADD3 R4, P0, R5, R60, RZ ;  /* 0x0000003c05047210 */ /* 0x000fe20007f1e0ff */
[----:B------:R-:W-:Y:S01]  /*21f0*/  IMAD R25, R106, 0x23, RZ ;  /* 0x000000236a197824 */ /* 0x000fe200078e02ff */
[-C--:B------:R-:W-:Y:S01]  /*2200*/  LEA.HI.X.SX32 R109, R41, R61.reuse, 0x1, P1 ;  /* 0x0000003d296d7211 */ /* 0x080fe200008f0eff */
[----:B------:R1:W2:Y:S01]  /*2210*/  LDG.E.U8 R83, desc[UR8][R42.64] ;  /* 0x000000082a537981 */ /* 0x0002a2000c1e1100 */
[----:B------:R-:W-:-:S02]  /*2220*/  LEA.HI.X.SX32 R5, R5, R61, 0x1, P0 ;  /* 0x0000003d05057211 */ /* 0x000fc400000f0eff */
[-C--:B------:R-:W-:Y:S01]  /*2230*/  IADD3 R6, P1, R7, R60.reuse, RZ ;  /* 0x0000003c07067210 */ /* 0x080fe20007f3e0ff */
[C---:B------:R-:W-:Y:S01]  /*2240*/  IMAD R41, R106.reuse, 0x24, RZ ;  /* 0x000000246a297824 */ /* 0x040fe200078e02ff */
[-C--:B0-----:R-:W-:Y:S01]  /*2250*/  IADD3 R28, P0, R11, R60.reuse, RZ ;  /* 0x0000003c0b1c7210 */ /* 0x081fe20007f1e0ff */
[----:B------:R0:W2:Y:S01]  /*2260*/  LDG.E.U8 R102, desc[UR8][R50.64] ;  /* 0x0000000832667981 */ /* 0x0000a2000c1e1100 */
[-C--:B------:R-:W-:Y:S02]  /*2270*/  LEA.HI.X.SX32 R7, R7, R61.reuse, 0x1, P1 ;  /* 0x0000003d07077211 */ /* 0x080fe400008f0eff */
[-C--:B------:R-:W-:Y:S01]  /*2280*/  LEA.HI.X.SX32 R29, R11, R61.reuse, 0x1, P0 ;  /* 0x0000003d0b1d7211 */ /* 0x080fe200000f0eff */
[C---:B------:R-:W-:Y:S01]  /*2290*/  IMAD R11, R106.reuse, 0x25, RZ ;  /* 0x000000256a0b7824 */ /* 0x040fe200078e02ff */
[CC--:B-1----:R-:W-:Y:S01]  /*22a0*/  IADD3 R42, P1, R25.reuse, R60.reuse, RZ ;  /* 0x0000003c192a7210 */ /* 0x0c2fe20007f3e0ff */
[----:B------:R1:W2:Y:S03]  /*22b0*/  LDG.E.U8 R80, desc[UR8][R68.64] ;  /* 0x0000000844507981 */ /* 0x0002a6000c1e1100 */
[----:B------:R-:W-:Y:S01]  /*22c0*/  LEA.HI.X.SX32 R43, R25, R61, 0x1, P1 ;  /* 0x0000003d192b7211 */ /* 0x000fe200008f0eff */
[----:B------:R-:W-:Y:S01]  /*22d0*/  IMAD R25, R106, 0x26, RZ ;  /* 0x000000266a197824 */ /* 0x000fe200078e02ff */
[-C--:B0-----:R-:W-:Y:S01]  /*22e0*/  IADD3 R50, P0, R41, R60.reuse, RZ ;  /* 0x0000003c29327210 */ /* 0x081fe20007f1e0ff */
[----:B------:R0:W2:Y:S01]  /*22f0*/  LDG.E.U8 R53, desc[UR8][R4.64] ;  /* 0x0000000804357981 */ /* 0x0000a2000c1e1100 */
[----:B-1----:R-:W-:-:S03]  /*2300*/  IADD3 R68, P1, R11, R60, RZ ;  /* 0x0000003c0b447210 */ /* 0x002fc60007f3e0ff */
[----:B------:R1:W2:Y:S01]  /*2310*/  LDG.E.U8 R49, desc[UR8][R28.64] ;  /* 0x000000081c317981 */ /* 0x0002a2000c1e1100 */
[-C--:B------:R-:W-:Y:S01]  /*2320*/  LEA.HI.X.SX32 R51, R41, R61.reuse, 0x1, P0 ;  /* 0x0000003d29337211 */ /* 0x080fe200000f0eff */
[C---:B------:R-:W-:Y:S01]  /*2330*/  IMAD R41, R106.reuse, 0x27, RZ ;  /* 0x000000276a297824 */ /* 0x040fe200078e02ff */
[-C--:B------:R-:W-:Y:S01]  /*2340*/  LEA.HI.X.SX32 R69, R11, R61.reuse, 0x1, P1 ;  /* 0x0000003d0b457211 */ /* 0x080fe200008f0eff */
[C---:B------:R-:W-:Y:S01]  /*2350*/  IMAD R11, R106.reuse, 0x28, RZ ;  /* 0x000000286a0b7824 */ /* 0x040fe200078e02ff */
[CC--:B0-----:R-:W-:Y:S01]  /*2360*/  IADD3 R4, P0, R25.reuse, R60.reuse, RZ ;  /* 0x0000003c19047210 */ /* 0x0c1fe20007f1e0ff */
[----:B------:R-:W2:Y:S03]  /*2370*/  LDG.E.U8 R108, desc[UR8][R108.64] ;  /* 0x000000086c6c7981 */ /* 0x000ea6000c1e1100 */
[-C--:B------:R-:W-:Y:S01]  /*2380*/  LEA.HI.X.SX32 R5, R25, R61.reuse, 0x1, P0 ;  /* 0x0000003d19057211 */ /* 0x080fe200000f0eff */
[C---:B------:R-:W-:Y:S01]  /*2390*/  IMAD R25, R106.reuse, 0x29, RZ ;  /* 0x000000296a197824 */ /* 0x040fe200078e02ff */
[CC--:B------:R-:W-:Y:S01]  /*23a0*/  IADD3 R118, P0, R11.reuse, R60.reuse, RZ ;  /* 0x0000003c0b767210 */ /* 0x0c0fe20007f1e0ff */
[C---:B-1----:R-:W-:Y:S01]  /*23b0*/  IMAD R29, R106.reuse, 0x2a, RZ ;  /* 0x0000002a6a1d7824 */ /* 0x042fe200078e02ff */
[----:B------:R-:W2:Y:S02]  /*23c0*/  LDG.E.U8 R44, desc[UR8][R42.64] ;  /* 0x000000082a2c7981 */ /* 0x000ea4000c1e1100 */
[-C--:B------:R-:W-:Y:S01]  /*23d0*/  LEA.HI.X.SX32 R119, R11, R61.reuse, 0x1, P0 ;  /* 0x0000003d0b777211 */ /* 0x080fe200000f0eff */
[----:B------:R-:W-:Y:S01]  /*23e0*/  IMAD R11, R106, 0x2b, RZ ;  /* 0x0000002b6a0b7824 */ /* 0x000fe200078e02ff */
[CC--:B------:R-:W-:Y:S01]  /*23f0*/  IADD3 R28, P0, R29.reuse, R60.reuse, RZ ;  /* 0x0000003c1d1c7210 */ /* 0x0c0fe20007f1e0ff */
[----:B------:R-:W2:Y:S03]  /*2400*/  LDG.E.U8 R16, desc[UR8][R50.64] ;  /* 0x0000000832107981 */ /* 0x000ea6000c1e1100 */
[----:B------:R-:W-:Y:S01]  /*2410*/  LEA.HI.X.SX32 R29, R29, R61, 0x1, P0 ;  /* 0x0000003d1d1d7211 */ /* 0x000fe200000f0eff */
[----:B------:R-:W2:Y:S04]  /*2420*/  LDG.E.U8 R118, desc[UR8][R118.64] ;  /* 0x0000000876767981 */ /* 0x000ea8000c1e1100 */
[----:B------:R-:W2:Y:S04]  /*2430*/  LDG.E.U8 R107, desc[UR8][R28.64] ;  /* 0x000000081c6b7981 */ /* 0x000ea8000c1e1100 */
[----:B------:R-:W2:Y:S04]  /*2440*/  LDG.E.U8 R14, desc[UR8][R68.64] ;  /* 0x00000008440e7981 */ /* 0x000ea8000c1e1100 */
[----:B------:R-:W2:Y:S04]  /*2450*/  LDG.E.U8 R2, desc[UR8][R4.64] ;  /* 0x0000000804027981 */ /* 0x000ea8000c1e1100 */
[----:B------:R-:W2:Y:S04]  /*2460*/  LDG.E.U8 R114, desc[UR8][R114.64] ;  /* 0x0000000872727981 */ /* 0x000ea8000c1e1100 */
[----:B---3--:R-:W-:Y:S04]  /*2470*/  STL [R1+0x128c], R56 ;  /* 0x00128c3801007387 */ /* 0x008fe80000100800 */
[----:B-----5:R-:W-:Y:S04]  /*2480*/  STL [R1+0x1290], R81 ;  /* 0x0012905101007387 */ /* 0x020fe80000100800 */
[----:B----4-:R-:W-:Y:S04]  /*2490*/  STL [R1+0x1294], R57 ;  /* 0x0012943901007387 */ /* 0x010fe80000100800 */
[----:B--2---:R-:W-:Y:S04]  /*24a0*/  STL [R1+0x1298], R116 ;  /* 0x0012987401007387 */ /* 0x004fe80000100800 */
[----:B------:R-:W-:Y:S04]  /*24b0*/  STL [R1+0x129c], R86 ;  /* 0x00129c5601007387 */ /* 0x000fe80000100800 */
[----:B------:R-:W-:Y:S04]  /*24c0*/  STL [R1+0x12a0], R138 ;  /* 0x0012a08a01007387 */ /* 0x000fe80000100800 */
[----:B------:R-:W-:Y:S04]  /*24d0*/  STL [R1+0x12a4], R82 ;  /* 0x0012a45201007387 */ /* 0x000fe80000100800 */
[----:B------:R-:W-:Y:S04]  /*24e0*/  STL [R1+0x12a8], R98 ;  /* 0x0012a86201007387 */ /* 0x000fe80000100800 */
[----:B------:R0:W-:Y:S04]  /*24f0*/  STL [R1+0x12ac], R52 ;  /* 0x0012ac3401007387 */ /* 0x0001e80000100800 */
[----:B0-----:R0:W2:Y:S02]  /*2500*/  LDG.E.U8 R52, desc[UR8][R6.64] ;  /* 0x0000000806347981 */ /* 0x0010a4000c1e1100 */
[----:B0-----:R-:W-:-:S04]  /*2510*/  IADD3 R6, P1, R41, R60, RZ ;  /* 0x0000003c29067210 */ /* 0x001fc80007f3e0ff */
[----:B------:R-:W-:Y:S02]  /*2520*/  LEA.HI.X.SX32 R7, R41, R61, 0x1, P1 ;  /* 0x0000003d29077211 */ /* 0x000fe400008f0eff */
[----:B------:R-:W-:-:S03]  /*2530*/  IADD3 R144, P1, R25, R60, RZ ;  /* 0x0000003c19907210 */ /* 0x000fc60007f3e0ff */
[----:B------:R0:W3:Y:S01]  /*2540*/  LDG.E.U8 R105, desc[UR8][R6.64] ;  /* 0x0000000806697981 */ /* 0x0000e2000c1e1100 */
[----:B------:R-:W-:Y:S02]  /*2550*/  LEA.HI.X.SX32 R145, R25, R61, 0x1, P1 ;  /* 0x0000003d19917211 */ /* 0x000fe400008f0eff */
[----:B------:R-:W-:-:S03]  /*2560*/  IADD3 R42, P1, R11, R60, RZ ;  /* 0x0000003c0b2a7210 */ /* 0x000fc60007f3e0ff */
[----:B------:R-:W4:Y:S01]  /*2570*/  LDG.E.U8 R144, desc[UR8][R144.64] ;  /* 0x0000000890907981 */ /* 0x000f22000c1e1100 */
[----:B------:R-:W-:Y:S01]  /*2580*/  LEA.HI.X.SX32 R43, R11, R61, 0x1, P1 ;  /* 0x0000003d0b2b7211 */ /* 0x000fe200008f0eff */
[----:B------:R-:W-:-:S04]  /*2590*/  IMAD R25, R106, 0x2c, RZ ;  /* 0x0000002c6a197824 */ /* 0x000fc800078e02ff */
[----:B------:R1:W5:Y:S01]  /*25a0*/  LDG.E.U8 R113, desc[UR8][R42.64] ;  /* 0x000000082a717981 */ /* 0x000362000c1e1100 */
[----:B------:R-:W-:-:S04]  /*25b0*/  IADD3 R4, P0, R25, R60, RZ ;  /* 0x0000003c19047210 */ /* 0x000fc80007f1e0ff */
[----:B------:R-:W-:-:S05]  /*25c0*/  LEA.HI.X.SX32 R5, R25, R61, 0x1, P0 ;  /* 0x0000003d19057211 */ /* 0x000fca00000f0eff */
[----:B------:R1:W5:Y:S01]  /*25d0*/  LDG.E.U8 R119, desc[UR8][R4.64] ;  /* 0x0000000804777981 */ /* 0x000362000c1e1100 */
[C---:B------:R-:W-:Y:S02]  /*25e0*/  IMAD R41, R106.reuse, 0x2d, RZ ;  /* 0x0000002d6a297824 */ /* 0x040fe400078e02ff */
[----:B------:R-:W-:-:S03]  /*25f0*/  IMAD R11, R106, 0x2e, RZ ;  /* 0x0000002e6a0b7824 */ /* 0x000fc600078e02ff */
[-C--:B0-----:R-:W-:Y:S01]  /*2600*/  IADD3 R6, P1, R41, R60.reuse, RZ ;  /* 0x0000003c29067210 */ /* 0x081fe20007f3e0ff */
[C---:B------:R-:W-:Y:S01]  /*2610*/  IMAD R25, R106.reuse, 0x2f, RZ ;  /* 0x0000002f6a197824 */ /* 0x040fe200078e02ff */
[-C--:B------:R-:W-:Y:S02]  /*2620*/  IADD3 R50, P0, R11, R60.reuse, RZ ;  /* 0x0000003c0b327210 */ /* 0x080fe40007f1e0ff */
[-C--:B------:R-:W-:Y:S01]  /*2630*/  LEA.HI.X.SX32 R7, R41, R61.reuse, 0x1, P1 ;  /* 0x0000003d29077211 */ /* 0x080fe200008f0eff */
[C---:B------:R-:W-:Y:S01]  /*2640*/  IMAD R41, R106.reuse, 0xa0, RZ ;  /* 0x000000a06a297824 */ /* 0x040fe200078e02ff */
[----:B------:R-:W-:Y:S01]  /*2650*/  LEA.HI.X.SX32 R51, R11, R61, 0x1, P0 ;  /* 0x0000003d0b337211 */ /* 0x000fe200000f0eff */
[----:B------:R-:W-:Y:S01]  /*2660*/  IMAD R11, R106, 0xa1, RZ ;  /* 0x000000a16a0b7824 */ /* 0x000fe200078e02ff */
[-C--:B------:R-:W-:Y:S01]  /*2670*/  IADD3 R68, P1, R25, R60.reuse, RZ ;  /* 0x0000003c19447210 */ /* 0x080fe20007f3e0ff */
[----:B------:R0:W5:Y:S01]  /*2680*/  LDG.E.U8 R137, desc[UR8][R6.64] ;  /* 0x0000000806897981 */ /* 0x000162000c1e1100 */
[----:B------:R-:W-:-:S02]  /*2690*/  IADD3 R28, P0, R41, R60, RZ ;  /* 0x0000003c291c7210 */ /* 0x000fc40007f1e0ff */
[-C--:B------:R-:W-:Y:S01]  /*26a0*/  LEA.HI.X.SX32 R69, R25, R61.reuse, 0x1, P1 ;  /* 0x0000003d19457211 */ /* 0x080fe200008f0eff */
[C---:B------:R-:W-:Y:S01]  /*26b0*/  IMAD R25, R106.reuse, 0xa2, RZ ;  /* 0x000000a26a197824 */ /* 0x040fe200078e02ff */
[-C--:B------:R-:W-:Y:S01]  /*26c0*/  LEA.HI.X.SX32 R29, R41, R61.reuse, 0x1, P0 ;  /* 0x0000003d291d7211 */ /* 0x080fe200000f0eff */
[C---:B------:R-:W-:Y:S01]  /*26d0*/  IMAD R41, R106.reuse, 0xa3, RZ ;  /* 0x000000a36a297824 */ /* 0x040fe200078e02ff */
[-C--:B-1----:R-:W-:Y:S01]  /*26e0*/  IADD3 R42, P1, R11, R60.reuse, RZ ;  /* 0x0000003c0b2a7210 */ /* 0x082fe20007f3e0ff */
[----:B------:R1:W5:Y:S01]  /*26f0*/  LDG.E.U8 R84, desc[UR8][R50.64] ;  /* 0x0000000832547981 */ /* 0x000362000c1e1100 */
[-C--:B------:R-:W-:Y:S01]  /*2700*/  IADD3 R4, P0, R25, R60.reuse, RZ ;  /* 0x0000003c19047210 */ /* 0x080fe20007f1e0ff */
[C---:B0-----:R-:W-:Y:S01]  /*2710*/  IMAD R7, R106.reuse, 0xa4, RZ ;  /* 0x000000a46a077824 */ /* 0x041fe200078e02ff */
[-C--:B------:R-:W-:Y:S01]  /*2720*/  LEA.HI.X.SX32 R43, R11, R61.reuse, 0x1, P1 ;  /* 0x0000003d0b2b7211 */ /* 0x080fe200008f0eff */
[C---:B------:R-:W-:Y:S01]  /*2730*/  IMAD R11, R106.reuse, 0xa5, RZ ;  /* 0x000000a56a0b7824 */ /* 0x040fe200078e02ff */
[-C--:B------:R-:W-:Y:S01]  /*2740*/  IADD3 R130, P1, R41, R60.reuse, RZ ;  /* 0x0000003c29827210 */ /* 0x080fe20007f3e0ff */
[----:B------:R0:W5:Y:S01]  /*2750*/  LDG.E.U8 R112, desc[UR8][R68.64] ;  /* 0x0000000844707981 */ /* 0x000162000c1e1100 */
[-C--:B------:R-:W-:Y:S01]  /*2760*/  LEA.HI.X.SX32 R5, R25, R61.reuse, 0x1, P0 ;  /* 0x0000003d19057211 */ /* 0x080fe200000f0eff */
[----:B------:R-:W-:Y:S01]  /*2770*/  IMAD R25, R106, 0xa6, RZ ;  /* 0x000000a66a197824 */ /* 0x000fe200078e02ff */
[----:B------:R-:W-:Y:S01]  /*2780*/  LEA.HI.X.SX32 R131, R41, R61, 0x1, P1 ;  /* 0x0000003d29837211 */ /* 0x000fe200008f0eff */
[----:B------:R0:W5:Y:S01]  /*2790*/  LDG.E.U8 R139, desc[UR8][R42.64] ;  /* 0x000000082a8b7981 */ /* 0x000162000c1e1100 */
[----:B-1----:R-:W-:-:S03]  /*27a0*/  IADD3 R50, P0, R7, R60, RZ ;  /* 0x0000003c07327210 */ /* 0x002fc60007f1e0ff */
[----:B------:R1:W5:Y:S01]  /*27b0*/  LDG.E.U8 R121, desc[UR8][R4.64] ;  /* 0x0000000804797981 */ /* 0x000362000c1e1100 */
[-C--:B0-----:R-:W-:Y:S02]  /*27c0*/  IADD3 R68, P1, R11, R60.reuse, RZ ;  /* 0x0000003c0b447210 */ /* 0x081fe40007f3e0ff */
[-C--:B------:R-:W-:Y:S01]  /*27d0*/  LEA.HI.X.SX32 R51, R7, R61.reuse, 0x1, P0 ;  /* 0x0000003d07337211 */ /* 0x080fe200000f0eff */
[C---:B------:R-:W-:Y:S01]  /*27e0*/  IMAD R7, R106.reuse, 0xa7, RZ ;  /* 0x000000a76a077824 */ /* 0x040fe200078e02ff */
[-C--:B------:R-:W-:Y:S01]  /*27f0*/  LEA.HI.X.SX32 R69, R11, R61.reuse, 0x1, P1 ;  /* 0x0000003d0b457211 */ /* 0x080fe200008f0eff */
[C---:B------:R-:W-:Y:S01]  /*2800*/  IMAD R11, R106.reuse, 0xa8, RZ ;  /* 0x000000a86a0b7824 */ /* 0x040fe200078e02ff */
[-C--:B------:R-:W-:Y:S01]  /*2810*/  IADD3 R70, P0, R25, R60.reuse, RZ ;  /* 0x0000003c19467210 */ /* 0x080fe20007f1e0ff */
[----:B------:R0:W5:Y:S01]  /*2820*/  LDG.E.U8 R120, desc[UR8][R28.64] ;  /* 0x000000081c787981 */ /* 0x000162000c1e1100 */
[-C--:B------:R-:W-:Y:S01]  /*2830*/  IADD3 R42, P1, R7, R60.reuse, RZ ;  /* 0x0000003c072a7210 */ /* 0x080fe20007f3e0ff */
[C---:B-1----:R-:W-:Y:S01]  /*2840*/  IMAD R5, R106.reuse, 0xa9, RZ ;  /* 0x000000a96a057824 */ /* 0x042fe200078e02ff */
[-C--:B------:R-:W-:Y:S01]  /*2850*/  LEA.HI.X.SX32 R71, R25, R61.reuse, 0x1, P0 ;  /* 0x0000003d19477211 */ /* 0x080fe200000f0eff */
[C---:B------:R-:W-:Y:S01]  /*2860*/  IMAD R41, R106.reuse, 0xac, RZ ;  /* 0x000000ac6a297824 */ /* 0x040fe200078e02ff */
[-C--:B------:R-:W-:Y:S01]  /*2870*/  IADD3 R124, P0, R11, R60.reuse, RZ ;  /* 0x0000003c0b7c7210 */ /* 0x080fe20007f1e0ff */
[C---:B------:R-:W-:Y:S01]  /*2880*/  IMAD R25, R106.reuse, 0xaa, RZ ;  /* 0x000000aa6a197824 */ /* 0x040fe200078e02ff */
[-C--:B------:R-:W-:Y:S01]  /*2890*/  LEA.HI.X.SX32 R43, R7, R61.reuse, 0x1, P1 ;  /* 0x0000003d072b7211 */ /* 0x080fe200008f0eff */
[----:B------:R1:W5:Y:S01]  /*28a0*/  LDG.E.U8 R117, desc[UR8][R50.64] ;  /* 0x0000000832757981 */ /* 0x000362000c1e1100 */
[----:B------:R-:W-:Y:S01]  /*28b0*/  LEA.HI.X.SX32 R125, R11, R61, 0x1, P0 ;  /* 0x0000003d0b7d7211 */ /* 0x000fe200000f0eff */
[----:B------:R-:W-:Y:S01]  /*28c0*/  IMAD R11, R106, 0xab, RZ ;  /* 0x000000ab6a0b7824 */ /* 0x000fe200078e02ff */
[-C--:B------:R-:W-:Y:S01]  /*28d0*/  IADD3 R6, P1, R5, R60.reuse, RZ ;  /* 0x0000003c05067210 */ /* 0x080fe20007f3e0ff */
[----:B------:R-:W-:Y:S01]  /*28e0*/  STL [R1+0x12b0], R133 ;  /* 0x0012b08501007387 */ /* 0x000fe20000100800 */
[----:B------:R-:W-:-:S02]  /*28f0*/  IADD3 R4, P0, R25, R60, RZ ;  /* 0x0000003c19047210 */ /* 0x000fc40007f1e0ff */
[-C--:B------:R-:W-:Y:S01]  /*2900*/  LEA.HI.X.SX32 R7, R5, R61.reuse, 0x1, P1 ;  /* 0x0000003d05077211 */ /* 0x080fe200008f0eff */
[----:B------:R1:W5:Y:S01]  /*2910*/  LDG.E.U8 R140, desc[UR8][R42.64] ;  /* 0x000000082a8c7981 */ /* 0x000362000c1e1100 */
[-C--:B0-----:R-:W-:Y:S02]  /*2920*/  IADD3 R28, P1, R11, R60.reuse, RZ ;  /* 0x0000003c0b1c7210 */ /* 0x081fe40007f3e0ff */
[-C--:B------:R-:W-:Y:S01]  /*2930*/  LEA.HI.X.SX32 R5, R25, R61.reuse, 0x1, P0 ;  /* 0x0000003d19057211 */ /* 0x080fe200000f0eff */
[C---:B------:R-:W-:Y:S01]  /*2940*/  IMAD R25, R106.reuse, 0xad, RZ ;  /* 0x000000ad6a197824 */ /* 0x040fe200078e02ff */
[----:B------:R-:W-:Y:S01]  /*2950*/  LEA.HI.X.SX32 R29, R11, R61, 0x1, P1 ;  /* 0x0000003d0b1d7211 */ /* 0x000fe200008f0eff */
[----:B------:R-:W-:Y:S01]  /*2960*/  IMAD R11, R106, 0xae, RZ ;  /* 0x000000ae6a0b7824 */ /* 0x000fe200078e02ff */
[-C--:B------:R-:W-:Y:S01]  /*2970*/  IADD3 R122, P0, R41, R60.reuse, RZ ;  /* 0x0000003c297a7210 */ /* 0x080fe20007f1e0ff */
[----:B------:R-:W-:Y:S01]  /*2980*/  STL [R1+0x12b4], R55 ;  /* 0x0012b43701007387 */ /* 0x000fe20000100800 */
[----:B------:R-:W-:-:S02]  /*2990*/  IADD3 R142, P1, R25, R60, RZ ;  /* 0x0000003c198e7210 */ /* 0x000fc40007f3e0ff */
[-C--:B------:R-:W-:Y:S01]  /*29a0*/  LEA.HI.X.SX32 R123, R41, R61.reuse, 0x1, P0 ;  /* 0x0000003d297b7211 */ /* 0x080fe200000f0eff */
[C---:B------:R-:W-:Y:S01]  /*29b0*/  IMAD R41, R106.reuse, 0xaf, RZ ;  /* 0x000000af6a297824 */ /* 0x040fe200078e02ff */
[-C--:B-1----:R-:W-:Y:S01]  /*29c0*/  IADD3 R50, P0, R11, R60.reuse, RZ ;  /* 0x0000003c0b327210 */ /* 0x082fe20007f1e0ff */
[----:B------:R-:W-:Y:S01]  /*29d0*/  STL [R1+0x12b8], R111 ;  /* 0x0012b86f01007387 */ /* 0x000fe20000100800 */
[-C--:B------:R-:W-:Y:S02]  /*29e0*/  LEA.HI.X.SX32 R143, R25, R61.reuse, 0x1, P1 ;  /* 0x0000003d198f7211 */ /* 0x080fe400008f0eff */
[----:B------:R-:W-:Y:S01]  /*29f0*/  LEA.HI.X.SX32 R51, R11, R61, 0x1, P0 ;  /* 0x0000003d0b337211 */ /* 0x000fe200000f0eff */
[----:B------:R0:W5:Y:S01]  /*2a00*/  LDG.E.U8 R136, desc[UR8][R6.64] ;  /* 0x0000000806887981 */ /* 0x000162000c1e1100 */
[----:B------:R-:W-:Y:S01]  /*2a10*/  IADD3 R42, P1, R41, R60, RZ ;  /* 0x0000003c292a7210 */ /* 0x000fe20007f3e0ff */
[C---:B------:R-:W-:Y:S02]  /*2a20*/  IMAD R11, R106.reuse, 0x31, RZ ;  /* 0x000000316a0b7824 */ /* 0x040fe400078e02ff */
[----:B------:R-:W-:Y:S04]  /*2a30*/  STL [R1+0x12bc], R83 ;  /* 0x0012bc5301007387 */ /* 0x000fe80000100800 */
[----:B------:R-:W-:Y:S01]  /*2a40*/  STL [R1+0x12c0], R102 ;  /* 0x0012c06601007387 */ /* 0x000fe20000100800 */
[----:B0-----:R-:W-:-:S03]  /*2a50*/  IMAD R7, R106, 0x30, RZ ;  /* 0x000000306a077824 */ /* 0x001fc600078e02ff */
[----:B------:R-:W-:Y:S01]  /*2a60*/  STL [R1+0x12c4], R80 ;  /* 0x0012c45001007387 */ /* 0x000fe20000100800 */
[----:B------:R-:W-:-:S03]  /*2a70*/  LEA.HI.X.SX32 R43, R41, R61, 0x1, P1 ;  /* 0x0000003d292b7211 */ /* 0x000fc600008f0eff */
[----:B------:R-:W-:Y:S04]  /*2a80*/  STL [R1+0x12c8], R108 ;  /* 0x0012c86c01007387 */ /* 0x000fe80000100800 */
[----:B------:R0:W5:Y:S04]  /*2a90*/  LDG.E.U8 R100, desc[UR8][R4.64] ;  /* 0x0000000804647981 */ /* 0x000168000c1e1100 */
[----:B------:R1:W5:Y:S01]  /*2aa0*/  LDG.E.U8 R104, desc[UR8][R28.64] ;  /* 0x000000081c687981 */ /* 0x000362000c1e1100 */
[----:B------:R-:W-:-:S03]  /*2ab0*/  IMAD R25, R106, 0x32, RZ ;  /* 0x000000326a197824 */ /* 0x000fc600078e02ff */
[----:B------:R-:W5:Y:S01]  /*2ac0*/  LDG.E.U8 R122, desc[UR8][R122.64] ;  /* 0x000000087a7a7981 */ /* 0x000f62000c1e1100 */
[----:B0-----:R-:W-:-:S03]  /*2ad0*/  IADD3 R4, P0, R7, R60, RZ ;  /* 0x0000003c07047210 */ /* 0x001fc60007f1e0ff */
[----:B------:R-:W5:Y:S01]  /*2ae0*/  LDG.E.U8 R110, desc[UR8][R50.64] ;  /* 0x00000008326e7981 */ /* 0x000f62000c1e1100 */
[----:B-1----:R-:W-:Y:S02]  /*2af0*/  IADD3 R28, P1, R11, R60, RZ ;  /* 0x0000003c0b1c7210 */ /* 0x002fe40007f3e0ff */
[-C--:B------:R-:W-:Y:S01]  /*2b00*/  LEA.HI.X.SX32 R5, R7, R61.reuse, 0x1, P0 ;  /* 0x0000003d07057211 */ /* 0x080fe200000f0eff */
[----:B------:R-:W5:Y:S01]  /*2b10*/  LDG.E.U8 R141, desc[UR8][R68.64] ;  /* 0x00000008448d7981 */ /* 0x000f62000c1e1100 */
[----:B------:R-:W-:-:S03]  /*2b20*/  LEA.HI.X.SX32 R29, R11, R61, 0x1, P1 ;  /* 0x0000003d0b1d7211 */ /* 0x000fc600008f0eff */
[----:B------:R-:W5:Y:S01]  /*2b30*/  LDG.E.U8 R123, desc[UR8][R42.64] ;  /* 0x000000082a7b7981 */ /* 0x000f62000c1e1100 */
[C---:B------:R-:W-:Y:S01]  /*2b40*/  IMAD R41, R106.reuse, 0x33, RZ ;  /* 0x000000336a297824 */ /* 0x040fe200078e02ff */
[----:B------:R-:W-:Y:S01]  /*2b50*/  IADD3 R6, P0, R25, R60, RZ ;  /* 0x0000003c19067210 */ /* 0x000fe20007f1e0ff */
[C---:B------:R-:W-:Y:S01]  /*2b60*/  IMAD R11, R106.reuse, 0x34, RZ ;  /* 0x000000346a0b7824 */ /* 0x040fe200078e02ff */
[----:B------:R0:W5:Y:S01]  /*2b70*/  LDG.E.U8 R109, desc[UR8][R70.64] ;  /* 0x00000008466d7981 */ /* 0x000162000c1e1100 */
[----:B------:R-:W-:-:S03]  /*2b80*/  IMAD R115, R106, 0x6b, RZ ;  /* 0x0000006b6a737824 */ /* 0x000fc600078e02ff */
[----:B------:R-:W5:Y:S04]  /*2b90*/  LDG.E.U8 R99, desc[UR8][R124.64] ;  /* 0x000000087c637981 */ /* 0x000f68000c1e1100 */
[----:B------:R1:W5:Y:S01]  /*2ba0*/  LDG.E.U8 R42, desc[UR8][R4.64] ;  /* 0x00000008042a7981 */ /* 0x000362000c1e1100 */
[----:B------:R-:W-:Y:S01]  /*2bb0*/  LEA.HI.X.SX32 R7, R25, R61, 0x1, P0 ;  /* 0x0000003d19077211 */ /* 0x000fe200000f0eff */
[----:B------:R-:W-:Y:S01]  /*2bc0*/  IMAD R25, R106, 0x35, RZ ;  /* 0x000000356a197824 */ /* 0x000fe200078e02ff */
[----:B0-----:R-:W0:Y:S01]  /*2bd0*/  LDC R70, c[0x0][0x248] ;  /* 0x00009200ff467b82 */ /* 0x001e220000000800 */
[----:B------:R-:W-:Y:S01]  /*2be0*/  PRMT R97, R97, 0x3340, R103 ;  /* 0x0000334061617816 */ /* 0x000fe20000000067 */
[----:B------:R-:W5:Y:S01]  /*2bf0*/  LDG.E.U8 R130, desc[UR8][R130.64] ;  /* 0x0000000882827981 */ /* 0x000f62000c1e1100 */
[----:B------:R-:W-:-:S02]  /*2c00*/  PRMT R91, R93, 0x3340, R91 ;  /* 0x000033405d5b7816 */ /* 0x000fc4000000005b */
[----:B------:R-:W-:Y:S01]  /*2c10*/  PRMT R87, R88, 0x3340, R87 ;  /* 0x0000334058577816 */ /* 0x000fe20000000057 */
[----:B------:R-:W5:Y:S01]  /*2c20*/  LDG.E.U8 R142, desc[UR8][R142.64] ;  /* 0x000000088e8e7981 */ /* 0x000f62000c1e1100 */
[C---:B-1----:R-:W-:Y:S01]  /*2c30*/  IADD3 R4, P1, R41.reuse, R60, RZ ;  /* 0x0000003c29047210 */ /* 0x042fe20007f3e0ff */
[----:B------:R-:W1:Y:S03]  /*2c40*/  LDC R71, c[0x0][0x248] ;  /* 0x00009200ff477b82 */ /* 0x000e660000000800 */
[----:B------:R-:W-:-:S05]  /*2c50*/  LEA.HI.X.SX32 R5, R41, R61, 0x1, P1 ;  /* 0x0000003d29057211 */ /* 0x000fca00008f0eff */
[----:B------:R-:W5:Y:S04]  /*2c60*/  LDG.E.U8 R43, desc[UR8][R4.64] ;  /* 0x00000008042b7981 */ /* 0x000f68000c1e1100 */
[----:B---3--:R-:W-:Y:S04]  /*2c70*/  STL [R1+0x12cc], R105 ;  /* 0x0012cc6901007387 */ /* 0x008fe80000100800 */
[----:B------:R-:W-:Y:S04]  /*2c80*/  STL [R1+0x88], R53 ;  /* 0x0000883501007387 */ /* 0x000fe80000100800 */
[----:B------:R-:W-:Y:S04]  /*2c90*/  STL [R1+0x12d0], R118 ;  /* 0x0012d07601007387 */ /* 0x000fe80000100800 */
[----:B--2---:R-:W-:Y:S04]  /*2ca0*/  STL [R1+0x84], R52 ;  /* 0x0000843401007387 */ /* 0x004fe80000100800 */
[----:B------:R-:W-:Y:S04]  /*2cb0*/  STL [R1+0x8c], R49 ;  /* 0x00008c3101007387 */ /* 0x000fe80000100800 */
[----:B----4-:R-:W-:Y:S04]  /*2cc0*/  STL [R1+0x12d4], R144 ;  /* 0x0012d49001007387 */ /* 0x010fe80000100800 */
[----:B------:R-:W-:Y:S04]  /*2cd0*/  STL [R1+0x80], R44 ;  /* 0x0000802c01007387 */ /* 0x000fe80000100800 */
[----:B------:R-:W-:Y:S04]  /*2ce0*/  STL [R1+0x12d8], R107 ;  /* 0x0012d86b01007387 */ /* 0x000fe80000100800 */
[----:B------:R-:W-:Y:S04]  /*2cf0*/  STL [R1+0x7c], R16 ;  /* 0x00007c1001007387 */ /* 0x000fe80000100800 */
[----:B-----5:R-:W-:Y:S04]  /*2d00*/  STL [R1+0x12dc], R113 ;  /* 0x0012dc7101007387 */ /* 0x020fe80000100800 */
[----:B------:R2:W-:Y:S04]  /*2d10*/  STL [R1+0x78], R14 ;  /* 0x0000780e01007387 */ /* 0x0005e80000100800 */
[----:B--2---:R2:W3:Y:S04]  /*2d20*/  LDG.E.U8 R14, desc[UR8][R28.64] ;  /* 0x000000081c0e7981 */ /* 0x0044e8000c1e1100 */
[----:B------:R-:W-:Y:S01]  /*2d30*/  STL [R1+0x12e0], R119 ;  /* 0x0012e07701007387 */ /* 0x000fe20000100800 */
[----:B--2---:R-:W-:-:S03]  /*2d40*/  IADD3 R28, P0, R11, R60, RZ ;  /* 0x0000003c0b1c7210 */ /* 0x004fc60007f1e0ff */
[----:B------:R2:W-:Y:S01]  /*2d50*/  STL [R1+0x74], R2 ;  /* 0x0000740201007387 */ /* 0x0005e20000100800 */
[----:B------:R-:W-:-:S05]  /*2d60*/  LEA.HI.X.SX32 R29, R11, R61, 0x1, P0 ;  /* 0x0000003d0b1d7211 */ /* 0x000fca00000f0eff */
[----:B------:R-:W4:Y:S04]  /*2d70*/  LDG.E.U8 R44, desc[UR8][R28.64] ;  /* 0x000000081c2c7981 */ /* 0x000f28000c1e1100 */
[----:B--2---:R2:W5:Y:S02]  /*2d80*/  LDG.E.U8 R2, desc[UR8][R6.64] ;  /* 0x0000000806027981 */ /* 0x004564000c1e1100 */
[----:B--2---:R-:W-:-:S04]  /*2d90*/  IADD3 R6, P1, R25, R60, RZ ;  /* 0x0000003c19067210 */ /* 0x004fc80007f3e0ff */
[----:B------:R-:W-:-:S05]  /*2da0*/  LEA.HI.X.SX32 R7, R25, R61, 0x1, P1 ;  /* 0x0000003d19077211 */ /* 0x000fca00008f0eff */
[----:B------:R2:W4:Y:S01]  /*2db0*/  LDG.E.U8 R16, desc[UR8][R6.64] ;  /* 0x0000000806107981 */ /* 0x000522000c1e1100 */
[C---:B------:R-:W-:Y:S02]  /*2dc0*/  IMAD R41, R106.reuse, 0x36, RZ ;  /* 0x000000366a297824 */ /* 0x040fe400078e02ff */
[----:B------:R-:W-:-:S03]  /*2dd0*/  IMAD R11, R106, 0x37, RZ ;  /* 0x000000376a0b7824 */ /* 0x000fc600078e02ff */
[-C--:B------:R-:W-:Y:S01]  /*2de0*/  IADD3 R4, P0, R41, R60.reuse, RZ ;  /* 0x0000003c29047210 */ /* 0x080fe20007f1e0ff */
[C---:B------:R-:W-:Y:S01]  /*2df0*/  IMAD R25, R106.reuse, 0x38, RZ ;  /* 0x000000386a197824 */ /* 0x040fe200078e02ff */
[-C--:B------:R-:W-:Y:S02]  /*2e00*/  IADD3 R28, P1, R11, R60.reuse, RZ ;  /* 0x0000003c0b1c7210 */ /* 0x080fe40007f3e0ff */
[-C--:B------:R-:W-:Y:S01]  /*2e10*/  LEA.HI.X.SX32 R5, R41, R61.reuse, 0x1, P0 ;  /* 0x0000003d29057211 */ /* 0x080fe200000f0eff */
[----:B------:R-:W-:Y:S01]  /*2e20*/  IMAD R41, R106, 0x39, RZ ;  /* 0x000000396a297824 */ /* 0x000fe200078e02ff */
[----:B--2---:R-:W-:Y:S02]  /*2e30*/  IADD3 R6, P0, R25, R60, RZ ;  /* 0x0000003c19067210 */ /* 0x004fe40007f1e0ff */
[-C--:B------:R-:W-:Y:S01]  /*2e40*/  LEA.HI.X.SX32 R29, R11, R61.reuse, 0x1, P1 ;  /* 0x0000003d0b1d7211 */ /* 0x080fe200008f0eff */
[----:B------:R2:W4:Y:S01]  /*2e50*/  LDG.E.U8 R50, desc[UR8][R4.64] ;  /* 0x0000000804327981 */ /* 0x000522000c1e1100 */
[----:B------:R-:W-:-:S03]  /*2e60*/  LEA.HI.X.SX32 R7, R25, R61, 0x1, P0 ;  /* 0x0000003d19077211 */ /* 0x000fc600000f0eff */
[----:B------:R-:W-:Y:S01]  /*2e70*/  STL [R1+0x12e4], R137 ;  /* 0x0012e48901007387 */ /* 0x000fe20000100800 */
[----:B------:R-:W-:-:S03]  /*2e80*/  IMAD R11, R106, 0x3a, RZ ;  /* 0x0000003a6a0b7824 */ /* 0x000fc600078e02ff */
[----:B------:R0:W4:Y:S01]  /*2e90*/  LDG.E.U8 R49, desc[UR8][R28.64] ;  /* 0x000000081c317981 */ /* 0x000122000c1e1100 */
[----:B--2---:R-:W-:-:S03]  /*2ea0*/  IADD3 R4, P1, R41, R60, RZ ;  /* 0x0000003c29047210 */ /* 0x004fc60007f3e0ff */
[----:B------:R-:W-:Y:S01]  /*2eb0*/  STL [R1+0x12e8], R84 ;  /* 0x0012e85401007387 */ /* 0x000fe20000100800 */
[----:B------:R-:W-:-:S03]  /*2ec0*/  LEA.HI.X.SX32 R5, R41, R61, 0x1, P1 ;  /* 0x0000003d29057211 */ /* 0x000fc600008f0eff */
[----:B------:R-:W-:Y:S04]  /*2ed0*/  STL [R1+0x12ec], R112 ;  /* 0x0012ec7001007387 */ /* 0x000fe80000100800 */
[----:B------:R-:W-:Y:S01]  /*2ee0*/  STL [R1+0x12f0], R120 ;  /* 0x0012f07801007387 */ /* 0x000fe20000100800 */
[C---:B------:R-:W-:Y:S01]  /*2ef0*/  IMAD R25, R106.reuse, 0x3b, RZ ;  /* 0x0000003b6a197824 */ /* 0x040fe200078e02ff */
[----:B0-----:R-:W-:Y:S01]  /*2f00*/  IADD3 R28, P0, R11, R60, RZ ;  /* 0x0000003c0b1c7210 */ /* 0x001fe20007f1e0ff */
[----:B------:R-:W-:-:S03]  /*2f10*/  IMAD R41, R106, 0x3c, RZ ;  /* 0x0000003c6a297824 */ /* 0x000fc600078e02ff */
[----:B------:R-:W-:Y:S01]  /*2f20*/  LEA.HI.X.SX32 R29, R11, R61, 0x1, P0 ;  /* 0x0000003d0b1d7211 */ /* 0x000fe200000f0eff */
[----:B------:R-:W-:Y:S01]  /*2f30*/  IMAD R11, R106, 0x3d, RZ ;  /* 0x0000003d6a0b7824 */ /* 0x000fe200078e02ff */
[----:B------:R0:W-:Y:S04]  /*2f40*/  STL [R1+0x124], R42 ;  /* 0x0001242a01007387 */ /* 0x0001e80000100800 */
[----:B0-----:R0:W2:Y:S02]  /*2f50*/  LDG.E.U8 R42, desc[UR8][R6.64] ;  /* 0x00000008062a7981 */ /* 0x0010a4000c1e1100 */
[----:B0-----:R-:W-:-:S04]  /*2f60*/  IADD3 R6, P1, R25, R60, RZ ;  /* 0x0000003c19067210 */ /* 0x001fc80007f3e0ff */
[-C--:B------:R-:W-:Y:S01]  /*2f70*/  LEA.HI.X.SX32 R7, R25, R61.reuse, 0x1, P1 ;  /* 0x0000003d19077211 */ /* 0x080fe200008f0eff */
[----:B---3--:R0:W-:Y:S04]  /*2f80*/  STL [R1+0x100], R14 ;  /* 0x0001000e01007387 */ /* 0x0081e80000100800 */
[----:B0-----:R0:W3:Y:S02]  /*2f90*/  LDG.E.U8 R14, desc[UR8][R4.64] ;  /* 0x00000008040e7981 */ /* 0x0010e4000c1e1100 */
[C---:B0-----:R-:W-:Y:S02]  /*2fa0*/  IADD3 R4, P0, R41.reuse, R60, RZ ;  /* 0x0000003c29047210 */ /* 0x041fe40007f1e0ff */
[----:B-----5:R0:W-:Y:S02]  /*2fb0*/  STL [R1+0xe4], R2 ;  /* 0x0000e40201007387 */ /* 0x0201e40000100800 */
[----:B------:R-:W-:-:S02]  /*2fc0*/  LEA.HI.X.SX32 R5, R41, R61, 0x1, P0 ;  /* 0x0000003d29057211 */ /* 0x000fc400000f0eff */
[----:B------:R5:W-:Y:S04]  /*2fd0*/  STL [R1+0xe0], R43 ;  /* 0x0000e02b01007387 */ /* 0x000be80000100800 */
[----:B0-----:R0:W3:Y:S04]  /*2fe0*/  LDG.E.U8 R2, desc[UR8][R28.64] ;  /* 0x000000081c027981 */ /* 0x0010e8000c1e1100 */
[----:B-----5:R5:W3:Y:S01]  /*2ff0*/  LDG.E.U8 R43, desc[UR8][R6.64] ;  /* 0x00000008062b7981 */ /* 0x020ae2000c1e1100 */
[----:B0-----:R-:W-:-:S03]  /*3000*/  IADD3 R28, P1, R11, R60, RZ ;  /* 0x0000003c0b1c7210 */ /* 0x001fc60007f3e0ff */
[----:B----4-:R0:W-:Y:S01]  /*3010*/  STL [R1+0xdc], R44 ;  /* 0x0000dc2c01007387 */ /* 0x0101e20000100800 */
[----:B------:R-:W-:-:S03]  /*3020*/  LEA.HI.X.SX32 R29, R11, R61, 0x1, P1 ;  /* 0x0000003d0b1d7211 */ /* 0x000fc600008f0eff */
[----:B------:R4:W-:Y:S04]  /*3030*/  STL [R1+0xd4], R16 ;  /* 0x0000d41001007387 */ /* 0x0009e80000100800 */
[----:B0-----:R0:W3:Y:S04]  /*3040*/  LDG.E.U8 R44, desc[UR8][R4.64] ;  /* 0x00000008042c7981 */ /* 0x0010e8000c1e1100 */
[----:B----4-:R4:W3:Y:S01]  /*3050*/  LDG.E.U8 R16, desc[UR8][R28.64] ;  /* 0x000000081c107981 */ /* 0x0108e2000c1e1100 */
[C---:B------:R-:W-:Y:S02]  /*3060*/  IMAD R25, R106.reuse, 0x3e, RZ ;  /* 0x0000003e6a197824 */ /* 0x040fe400078e02ff */
[----:B------:R-:W-:-:S03]  /*3070*/  IMAD R41, R106, 0x3f, RZ ;  /* 0x0000003f6a297824 */ /* 0x000fc600078e02ff */
[-C--:B-----5:R-:W-:Y:S01]  /*3080*/  IADD3 R6, P0, R25, R60.reuse, RZ ;  /* 0x0000003c19067210 */ /* 0x0a0fe20007f1e0ff */
[C---:B------:R-:W-:Y:S01]  /*3090*/  IMAD R11, R106.reuse, 0xb0, RZ ;  /* 0x000000b06a0b7824 */ /* 0x040fe200078e02ff */
[-C--:B0-----:R-:W-:Y:S02]  /*30a0*/  IADD3 R4, P1, R41, R60.reuse, RZ ;  /* 0x0000003c29047210 */ /* 0x081fe40007f3e0ff */
[-C--:B------:R-:W-:Y:S01]  /*30b0*/  LEA.HI.X.SX32 R7, R25, R61.reuse, 0x1, P0 ;  /* 0x0000003d19077211 */ /* 0x080fe200000f0eff */
[C---:B------:R-:W-:Y:S01]  /*30c0*/  IMAD R25, R106.reuse, 0xb1, RZ ;  /* 0x000000b16a197824 */ /* 0x040fe200078e02ff */
[----:B------:R0:W-:Y:S01]  /*30d0*/  STL [R1+0xc4], R50 ;  /* 0x0000c43201007387 */ /* 0x0001e20000100800 */
[----:B----4-:R-:W-:Y:S02]  /*30e0*/  IADD3 R28, P0, R11, R60, RZ ;  /* 0x0000003c0b1c7210 */ /* 0x010fe40007f1e0ff */
[-C--:B------:R-:W-:Y:S02]  /*30f0*/  LEA.HI.X.SX32 R5, R41, R61.reuse, 0x1, P1 ;  /* 0x0000003d29057211 */ /* 0x080fe400008f0eff */
[----:B------:R-:W-:Y:S01]  /*3100*/  LEA.HI.X.SX32 R29, R11, R61, 0x1, P0 ;  /* 0x0000003d0b1d7211 */ /* 0x000fe200000f0eff */
[----:B0-----:R0:W4:Y:S01]  /*3110*/  LDG.E.U8 R50, desc[UR8][R6.64] ;  /* 0x0000000806327981 */ /* 0x001122000c1e1100 */
[----:B------:R-:W-:-:S03]  /*3120*/  IMAD R41, R106, 0xb2, RZ ;  /* 0x000000b26a297824 */ /* 0x000fc600078e02ff */
[----:B------:R5:W-:Y:S01]  /*3130*/  STL [R1+0xc0], R49 ;  /* 0x0000c03101007387 */ /* 0x000be20000100800 */
[----:B0-----:R-:W-:-:S04]  /*3140*/  IADD3 R6, P1, R25, R60, RZ ;  /* 0x0000003c19067210 */ /* 0x001fc80007f3e0ff */
[-C--:B------:R-:W-:Y:S01]  /*3150*/  LEA.HI.X.SX32 R7, R25, R61.reuse, 0x1, P1 ;  /* 0x0000003d19077211 */ /* 0x080fe200008f0eff */
[----:B-----5:R0:W5:Y:S01]  /*3160*/  LDG.E.U8 R49, desc[UR8][R4.64] ;  /* 0x0000000804317981 */ /* 0x020162000c1e1100 */
[C---:B------:R-:W-:Y:S02]  /*3170*/  IMAD R11, R106.reuse, 0xb3, RZ ;  /* 0x000000b36a0b7824 */ /* 0x040fe400078e02ff */
[C---:B------:R-:W-:Y:S01]  /*3180*/  IMAD R25, R106.reuse, 0xb4, RZ ;  /* 0x000000b46a197824 */ /* 0x040fe200078e02ff */
[CC--:B0-----:R-:W-:Y:S01]  /*3190*/  IADD3 R4, P0, R41.reuse, R60.reuse, RZ ;  /* 0x0000003c29047210 */ /* 0x0c1fe20007f1e0ff */
[----:B--2---:R0:W-:Y:S04]  /*31a0*/  STL [R1+0xbc], R42 ;  /* 0x0000bc2a01007387 */ /* 0x0041e80000100800 */
[----:B0-----:R0:W2:Y:S01]  /*31b0*/  LDG.E.U8 R42, desc[UR8][R28.64] ;  /* 0x000000081c2a7981 */ /* 0x0010a2000c1e1100 */
[----:B------:R-:W-:Y:S01]  /*31c0*/  LEA.HI.X.SX32 R5, R41, R61, 0x1, P0 ;  /* 0x0000003d29057211 */ /* 0x000fe200000f0eff */
[----:B------:R-:W-:Y:S01]  /*31d0*/  IMAD R41, R106, 0xb5, RZ ;  /* 0x000000b56a297824 */ /* 0x000fe200078e02ff */
[----:B0-----:R-:W-:-:S04]  /*31e0*/  IADD3 R28, P1, R11, R60, RZ ;  /* 0x0000003c0b1c7210 */ /* 0x001fc80007f3e0ff */
[-C--:B------:R-:W-:Y:S01]  /*31f0*/  LEA.HI.X.SX32 R29, R11, R61.reuse, 0x1, P1 ;  /* 0x0000003d0b1d7211 */ /* 0x080fe200008f0eff */
[----:B---3--:R0:W-:Y:S04]  /*3200*/  STL [R1+0xb4], R14 ;  /* 0x0000b40e01007387 */ /* 0x0081e80000100800 */
[----:B0-----:R0:W3:Y:S02]  /*3210*/  LDG.E.U8 R14, desc[UR8][R6.64] ;  /* 0x00000008060e7981 */ /* 0x0010e4000c1e1100 */
[C---:B0-----:R-:W-:Y:S02]  /*3220*/  IADD3 R6, P0, R25.reuse, R60, RZ ;  /* 0x0000003c19067210 */ /* 0x041fe40007f1e0ff */
[----:B------:R0:W-:Y:S02]  /*3230*/  STL [R1+0x2ac], R2 ;  /* 0x0002ac0201007387 */ /* 0x0001e40000100800 */
[----:B------:R-:W-:-:S02]  /*3240*/  LEA.HI.X.SX32 R7, R25, R61, 0x1, P0 ;  /* 0x0000003d19077211 */ /* 0x000fc400000f0eff */
[----:B------:R1:W-:Y:S04]  /*3250*/  STL [R1+0x2a8], R43 ;  /* 0x0002a82b01007387 */ /* 0x0003e80000100800 */
[----:B0-----:R0:W3:Y:S04]  /*3260*/  LDG.E.U8 R2, desc[UR8][R4.64] ;  /* 0x0000000804027981 */ /* 0x0010e8000c1e1100 */
[----:B-1----:R1:W3:Y:S01]  /*3270*/  LDG.E.U8 R43, desc[UR8][R28.64] ;  /* 0x000000081c2b7981 */ /* 0x0022e2000c1e1100 */
[----:B0-----:R-:W-:-:S03]  /*3280*/  IADD3 R4, P1, R41, R60, RZ ;  /* 0x0000003c29047210 */ /* 0x001fc60007f3e0ff */
[----:B------:R0:W-:Y:S01]  /*3290*/  STL [R1+0x2a4], R44 ;  /* 0x0002a42c01007387 */ /* 0x0001e20000100800 */
[----:B------:R-:W-:-:S03]  /*32a0*/  LEA.HI.X.SX32 R5, R41, R61, 0x1, P1 ;  /* 0x0000003d29057211 */ /* 0x000fc600008f0eff */
[----:B------:R1:W-:Y:S04]  /*32b0*/  STL [R1+0x29c], R16 ;  /* 0x00029c1001007387 */ /* 0x0003e80000100800 */
[----:B0-----:R0:W3:Y:S04]  /*32c0*/  LDG.E.U8 R44, desc[UR8][R6.64] ;  /* 0x00000008062c7981 */ /* 0x0010e8000c1e1100 */
[----:B-1----:R1:W3:Y:S01]  /*32d0*/  LDG.E.U8 R16, desc[UR8][R4.64] ;  /* 0x0000000804107981 */ /* 0x0022e2000c1e1100 */
[C---:B------:R-:W-:Y:S02]  /*32e0*/  IMAD R11, R106.reuse, 0xb6, RZ ;  /* 0x000000b66a0b7824 */ /* 0x040fe400078e02ff */
[----:B------:R-:W-:-:S03]  /*32f0*/  IMAD R25, R106, 0xb7, RZ ;  /* 0x000000b76a197824 */ /* 0x000fc600078e02ff */
[-C--:B------:R-:W-:Y:S01]  /*3300*/  IADD3 R28, P0, R11, R60.reuse, RZ ;  /* 0x0000003c0b1c7210 */ /* 0x080fe20007f1e0ff */
[C---:B------:R-:W-:Y:S01]  /*3310*/  IMAD R41, R106.reuse, 0xb8, RZ ;  /* 0x000000b86a297824 */ /* 0x040fe200078e02ff */
[-C--:B0-----:R-:W-:Y:S02]  /*3320*/  IADD3 R6, P1, R25, R60.reuse, RZ ;  /* 0x0000003c19067210 */ /* 0x081fe40007f3e0ff */
[-C--:B------:R-:W-:Y:S01]  /*3330*/  LEA.HI.X.SX32 R29, R11, R61.reuse, 0x1, P0 ;  /* 0x0000003d0b1d7211 */ /* 0x080fe200000f0eff */
[C---:B------:R-:W-:Y:S01]  /*3340*/  IMAD R11, R106.reuse, 0xb9, RZ ;  /* 0x000000b96a0b7824 */ /* 0x040fe200078e02ff */
[----:B----4-:R0:W-:Y:S01]  /*3350*/  STL [R1+0x294], R50 ;  /* 0x0002943201007387 */ /* 0x0101e20000100800 */
[----:B-1----:R-:W-:Y:S02]  /*3360*/  IADD3 R4, P0, R41, R60, RZ ;  /* 0x0000003c29047210 */ /* 0x002fe40007f1e0ff */
[-C--:B------:R-:W-:Y:S02]  /*3370*/  LEA.HI.X.SX32 R7, R25, R61.reuse, 0x1, P1 ;  /* 0x0000003d19077211 */ /* 0x080fe400008f0eff */
[----:B------:R-:W-:Y:S01]  /*3380*/  LEA.HI.X.SX32 R5, R41, R61, 0x1, P0 ;  /* 0x0000003d29057211 */ /* 0x000fe200000f0eff */
[----:B0-----:R0:W4:Y:S01]  /*3390*/  LDG.E.U8 R50, desc[UR8][R28.64] ;  /* 0x000000081c327981 */ /* 0x001122000c1e1100 */
[----:B------:R-:W-:-:S03]  /*33a0*/  IMAD R25, R106, 0xba, RZ ;  /* 0x000000ba6a197824 */ /* 0x000fc600078e02ff */
[----:B------:R1:W4:Y:S01]  /*33b0*/  LDG.E.U8 R51, desc[UR8][R6.64] ;  /* 0x0000000806337981 */ /* 0x000322000c1e1100 */
[----:B0-----:R-:W-:-:S03]  /*33c0*/  IADD3 R28, P1, R11, R60, RZ ;  /* 0x0000003c0b1c7210 */ /* 0x001fc60007f3e0ff */
[----:B-----5:R-:W-:Y:S01]  /*33d0*/  STL [R1+0x28c], R49 ;  /* 0x00028c3101007387 */ /* 0x020fe20000100800 */
[----:B------:R-:W-:Y:S01]  /*33e0*/  LEA.HI.X.SX32 R29, R11, R61, 0x1, P1 ;  /* 0x0000003d0b1d7211 */ /* 0x000fe200008f0eff */
[C---:B------:R-:W-:Y:S01]  /*33f0*/  IMAD R41, R106.reuse, 0xbb, RZ ;  /* 0x000000bb6a297824 */ /* 0x040fe200078e02ff */
[----:B-1----:R-:W-:Y:S01]  /*3400*/  IADD3 R6, P0, R25, R60, RZ ;  /* 0x0000003c19067210 */ /* 0x002fe20007f1e0ff */
[----:B------:R-:W-:-:S03]  /*3410*/  IMAD R11, R106, 0xbc, RZ ;  /* 0x000000bc6a0b7824 */ /* 0x000fc600078e02ff */
[----:B------:R-:W-:Y:S01]  /*3420*/  LEA.HI.X.SX32 R7, R25, R61, 0x1, P0 ;  /* 0x0000003d19077211 */ /* 0x000fe200000f0eff */
[----:B------:R-:W-:Y:S01]  /*3430*/  IMAD R25, R106, 0xbd, RZ ;  /* 0x000000bd6a197824 */ /* 0x000fe200078e02ff */
[----:B--2---:R0:W-:Y:S04]  /*3440*/  STL [R1+0x284], R42 ;  /* 0x0002842a01007387 */ /* 0x0041e80000100800 */
[----:B0-----:R0:W2:Y:S02]  /*3450*/  LDG.E.U8 R42, desc[UR8][R4.64] ;  /* 0x00000008042a7981 */ /* 0x0010a4000c1e1100 */
[----:B0-----:R-:W-:-:S04]  /*3460*/  IADD3 R4, P1, R41, R60, RZ ;  /* 0x0000003c29047210 */ /* 0x001fc80007f3e0ff */
[----:B------:R-:W-:-:S05]  /*3470*/  LEA.HI.X.SX32 R5, R41, R61, 0x1, P1 ;  /* 0x0000003d29057211 */ /* 0x000fca00008f0eff */
[----:B------:R-:W5:Y:S04]  /*3480*/  LDG.E.U8 R49, desc[UR8][R4.64] ;  /* 0x0000000804317981 */ /* 0x000f68000c1e1100 */
[----:B---3--:R0:W-:Y:S04]  /*3490*/  STL [R1+0x27c], R14 ;  /* 0x00027c0e01007387 */ /* 0x0081e80000100800 */
[----:B0-----:R0:W3:Y:S02]  /*34a0*/  LDG.E.U8 R14, desc[UR8][R28.64] ;  /* 0x000000081c0e7981 */ /* 0x0010e4000c1e1100 */
[----:B0-----:R-:W-:-:S02]  /*34b0*/  IADD3 R28, P0, R11, R60, RZ ;  /* 0x0000003c0b1c7210 */ /* 0x001fc40007f1e0ff */
[----:B------:R0:W-:Y:S02]  /*34c0*/  STL [R1+0x278], R2 ;  /* 0x0002780201007387 */ /* 0x0001e40000100800 */
[----:B------:R-:W-:Y:S02]  /*34d0*/  LEA.HI.X.SX32 R29, R11, R61, 0x1, P0 ;  /* 0x0000003d0b1d7211 */ /* 0x000fe400000f0eff */
[----:B------:R-:W-:Y:S04]  /*34e0*/  STL [R1+0x270], R43 ;  /* 0x0002702b01007387 */ /* 0x000fe80000100800 */
[----:B0-----:R0:W5:Y:S02]  /*34f0*/  LDG.E.U8 R2, desc[UR8][R6.64] ;  /* 0x0000000806027981 */ /* 0x001164000c1e1100 */
[----:B0-----:R-:W-:-:S02]  /*3500*/  IADD3 R6, P1, R25, R60, RZ ;  /* 0x0000003c19067210 */ /* 0x001fc40007f3e0ff */
[----:B------:R0:W-:Y:S02]  /*3510*/  STL [R1+0x268], R44 ;  /* 0x0002682c01007387 */ /* 0x0001e40000100800 */
[----:B------:R-:W-:Y:S02]  /*3520*/  LEA.HI.X.SX32 R7, R25, R61, 0x1, P1 ;  /* 0x0000003d19077211 */ /* 0x000fe400008f0eff */
[----:B------:R1:W-:Y:S04]  /*3530*/  STL [R1+0x260], R16 ;  /* 0x0002601001007387 */ /* 0x0003e80000100800 */
[----:B0-----:R0:W5:Y:S04]  /*3540*/  LDG.E.U8 R44, desc[UR8][R28.64] ;  /* 0x000000081c2c7981 */ /* 0x001168000c1e1100 */
[----:B-1----:R1:W5:Y:S01]  /*3550*/  LDG.E.U8 R16, desc[UR8][R6.64] ;  /* 0x0000000806107981 */ /* 0x002362000c1e1100 */
[----:B------:R-:W-:-:S02]  /*3560*/  IMAD R41, R106, 0xbe, RZ ;  /* 0x000000be6a297824 */ /* 0x000fc400078e02ff */
[----:B------:R-:W-:-:S03]  /*3570*/  IMAD R43, R106, 0xbf, RZ ;  /* 0x000000bf6a2b7824 */ /* 0x000fc600078e02ff */
[-C--:B------:R-:W-:Y:S01]  /*3580*/  IADD3 R4, P0, R41, R60.reuse, RZ ;  /* 0x0000003c29047210 */ /* 0x080fe20007f1e0ff */
[C---:B------:R-:W-:Y:S01]  /*3590*/  IMAD.SHL.U32 R11, R106.reuse, 0x40, RZ ;  /* 0x000000406a0b7824 */ /* 0x040fe200078e00ff */
[-C--:B0-----:R-:W-:Y:S01]  /*35a0*/  IADD3 R28, P1, R43, R60.reuse, RZ ;  /* 0x0000003c2b1c7210 */ /* 0x081fe20007f3e0ff */
[C---:B------:R-:W-:Y:S01]  /*35b0*/  IMAD R25, R106.reuse, 0x41, RZ ;  /* 0x000000416a197824 */ /* 0x040fe200078e02ff */
[-C--:B------:R-:W-:Y:S01]  /*35c0*/  LEA.HI.X.SX32 R5, R41, R61.reuse, 0x1, P0 ;  /* 0x0000003d29057211 */ /* 0x080fe200000f0eff */
[----:B----4-:R0:W-:Y:S01]  /*35d0*/  STL [R1+0x25c], R50 ;  /* 0x00025c3201007387 */ /* 0x0101e20000100800 */
[----:B-1----:R-:W-:Y:S02]  /*35e0*/  IADD3 R6, P0, R11, R60, RZ ;  /* 0x0000003c0b067210 */ /* 0x002fe40007f1e0ff */
[-C--:B------:R-:W-:Y:S02]  /*35f0*/  LEA.HI.X.SX32 R29, R43, R61.reuse, 0x1, P1 ;  /* 0x0000003d2b1d7211 */ /* 0x080fe400008f0eff */
[----:B------:R-:W-:Y:S01]  /*3600*/  LEA.HI.X.SX32 R7, R11, R61, 0x1, P0 ;  /* 0x0000003d0b077211 */ /* 0x000fe200000f0eff */
[----:B0-----:R0:W4:Y:S01]  /*3610*/  LDG.E.U8 R50, desc[UR8][R4.64] ;  /* 0x0000000804327981 */ /* 0x001122000c1e1100 */
[----:B------:R-:W-:-:S03]  /*3620*/  IMAD R41, R106, 0x42, RZ ;  /* 0x000000426a297824 */ /* 0x000fc600078e02ff */
[----:B------:R-:W-:Y:S04]  /*3630*/  STL [R1+0x254], R51 ;  /* 0x0002543301007387 */ /* 0x000fe80000100800 */
[----:B------:R1:W4:Y:S01]  /*3640*/  LDG.E.U8 R43, desc[UR8][R28.64] ;  /* 0x000000081c2b7981 */ /* 0x000322000c1e1100 */
[----:B0-----:R-:W-:-:S04]  /*3650*/  IADD3 R4, P1, R25, R60, RZ ;  /* 0x0000003c19047210 */ /* 0x001fc80007f3e0ff */
[----:B------:R-:W-:Y:S01]  /*3660*/  LEA.HI.X.SX32 R5, R25, R61, 0x1, P1 ;  /* 0x0000003d19057211 */ /* 0x000fe200008f0eff */
[C---:B------:R-:W-:Y:S02]  /*3670*/  IMAD R11, R106.reuse, 0x43, RZ ;  /* 0x000000436a0b7824 */ /* 0x040fe400078e02ff */
[----:B------:R-:W-:Y:S01]  /*3680*/  IMAD R25, R106, 0x44, RZ ;  /* 0x000000446a197824 */ /* 0x000fe200078e02ff */
[----:B-1----:R-:W-:-:S04]  /*3690*/  IADD3 R28, P0, R41, R60, RZ ;  /* 0x0000003c291c7210 */ /* 0x002fc80007f1e0ff */
[----:B------:R-:W-:Y:S01]  /*36a0*/  LEA.HI.X.SX32 R29, R41, R61, 0x1, P0 ;  /* 0x0000003d291d7211 */ /* 0x000fe200000f0eff */
[----:B------:R-:W-:Y:S01]  /*36b0*/  IMAD R41, R106, 0x45, RZ ;  /* 0x000000456a297824 */ /* 0x000fe200078e02ff */
[----:B--2---:R0:W-:Y:S04]  /*36c0*/  STL [R1+0x24c], R42 ;  /* 0x00024c2a01007387 */ /* 0x0041e80000100800 */
        /* <DEDUP_REMOVED lines=9> */
[----:B0-----:R0:W5:Y:S04]  /*3760*/  LDG.E.U8 R2, desc[UR8][R28.64] ;  /* 0x000000081c027981 */ /* 0x001168000c1e1100 */
[----:B-1----:R1:W5:Y:S01]  /*3770*/  LDG.E.U8 R49, desc[UR8][R6.64] ;  /* 0x0000000806317981 */ /* 0x002362000c1e1100 */
[----:B0-----:R-:W-:-:S03]  /*3780*/  IADD3 R28, P1, R41, R60, RZ ;  /* 0x0000003c291c7210 */ /* 0x001fc60007f3e0ff */
[----:B------:R0:W-:Y:S01]  /*3790*/  STL [R1+0x230], R44 ;  /* 0x0002302c01007387 */ /* 0x0001e20000100800 */
[----:B------:R-:W-:-:S03]  /*37a0*/  LEA.HI.X.SX32 R29, R41, R61, 0x1, P1 ;  /* 0x0000003d291d7211 */ /* 0x000fc600008f0eff */
[----:B------:R1:W-:Y:S04]  /*37b0*/  STL [R1+0x228], R16 ;  /* 0x0002281001007387 */ /* 0x0003e80000100800 */
[----:B0-----:R0:W5:Y:S04]  /*37c0*/  LDG.E.U8 R44, desc[UR8][R4.64] ;  /* 0x00000008042c7981 */ /* 0x001168000c1e1100 */
[----:B-1----:R1:W5:Y:S01]  /*37d0*/  LDG.E.U8 R16, desc[UR8][R28.64] ;  /* 0x000000081c107981 */ /* 0x002362000c1e1100 */
        /* <DEDUP_REMOVED lines=13> */
[----:B------:R1:W-:Y:S01]  /*38b0*/  STL [R1+0x21c], R43 ;  /* 0x00021c2b01007387 */ /* 0x0003e20000100800 */
[----:B0-----:R-:W-:-:S04]  /*38c0*/  IADD3 R6, P1, R11, R60, RZ ;  /* 0x0000003c0b067210 */ /* 0x001fc80007f3e0ff */
[-C--:B------:R-:W-:Y:S01]  /*38d0*/  LEA.HI.X.SX32 R7, R11, R61.reuse, 0x1, P1 ;  /* 0x0000003d0b077211 */ /* 0x080fe200008f0eff */
[----:B-1----:R0:W4:Y:S01]  /*38e0*/  LDG.E.U8 R43, desc[UR8][R4.64] ;  /* 0x00000008042b7981 */ /* 0x002122000c1e1100 */
        /* <DEDUP_REMOVED lines=31> */
[-C--:B-1----:R-:W-:Y:S02]  /*3ae0*/  IADD3 R4, P0, R25, R60.reuse, RZ ;  /* 0x0000003c19047210 */ /* 0x082fe40007f1e0ff */
[-C--:B------:R-:W-:Y:S02]  /*3af0*/  LEA.HI.X.SX32 R7, R11, R61.reuse, 0x1, P1 ;  /* 0x0000003d0b077211 */ /* 0x080fe400008f0eff */
[----:B------:R-:W-:Y:S01]  /*3b00*/  LEA.HI.X.SX32 R5, R25, R61, 0x1, P0 ;  /* 0x0000003d19057211 */ /* 0x000fe200000f0eff */
[----:B0-----:R0:W4:Y:S01]  /*3b10*/  LDG.E.U8 R50, desc[UR8][R28.64] ;  /* 0x000000081c327981 */ /* 0x001122000c1e1100 */
[----:B------:R-:W-:Y:S01]  /*3b20*/  IMAD R11, R106, 0xc2, RZ ;  /* 0x000000c26a0b7824 */ /* 0x000fe200078e02ff */
[----:B0-----:R-:W-:-:S02]  /*3b30*/  IADD3 R28, P1, R41, R60, RZ ;  /* 0x0000003c291c7210 */ /* 0x001fc40007f3e0ff */
[----:B------:R0:W-:Y:S02]  /*3b40*/  STL [R1+0x264], R43 ;  /* 0x0002642b01007387 */ /* 0x0001e40000100800 */
[----:B------:R-:W-:Y:S01]  /*3b50*/  LEA.HI.X.SX32 R29, R41, R61, 0x1, P1 ;  /* 0x0000003d291d7211 */ /* 0x000fe200008f0eff */
[C---:B------:R-:W-:Y:S01]  /*3b60*/  IMAD R25, R106.reuse, 0xc3, RZ ;  /* 0x000000c36a197824 */ /* 0x040fe200078e02ff */
[----:B0-----:R0:W4:Y:S01]  /*3b70*/  LDG.E.U8 R43, desc[UR8][R6.64] ;  /* 0x00000008062b7981 */ /* 0x001122000c1e1100 */
[----:B------:R-:W-:-:S03]  /*3b80*/  IMAD R41, R106, 0xc4, RZ ;  /* 0x000000c46a297824 */ /* 0x000fc600078e02ff */
[----:B--2---:R1:W-:Y:S01]  /*3b90*/  STL [R1+0x258], R42 ;  /* 0x0002582a01007387 */ /* 0x0043e20000100800 */
[----:B0-----:R-:W-:-:S03]  /*3ba0*/  IADD3 R6, P0, R11, R60, RZ ;  /* 0x0000003c0b067210 */ /* 0x001fc60007f1e0ff */
[----:B-1----:R0:W2:Y:S01]  /*3bb0*/  LDG.E.U8 R42, desc[UR8][R4.64] ;  /* 0x00000008042a7981 */ /* 0x0020a2000c1e1100 */
        /* <DEDUP_REMOVED lines=24> */
[----:B------:R-:W-:Y:S01]  /*3d40*/  IMAD R25, R106, 0xc9, RZ ;  /* 0x000000c96a197824 */ /* 0x000fe200078e02ff */
[----:B-1----:R-:W-:Y:S02]  /*3d50*/  IADD3 R6, P0, R11, R60, RZ ;  /* 0x0000003c0b067210 */ /* 0x002fe40007f1e0ff */
[-C--:B------:R-:W-:Y:S01]  /*3d60*/  LEA.HI.X.SX32 R29, R41, R61.reuse, 0x1, P1 ;  /* 0x0000003d291d7211 */ /* 0x080fe200008f0eff */
[----:B------:R0:W5:Y:S01]  /*3d70*/  LDG.E.U8 R52, desc[UR8][R4.64] ;  /* 0x0000000804347981 */ /* 0x000162000c1e1100 */
[----:B------:R-:W-:-:S03]  /*3d80*/  LEA.HI.X.SX32 R7, R11, R61, 0x1, P0 ;  /* 0x0000003d0b077211 */ /* 0x000fc600000f0eff */
[----:B----4-:R-:W-:Y:S01]  /*3d90*/  STL [R1+0x220], R50 ;  /* 0x0002203201007387 */ /* 0x010fe20000100800 */
[----:B------:R-:W-:-:S03]  /*3da0*/  IMAD R41, R106, 0xca, RZ ;  /* 0x000000ca6a297824 */ /* 0x000fc600078e02ff */
[----:B------:R1:W4:Y:S01]  /*3db0*/  LDG.E.U8 R51, desc[UR8][R28.64] ;  /* 0x000000081c337981 */ /* 0x000322000c1e1100 */
[----:B0-----:R-:W-:-:S04]  /*3dc0*/  IADD3 R4, P1, R25, R60, RZ ;  /* 0x0000003c19047210 */ /* 0x001fc80007f3e0ff */
[----:B------:R-:W-:Y:S01]  /*3dd0*/  LEA.HI.X.SX32 R5, R25, R61, 0x1, P1 ;  /* 0x0000003d19057211 */ /* 0x000fe200008f0eff */
[----:B------:R0:W-:Y:S01]  /*3de0*/  STL [R1+0x218], R43 ;  /* 0x0002182b01007387 */ /* 0x0001e20000100800 */
[C---:B------:R-:W-:Y:S01]  /*3df0*/  IMAD R11, R106.reuse, 0xcb, RZ ;  /* 0x000000cb6a0b7824 */ /* 0x040fe200078e02ff */
[----:B-1----:R-:W-:Y:S01]  /*3e00*/  IADD3 R28, P0, R41, R60, RZ ;  /* 0x0000003c291c7210 */ /* 0x002fe20007f1e0ff */
[----:B------:R-:W-:-:S03]  /*3e10*/  IMAD R25, R106, 0xcc, RZ ;  /* 0x000000cc6a197824 */ /* 0x000fc600078e02ff */
[----:B------:R-:W-:Y:S01]  /*3e20*/  LEA.HI.X.SX32 R29, R41, R61, 0x1, P0 ;  /* 0x0000003d291d7211 */ /* 0x000fe200000f0eff */
[C---:B------:R-:W-:Y:S02]  /*3e30*/  IMAD R41, R106.reuse, 0xcd, RZ ;  /* 0x000000cd6a297824 */ /* 0x040fe400078e02ff */
[----:B0-----:R-:W-:Y:S01]  /*3e40*/  IMAD R43, R106, 0xce, RZ ;  /* 0x000000ce6a2b7824 */ /* 0x001fe200078e02ff */
[----:B--2---:R0:W-:Y:S04]  /*3e50*/  STL [R1+0x214], R42 ;  /* 0x0002142a01007387 */ /* 0x0041e80000100800 */
[----:B0-----:R0:W2:Y:S02]  /*3e60*/  LDG.E.U8 R42, desc[UR8][R6.64] ;  /* 0x00000008062a7981 */ /* 0x0010a4000c1e1100 */
[----:B0-----:R-:W-:-:S04]  /*3e70*/  IADD3 R6, P1, R11, R60, RZ ;  /* 0x0000003c0b067210 */ /* 0x001fc80007f3e0ff */
[----:B------:R-:W-:-:S05]  /*3e80*/  LEA.HI.X.SX32 R7, R11, R61, 0x1, P1 ;  /* 0x0000003d0b077211 */ /* 0x000fca00008f0eff */
[----:B------:R-:W2:Y:S04]  /*3e90*/  LDG.E.U8 R50, desc[UR8][R6.64] ;  /* 0x0000000806327981 */ /* 0x000ea8000c1e1100 */
[----:B---3--:R0:W-:Y:S04]  /*3ea0*/  STL [R1+0x210], R14 ;  /* 0x0002100e01007387 */ /* 0x0081e80000100800 */
[----:B0-----:R0:W3:Y:S02]  /*3eb0*/  LDG.E.U8 R14, desc[UR8][R4.64] ;  /* 0x00000008040e7981 */ /* 0x0010e4000c1e1100 */
[----:B0-----:R-:W-:-:S02]  /*3ec0*/  IADD3 R4, P0, R25, R60, RZ ;  /* 0x0000003c19047210 */ /* 0x001fc40007f1e0ff */
[----:B-----5:R0:W-:Y:S02]  /*3ed0*/  STL [R1+0x20c], R2 ;  /* 0x00020c0201007387 */ /* 0x0201e40000100800 */
[----:B------:R-:W-:Y:S02]  /*3ee0*/  LEA.HI.X.SX32 R5, R25, R61, 0x1, P0 ;  /* 0x0000003d19057211 */ /* 0x000fe400000f0eff */
[----:B------:R1:W-:Y:S01]  /*3ef0*/  STL [R1+0x208], R49 ;  /* 0x0002083101007387 */ /* 0x0003e20000100800 */
[----:B------:R-:W-:-:S03]  /*3f00*/  IADD3 R6, P0, R43, R60, RZ ;  /* 0x0000003c2b067210 */ /* 0x000fc60007f1e0ff */
[----:B0-----:R0:W5:Y:S01]  /*3f10*/  LDG.E.U8 R2, desc[UR8][R28.64] ;  /* 0x000000081c027981 */ /* 0x001162000c1e1100 */
[----:B-1----:R-:W-:Y:S01]  /*3f20*/  IMAD R49, R106, 0xcf, RZ ;  /* 0x000000cf6a317824 */ /* 0x002fe200078e02ff */
[-C--:B------:R-:W-:Y:S02]  /*3f30*/  LEA.HI.X.SX32 R7, R43, R61.reuse, 0x1, P0 ;  /* 0x0000003d2b077211 */ /* 0x080fe400000f0eff */
[CC--:B0-----:R-:W-:Y:S01]  /*3f40*/  IADD3 R28, P1, R41.reuse, R60.reuse, RZ ;  /* 0x0000003c291c7210 */ /* 0x0c1fe20007f3e0ff */
[----:B------:R0:W-:Y:S03]  /*3f50*/  STL [R1+0x204], R44 ;  /* 0x0002042c01007387 */ /* 0x0001e60000100800 */
[----:B------:R-:W-:Y:S01]  /*3f60*/  LEA.HI.X.SX32 R29, R41, R61, 0x1, P1 ;  /* 0x0000003d291d7211 */ /* 0x000fe200008f0eff */
[----:B------:R1:W-:Y:S04]  /*3f70*/  STL [R1+0x200], R16 ;  /* 0x0002001001007387 */ /* 0x0003e80000100800 */
[----:B0-----:R0:W5:Y:S04]  /*3f80*/  LDG.E.U8 R44, desc[UR8][R4.64] ;  /* 0x00000008042c7981 */ /* 0x001168000c1e1100 */
[----:B-1----:R1:W5:Y:S01]  /*3f90*/  LDG.E.U8 R16, desc[UR8][R28.64] ;  /* 0x000000081c107981 */ /* 0x002362000c1e1100 */
[----:B0-----:R-:W-:-:S04]  /*3fa0*/  IADD3 R4, P1, R49, R60, RZ ;  /* 0x0000003c31047210 */ /* 0x001fc80007f3e0ff */
[----:B------:R-:W-:Y:S02]  /*3fb0*/  LEA.HI.X.SX32 R5, R49, R61, 0x1, P1 ;  /* 0x0000003d31057211 */ /* 0x000fe400008f0eff */
[----:B------:R0:W5:Y:S01]  /*3fc0*/  LDG.E.U8 R49, desc[UR8][R6.64] ;  /* 0x0000000806317981 */ /* 0x000162000c1e1100 */
[C---:B------:R-:W-:Y:S02]  /*3fd0*/  IMAD R11, R106.reuse, 0x50, RZ ;  /* 0x000000506a0b7824 */ /* 0x040fe400078e02ff */
[----:B------:R-:W-:Y:S01]  /*3fe0*/  IMAD R25, R106, 0x51, RZ ;  /* 0x000000516a197824 */ /* 0x000fe200078e02ff */
[----:B------:R-:W-:Y:S02]  /*3ff0*/  STL [R1+0x1f8], R52 ;  /* 0x0001f83401007387 */ /* 0x000fe40000100800 */
[-C--:B-1----:R-:W-:Y:S02]  /*4000*/  IADD3 R28, P0, R11, R60.reuse, RZ ;  /* 0x0000003c0b1c7210 */ /* 0x082fe40007f1e0ff */
[----:B------:R1:W5:Y:S01]  /*4010*/  LDG.E.U8 R43, desc[UR8][R4.64] ;  /* 0x00000008042b7981 */ /* 0x000362000c1e1100 */
[----:B0-----:R-:W-:-:S02]  /*4020*/  IADD3 R6, P1, R25, R60, RZ ;  /* 0x0000003c19067210 */ /* 0x001fc40007f3e0ff */
[-C--:B------:R-:W-:Y:S02]  /*4030*/  LEA.HI.X.SX32 R29, R11, R61.reuse, 0x1, P0 ;  /* 0x0000003d0b1d7211 */ /* 0x080fe400000f0eff */
[----:B------:R-:W-:Y:S01]  /*4040*/  LEA.HI.X.SX32 R7, R25, R61, 0x1, P1 ;  /* 0x0000003d19077211 */ /* 0x000fe200008f0eff */
[----:B----4-:R-:W-:Y:S01]  /*4050*/  STL [R1+0x1f0], R51 ;  /* 0x0001f03301007387 */ /* 0x010fe20000100800 */
[C---:B------:R-:W-:Y:S02]  /*4060*/  IMAD R41, R106.reuse, 0x52, RZ ;  /* 0x000000526a297824 */ /* 0x040fe400078e02ff */
        /* <DEDUP_REMOVED lines=9> */
[----:B------:R-:W-:Y:S01]  /*4100*/  IMAD R11, R106, 0x56, RZ ;  /* 0x000000566a0b7824 */ /* 0x000fe200078e02ff */
[----:B---3--:R0:W-:Y:S04]  /*4110*/  STL [R1+0x1e0], R14 ;  /* 0x0001e00e01007387 */ /* 0x0081e80000100800 */
[----:B0-----:R0:W3:Y:S02]  /*4120*/  LDG.E.U8 R14, desc[UR8][R6.64] ;  /* 0x00000008060e7981 */ /* 0x0010e4000c1e1100 */
[C---:B0-----:R-:W-:Y:S02]  /*4130*/  IADD3 R6, P0, R25.reuse, R60, RZ ;  /* 0x0000003c19067210 */ /* 0x041fe40007f1e0ff */
[----:B-----5:R0:W-:Y:S02]  /*4140*/  STL [R1+0x1d8], R2 ;  /* 0x0001d80201007387 */ /* 0x0201e40000100800 */
[----:B------:R-:W-:-:S02]  /*4150*/  LEA.HI.X.SX32 R7, R25, R61, 0x1, P0 ;  /* 0x0000003d19077211 */ /* 0x000fc400000f0eff */
[----:B------:R1:W-:Y:S04]  /*4160*/  STL [R1+0x1d0], R50 ;  /* 0x0001d03201007387 */ /* 0x0003e80000100800 */
[----:B0-----:R0:W4:Y:S04]  /*4170*/  LDG.E.U8 R2, desc[UR8][R4.64] ;  /* 0x0000000804027981 */ /* 0x001128000c1e1100 */
[----:B-1----:R1:W5:Y:S01]  /*4180*/  LDG.E.U8 R50, desc[UR8][R28.64] ;  /* 0x000000081c327981 */ /* 0x002362000c1e1100 */
[-C--:B0-----:R-:W-:Y:S02]  /*4190*/  IADD3 R4, P1, R41, R60.reuse, RZ ;  /* 0x0000003c29047210 */ /* 0x081fe40007f3e0ff */
[----:B-1----:R-:W-:-:S02]  /*41a0*/  IADD3 R28, P0, R11, R60, RZ ;  /* 0x0000003c0b1c7210 */ /* 0x002fc40007f1e0ff */
[-C--:B------:R-:W-:Y:S02]  /*41b0*/  LEA.HI.X.SX32 R5, R41, R61.reuse, 0x1, P1 ;  /* 0x0000003d29057211 */ /* 0x080fe400008f0eff */
[----:B------:R-:W-:Y:S01]  /*41c0*/  LEA.HI.X.SX32 R29, R11, R61, 0x1, P0 ;  /* 0x0000003d0b1d7211 */ /* 0x000fe200000f0eff */
[----:B------:R0:W-:Y:S04]  /*41d0*/  STL [R1+0x1c8], R44 ;  /* 0x0001c82c01007387 */ /* 0x0001e80000100800 */
[----:B------:R1:W-:Y:S04]  /*41e0*/  STL [R1+0x1c0], R16 ;  /* 0x0001c01001007387 */ /* 0x0003e80000100800 */
[----:B------:R1:W-:Y:S04]  /*41f0*/  STL [R1+0x1b8], R49 ;  /* 0x0001b83101007387 */ /* 0x0003e80000100800 */
[----:B0-----:R0:W5:Y:S04]  /*4200*/  LDG.E.U8 R44, desc[UR8][R6.64] ;  /* 0x00000008062c7981 */ /* 0x001168000c1e1100 */
[----:B-1----:R1:W5:Y:S04]  /*4210*/  LDG.E.U8 R16, desc[UR8][R4.64] ;  /* 0x0000000804107981 */ /* 0x002368000c1e1100 */
[----:B------:R1:W5:Y:S01]  /*4220*/  LDG.E.U8 R49, desc[UR8][R28.64] ;  /* 0x000000081c317981 */ /* 0x000362000c1e1100 */
[----:B------:R-:W-:-:S02]  /*4230*/  IMAD R25, R106, 0x57, RZ ;  /* 0x000000576a197824 */ /* 0x000fc400078e02ff */
[C---:B------:R-:W-:Y:S02]  /*4240*/  IMAD R41, R106.reuse, 0x58, RZ ;  /* 0x000000586a297824 */ /* 0x040fe400078e02ff */
[----:B------:R-:W-:Y:S01]  /*4250*/  IMAD R11, R106, 0x59, RZ ;  /* 0x000000596a0b7824 */ /* 0x000fe200078e02ff */
[-C--:B0-----:R-:W-:Y:S02]  /*4260*/  IADD3 R6, P1, R25, R60.reuse, RZ ;  /* 0x0000003c19067210 */ /* 0x081fe40007f3e0ff */
[-C--:B-1----:R-:W-:Y:S02]  /*4270*/  IADD3 R4, P0, R41, R60.reuse, RZ ;  /* 0x0000003c29047210 */ /* 0x082fe40007f1e0ff */
[-C--:B------:R-:W-:Y:S02]  /*4280*/  LEA.HI.X.SX32 R7, R25, R61.reuse, 0x1, P1 ;  /* 0x0000003d19077211 */ /* 0x080fe400008f0eff */
[----:B------:R-:W-:Y:S02]  /*4290*/  IADD3 R28, P1, R11, R60, RZ ;  /* 0x0000003c0b1c7210 */ /* 0x000fe40007f3e0ff */
[----:B------:R-:W-:-:S02]  /*42a0*/  LEA.HI.X.SX32 R5, R41, R61, 0x1, P0 ;  /* 0x0000003d29057211 */ /* 0x000fc400000f0eff */
[----:B------:R-:W-:Y:S01]  /*42b0*/  LEA.HI.X.SX32 R29, R11, R61, 0x1, P1 ;  /* 0x0000003d0b1d7211 */ /* 0x000fe200008f0eff */
[----:B------:R0:W-:Y:S01]  /*42c0*/  STL [R1+0x1b0], R43 ;  /* 0x0001b02b01007387 */ /* 0x0001e20000100800 */
[C---:B------:R-:W-:Y:S02]  /*42d0*/  IMAD R25, R106.reuse, 0x5a, RZ ;  /* 0x0000005a6a197824 */ /* 0x040fe400078e02ff */
[C---:B------:R-:W-:Y:S01]  /*42e0*/  IMAD R41, R106.reuse, 0x5b, RZ ;  /* 0x0000005b6a297824 */ /* 0x040fe200078e02ff */
[----:B0-----:R0:W5:Y:S01]  /*42f0*/  LDG.E.U8 R43, desc[UR8][R6.64] ;  /* 0x00000008062b7981 */ /* 0x001162000c1e1100 */
        /* <DEDUP_REMOVED lines=8> */
[----:B------:R-:W-:Y:S01]  /*4380*/  IMAD R41, R106, 0x5e, RZ ;  /* 0x0000005e6a297824 */ /* 0x000fe200078e02ff */
[----:B---3--:R0:W-:Y:S04]  /*4390*/  STL [R1+0x1f4], R14 ;  /* 0x0001f40e01007387 */ /* 0x0081e80000100800 */
[----:B0-----:R0:W3:Y:S02]  /*43a0*/  LDG.E.U8 R14, desc[UR8][R28.64] ;  /* 0x000000081c0e7981 */ /* 0x0010e4000c1e1100 */
[C---:B0-----:R-:W-:Y:S02]  /*43b0*/  IADD3 R28, P0, R11.reuse, R60, RZ ;  /* 0x0000003c0b1c7210 */ /* 0x041fe40007f1e0ff */
[----:B----4-:R0:W-:Y:S02]  /*43c0*/  STL [R1+0x1ec], R2 ;  /* 0x0001ec0201007387 */ /* 0x0101e40000100800 */
[----:B------:R-:W-:-:S02]  /*43d0*/  LEA.HI.X.SX32 R29, R11, R61, 0x1, P0 ;  /* 0x0000003d0b1d7211 */ /* 0x000fc400000f0eff */
[----:B-----5:R1:W-:Y:S04]  /*43e0*/  STL [R1+0x1e4], R50 ;  /* 0x0001e43201007387 */ /* 0x0203e80000100800 */
        /* <DEDUP_REMOVED lines=54> */
[C---:B------:R-:W-:Y:S01]  /*4750*/  IMAD R25, R106.reuse, 0xd9, RZ ;  /* 0x000000d96a197824 */ /* 0x040fe200078e02ff */
[-C--:B0-----:R-:W-:Y:S02]  /*4760*/  IADD3 R4, P1, R41, R60.reuse, RZ ;  /* 0x0000003c29047210 */ /* 0x081fe40007f3e0ff */
[-C--:B-1----:R-:W-:Y:S02]  /*4770*/  IADD3 R28, P0, R11, R60.reuse, RZ ;  /* 0x0000003c0b1c7210 */ /* 0x082fe40007f1e0ff */
[-C--:B------:R-:W-:Y:S02]  /*4780*/  LEA.HI.X.SX32 R5, R41, R61.reuse, 0x1, P1 ;  /* 0x0000003d29057211 */ /* 0x080fe400008f0eff */
[----:B------:R-:W-:Y:S02]  /*4790*/  IADD3 R6, P1, R25, R60, RZ ;  /* 0x0000003c19067210 */ /* 0x000fe40007f3e0ff */
[-C--:B------:R-:W-:Y:S01]  /*47a0*/  LEA.HI.X.SX32 R29, R11, R61.reuse, 0x1, P0 ;  /* 0x0000003d0b1d7211 */ /* 0x080fe200000f0eff */
[----:B------:R-:W-:Y:S01]  /*47b0*/  STL [R1+0x198], R43 ;  /* 0x0001982b01007387 */ /* 0x000fe20000100800 */
[----:B------:R-:W-:Y:S01]  /*47c0*/  LEA.HI.X.SX32 R7, R25, R61, 0x1, P1 ;  /* 0x0000003d19077211 */ /* 0x000fe200008f0eff */
[----:B------:R-:W-:-:S02]  /*47d0*/  IMAD R41, R106, 0xda, RZ ;  /* 0x000000da6a297824 */ /* 0x000fc400078e02ff */
[----:B------:R0:W5:Y:S01]  /*47e0*/  LDG.E.U8 R51, desc[UR8][R4.64] ;  /* 0x0000000804337981 */ /* 0x000162000c1e1100 */
[C---:B------:R-:W-:Y:S02]  /*47f0*/  IMAD R11, R106.reuse, 0xdb, RZ ;  /* 0x000000db6a0b7824 */ /* 0x040fe400078e02ff */
[C---:B------:R-:W-:Y:S01]  /*4800*/  IMAD R25, R106.reuse, 0xdc, RZ ;  /* 0x000000dc6a197824 */ /* 0x040fe200078e02ff */
[C---:B0-----:R-:W-:Y:S01]  /*4810*/  IADD3 R4, P0, R41.reuse, R60, RZ ;  /* 0x0000003c29047210 */ /* 0x041fe20007f1e0ff */
[----:B--2---:R0:W-:Y:S04]  /*4820*/  STL [R1+0x194], R42 ;  /* 0x0001942a01007387 */ /* 0x0041e80000100800 */
[----:B0-----:R0:W2:Y:S01]  /*4830*/  LDG.E.U8 R42, desc[UR8][R28.64] ;  /* 0x000000081c2a7981 */ /* 0x0010a2000c1e1100 */
[----:B------:R-:W-:Y:S01]  /*4840*/  LEA.HI.X.SX32 R5, R41, R61, 0x1, P0 ;  /* 0x0000003d29057211 */ /* 0x000fe200000f0eff */
[----:B------:R-:W-:-:S02]  /*4850*/  IMAD R41, R106, 0xdd, RZ ;  /* 0x000000dd6a297824 */ /* 0x000fc400078e02ff */
        /* <DEDUP_REMOVED lines=16> */
[----:B------:R-:W-:Y:S01]  /*4960*/  IMAD R25, R106, 0xdf, RZ ;  /* 0x000000df6a197824 */ /* 0x000fe200078e02ff */
[----:B------:R0:W-:Y:S04]  /*4970*/  STL [R1+0x184], R44 ;  /* 0x0001842c01007387 */ /* 0x0001e80000100800 */
[----:B------:R1:W-:Y:S04]  /*4980*/  STL [R1+0x180], R16 ;  /* 0x0001801001007387 */ /* 0x0003e80000100800 */
[----:B------:R1:W-:Y:S04]  /*4990*/  STL [R1+0x17c], R49 ;  /* 0x00017c3101007387 */ /* 0x0003e80000100800 */
[----:B0-----:R0:W5:Y:S04]  /*49a0*/  LDG.E.U8 R44, desc[UR8][R6.64] ;  /* 0x00000008062c7981 */ /* 0x001168000c1e1100 */
[----:B-1----:R1:W5:Y:S04]  /*49b0*/  LDG.E.U8 R16, desc[UR8][R4.64] ;  /* 0x0000000804107981 */ /* 0x002368000c1e1100 */
[----:B------:R1:W5:Y:S01]  /*49c0*/  LDG.E.U8 R49, desc[UR8][R28.64] ;  /* 0x000000081c317981 */ /* 0x000362000c1e1100 */
[----:B0-----:R-:W-:-:S04]  /*49d0*/  IADD3 R6, P1, R25, R60, RZ ;  /* 0x0000003c19067210 */ /* 0x001fc80007f3e0ff */
[----:B------:R-:W-:-:S05]  /*49e0*/  LEA.HI.X.SX32 R7, R25, R61, 0x1, P1 ;  /* 0x0000003d19077211 */ /* 0x000fca00008f0eff */
[----:B------:R-:W5:Y:S01]  /*49f0*/  LDG.E.U8 R54, desc[UR8][R6.64] ;  /* 0x0000000806367981 */ /* 0x000f62000c1e1100 */
[----:B-1----:R-:W-:-:S04]  /*4a00*/  IADD3 R4, P0, R11, R60, RZ ;  /* 0x0000003c0b047210 */ /* 0x002fc80007f1e0ff */
[----:B------:R-:W-:-:S05]  /*4a10*/  LEA.HI.X.SX32 R5, R11, R61, 0x1, P0 ;  /* 0x0000003d0b057211 */ /* 0x000fca00000f0eff */
[----:B------:R0:W5:Y:S01]  /*4a20*/  LDG.E.U8 R52, desc[UR8][R4.64] ;  /* 0x0000000804347981 */ /* 0x000162000c1e1100 */
[C---:B------:R-:W-:Y:S02]  /*4a30*/  IMAD R25, R106.reuse, 0x61, RZ ;  /* 0x000000616a197824 */ /* 0x040fe400078e02ff */
[----:B------:R-:W-:-:S03]  /*4a40*/  IMAD R11, R106, 0x62, RZ ;  /* 0x000000626a0b7824 */ /* 0x000fc600078e02ff */
[CC--:B------:R-:W-:Y:S01]  /*4a50*/  IADD3 R28, P0, R25.reuse, R60.reuse, RZ ;  /* 0x0000003c191c7210 */ /* 0x0c0fe20007f1e0ff */
[----:B------:R-:W-:Y:S03]  /*4a60*/  STL [R1+0x178], R51 ;  /* 0x0001783301007387 */ /* 0x000fe60000100800 */
[-C--:B------:R-:W-:Y:S02]  /*4a70*/  LEA.HI.X.SX32 R29, R25, R61.reuse, 0x1, P0 ;  /* 0x0000003d191d7211 */ /* 0x080fe400000f0eff */
[C---:B0-----:R-:W-:Y:S01]  /*4a80*/  IADD3 R4, P1, R11.reuse, R60, RZ ;  /* 0x0000003c0b047210 */ /* 0x041fe20007f3e0ff */
[----:B--2---:R0:W-:Y:S03]  /*4a90*/  STL [R1+0x174], R42 ;  /* 0x0001742a01007387 */ /* 0x0041e60000100800 */
[----:B------:R-:W-:Y:S01]  /*4aa0*/  LEA.HI.X.SX32 R5, R11, R61, 0x1, P1 ;  /* 0x0000003d0b057211 */ /* 0x000fe200008f0eff */
[----:B------:R-:W-:-:S02]  /*4ab0*/  IMAD R41, R106, 0x63, RZ ;  /* 0x000000636a297824 */ /* 0x000fc400078e02ff */
[C---:B------:R-:W-:Y:S02]  /*4ac0*/  IMAD R25, R106.reuse, 0x64, RZ ;  /* 0x000000646a197824 */ /* 0x040fe400078e02ff */
[----:B------:R-:W-:Y:S01]  /*4ad0*/  IMAD R43, R106, 0x65, RZ ;  /* 0x000000656a2b7824 */ /* 0x000fe200078e02ff */
[----:B------:R1:W2:Y:S01]  /*4ae0*/  LDG.E.U8 R53, desc[UR8][R4.64] ;  /* 0x0000000804357981 */ /* 0x0002a2000c1e1100 */
[----:B------:R-:W-:-:S03]  /*4af0*/  IADD3 R6, P0, R41, R60, RZ ;  /* 0x0000003c29067210 */ /* 0x000fc60007f1e0ff */
[----:B0-----:R-:W-:Y:S02]  /*4b00*/  IADD3 R42, P2, R43, R60, RZ ;  /* 0x0000003c2b2a7210 */ /* 0x001fe40007f5e0ff */
[-C--:B------:R-:W-:Y:S01]  /*4b10*/  LEA.HI.X.SX32 R7, R41, R61.reuse, 0x1, P0 ;  /* 0x0000003d29077211 */ /* 0x080fe200000f0eff */
[----:B------:R-:W-:Y:S01]  /*4b20*/  IMAD R11, R106, 0x66, RZ ;  /* 0x000000666a0b7824 */ /* 0x000fe200078e02ff */
[----:B------:R-:W-:-:S03]  /*4b30*/  LEA.HI.X.SX32 R43, R43, R61, 0x1, P2 ;  /* 0x0000003d2b2b7211 */ /* 0x000fc600010f0eff */
[----:B------:R0:W2:Y:S01]  /*4b40*/  LDG.E.U8 R51, desc[UR8][R6.64] ;  /* 0x0000000806337981 */ /* 0x0000a2000c1e1100 */
[----:B-1----:R-:W-:-:S03]  /*4b50*/  IADD3 R4, P0, R11, R60, RZ ;  /* 0x0000003c0b047210 */ /* 0x002fc60007f1e0ff */
[----:B------:R-:W2:Y:S01]  /*4b60*/  LDG.E.U8 R42, desc[UR8][R42.64] ;  /* 0x000000082a2a7981 */ /* 0x000ea2000c1e1100 */
[C---:B------:R-:W-:Y:S01]  /*4b70*/  IMAD R41, R106.reuse, 0x67, RZ ;  /* 0x000000676a297824 */ /* 0x040fe200078e02ff */
[----:B------:R-:W-:Y:S02]  /*4b80*/  LEA.HI.X.SX32 R5, R11, R61, 0x1, P0 ;  /* 0x0000003d0b057211 */ /* 0x000fe400000f0eff */
[----:B------:R-:W1:Y:S03]  /*4b90*/  LDC R11, c[0x0][0x248] ;  /* 0x00009200ff0b7b82 */ /* 0x000e660000000800 */
[----:B------:R-:W2:Y:S01]  /*4ba0*/  LDG.E.U8 R56, desc[UR8][R4.64] ;  /* 0x0000000804387981 */ /* 0x000ea2000c1e1100 */
[----:B0-----:R-:W-:-:S05]  /*4bb0*/  IMAD R7, R106, 0x69, RZ ;  /* 0x000000696a077824 */ /* 0x001fca00078e02ff */
[----:B------:R-:W-:-:S04]  /*4bc0*/  IADD3 R6, P2, R7, R60, RZ ;  /* 0x0000003c07067210 */ /* 0x000fc80007f5e0ff */
[----:B------:R-:W-:Y:S01]  /*4bd0*/  LEA.HI.X.SX32 R7, R7, R61, 0x1, P2 ;  /* 0x0000003d07077211 */ /* 0x000fe200010f0eff */
[----:B---3--:R0:W-:Y:S04]  /*4be0*/  STL [R1+0x170], R14 ;  /* 0x0001700e01007387 */ /* 0x0081e80000100800 */
[----:B0-----:R0:W3:Y:S02]  /*4bf0*/  LDG.E.U8 R14, desc[UR8][R28.64] ;  /* 0x000000081c0e7981 */ /* 0x0010e4000c1e1100 */
[----:B0-----:R-:W-:-:S04]  /*4c00*/  IADD3 R28, P1, R25, R60, RZ ;  /* 0x0000003c191c7210 */ /* 0x001fc80007f3e0ff */
[----:B------:R-:W-:Y:S01]  /*4c10*/  LEA.HI.X.SX32 R29, R25, R61, 0x1, P1 ;  /* 0x0000003d191d7211 */ /* 0x000fe200008f0eff */
[----:B----4-:R0:W-:Y:S01]  /*4c20*/  STL [R1+0x16c], R2 ;  /* 0x00016c0201007387 */ /* 0x0101e20000100800 */
[----:B------:R-:W4:Y:S03]  /*4c30*/  LDC R25, c[0x0][0x248] ;  /* 0x00009200ff197b82 */ /* 0x000f260000000800 */
[----:B-----5:R5:W-:Y:S05]  /*4c40*/  STL [R1+0x168], R50 ;  /* 0x0001683201007387 */ /* 0x020bea0000100800 */
[----:B0-----:R-:W0:Y:S01]  /*4c50*/  LDC R2, c[0x0][0x248] ;  /* 0x00009200ff027b82 */ /* 0x001e220000000800 */
[----:B-----5:R5:W4:Y:S02]  /*4c60*/  LDG.E.U8 R50, desc[UR8][R28.64] ;  /* 0x000000081c327981 */ /* 0x020b24000c1e1100 */
[----:B-----5:R-:W-:-:S02]  /*4c70*/  IADD3 R28, P0, R41, R60, RZ ;  /* 0x0000003c291c7210 */ /* 0x020fc40007f1e0ff */
[----:B------:R5:W-:Y:S04]  /*4c80*/  STL [R1+0x164], R44 ;  /* 0x0001642c01007387 */ /* 0x000be80000100800 */
[----:B------:R-:W-:Y:S04]  /*4c90*/  STL [R1+0x160], R16 ;  /* 0x0001601001007387 */ /* 0x000fe80000100800 */
[----:B------:R1:W-:Y:S01]  /*4ca0*/  STL [R1+0x15c], R49 ;  /* 0x00015c3101007387 */ /* 0x0003e20000100800 */
[----:B------:R-:W-:Y:S01]  /*4cb0*/  LEA.HI.X.SX32 R29, R41, R61, 0x1, P0 ;  /* 0x0000003d291d7211 */ /* 0x000fe200000f0eff */
[----:B-----5:R-:W5:Y:S04]  /*4cc0*/  LDC R44, c[0x0][0x248] ;  /* 0x00009200ff2c7b82 */ /* 0x020f680000000800 */
[----:B------:R-:W4:Y:S01]  /*4cd0*/  LDG.E.U8 R55, desc[UR8][R28.64] ;  /* 0x000000081c377981 */ /* 0x000f22000c1e1100 */
[----:B-1----:R-:W-:-:S03]  /*4ce0*/  IMAD R49, R106, 0x68, RZ ;  /* 0x000000686a317824 */ /* 0x002fc600078e02ff */
[----:B------:R-:W1:Y:S02]  /*4cf0*/  LDC R16, c[0x0][0x248] ;  /* 0x00009200ff107b82 */ /* 0x000e640000000800 */
[----:B------:R-:W-:-:S04]  /*4d00*/  IADD3 R4, P1, R49, R60, RZ ;  /* 0x0000003c31047210 */ /* 0x000fc80007f3e0ff */
[----:B------:R-:W-:Y:S01]  /*4d10*/  LEA.HI.X.SX32 R5, R49, R61, 0x1, P1 ;  /* 0x0000003d31057211 */ /* 0x000fe200008f0eff */
[----:B------:R0:W-:Y:S04]  /*4d20*/  STL [R1+0x154], R54 ;  /* 0x0001543601007387 */ /* 0x0001e80000100800 */
[----:B0-----:R0:W4:Y:S04]  /*4d30*/  LDG.E.U8 R54, desc[UR8][R4.64] ;  /* 0x0000000804367981 */ /* 0x001128000c1e1100 */
[----:B------:R0:W-:Y:S04]  /*4d40*/  STL [R1+0x158], R52 ;  /* 0x0001583401007387 */ /* 0x0001e80000100800 */
[----:B0-----:R0:W4:Y:S01]  /*4d50*/  LDG.E.U8 R52, desc[UR8][R6.64] ;  /* 0x0000000806347981 */ /* 0x001122000c1e1100 */
[----:B------:R-:W-:-:S02]  /*4d60*/  IMAD R41, R2, 0x10e, RZ ;  /* 0x0000010e02297824 */ /* 0x000fc400078e02ff */
[----:B------:R-:W2:Y:S03]  /*4d70*/  LDC R2, c[0x0][0x248] ;  /* 0x00009200ff027b82 */ /* 0x000ea60000000800 */
[----:B------:R-:W-:-:S04]  /*4d80*/  IADD3 R4, P0, R41, R60, RZ ;  /* 0x0000003c29047210 */ /* 0x000fc80007f1e0ff */
[----:B------:R-:W-:Y:S01]  /*4d90*/  LEA.HI.X.SX32 R5, R41, R61, 0x1, P0 ;  /* 0x0000003d29057211 */ /* 0x000fe200000f0eff */
[----:B-----5:R-:W-:Y:S01]  /*4da0*/  IMAD R41, R44, 0x10f, RZ ;  /* 0x0000010f2c297824 */ /* 0x020fe200078e02ff */
[----:B0-----:R-:W0:Y:S01]  /*4db0*/  LDC R6, c[0x0][0x248] ;  /* 0x00009200ff067b82 */ /* 0x001e220000000800 */
[----:B------:R-:W-:Y:S02]  /*4dc0*/  IMAD R11, R11, 0x192, RZ ;  /* 0x000001920b0b7824 */ /* 0x000fe400078e02ff */
[----:B------:R5:W4:Y:S01]  /*4dd0*/  LDG.E.U8 R49, desc[UR8][R4.64] ;  /* 0x0000000804317981 */ /* 0x000b22000c1e1100 */
[----:B-1----:R-:W-:-:S04]  /*4de0*/  IMAD R43, R16, 0x190, RZ ;  /* 0x00000190102b7824 */ /* 0x002fc800078e02ff */
[----:B------:R-:W1:Y:S01]  /*4df0*/  LDC R44, c[0x0][0x248] ;  /* 0x00009200ff2c7b82 */ /* 0x000e620000000800 */
[----:B-----5:R-:W-:-:S04]  /*4e00*/  IADD3 R4, P0, R41, R60, RZ ;  /* 0x0000003c29047210 */ /* 0x020fc80007f1e0ff */
[-C--:B------:R-:W-:Y:S02]  /*4e10*/  LEA.HI.X.SX32 R5, R41, R61.reuse, 0x1, P0 ;  /* 0x0000003d29057211 */ /* 0x080fe400000f0eff */
[C---:B------:R-:W-:Y:S01]  /*4e20*/  IADD3 R28, P0, R11.reuse, R60, RZ ;  /* 0x0000003c0b1c7210 */ /* 0x040fe20007f1e0ff */
[----:B--2---:R-:W-:Y:S02]  /*4e30*/  IMAD R41, R2, 0x194, RZ ;  /* 0x0000019402297824 */ /* 0x004fe400078e02ff */
[----:B------:R-:W2:Y:S01]  /*4e40*/  LDG.E.U8 R16, desc[UR8][R4.64] ;  /* 0x0000000804107981 */ /* 0x000ea2000c1e1100 */
[----:B------:R-:W-:Y:S01]  /*4e50*/  LEA.HI.X.SX32 R29, R11, R61, 0x1, P0 ;  /* 0x0000003d0b1d7211 */ /* 0x000fe200000f0eff */
[----:B------:R-:W5:Y:S04]  /*4e60*/  LDC R2, c[0x0][0x248] ;  /* 0x00009200ff027b82 */ /* 0x000f680000000800 */
[----:B------:R0:W2:Y:S04]  /*4e70*/  LDG.E.U8 R28, desc[UR8][R28.64] ;  /* 0x000000081c1c7981 */ /* 0x0000a8000c1e1100 */
[----:B------:R-:W1:Y:S08]  /*4e80*/  LDC R11, c[0x0][0x248] ;  /* 0x00009200ff0b7b82 */ /* 0x000e700000000800 */
[----:B0-----:R-:W0:Y:S01]  /*4e90*/  LDC R29, c[0x0][0x248] ;  /* 0x00009200ff1d7b82 */ /* 0x001e220000000800 */
[----:B-----5:R-:W-:-:S02]  /*4ea0*/  IMAD R2, R2, 0x199, RZ ;  /* 0x0000019902027824 */ /* 0x020fc400078e02ff */
[----:B0-----:R-:W-:Y:S01]  /*4eb0*/  IMAD R29, R29, 0x19a, RZ ;  /* 0x0000019a1d1d7824 */ /* 0x001fe200078e02ff */
[----:B---3--:R0:W-:Y:S04]  /*4ec0*/  STL [R1+0x150], R14 ;  /* 0x0001500e01007387 */ /* 0x0081e80000100800 */
[----:B------:R4:W-:Y:S01]  /*4ed0*/  STL [R1+0x14c], R53 ;  /* 0x00014c3501007387 */ /* 0x0009e20000100800 */
[----:B0-----:R-:W0:Y:S01]  /*4ee0*/  LDC R14, c[0x0][0x248] ;  /* 0x00009200ff0e7b82 */ /* 0x001e220000000800 */
[----:B----4-:R-:W-:-:S07]  /*4ef0*/  IMAD R53, R25, 0x191, RZ ;  /* 0x0000019119357824 */ /* 0x010fce00078e02ff */
[----:B------:R-:W3:Y:S01]  /*4f00*/  LDC R25, c[0x0][0x248] ;  /* 0x00009200ff197b82 */ /* 0x000ee20000000800 */
[----:B------:R-:W-:Y:S04]  /*4f10*/  STL [R1+0x148], R51 ;  /* 0x0001483301007387 */ /* 0x000fe80000100800 */
[----:B------:R4:W-:Y:S04]  /*4f20*/  STL [R1+0x144], R50 ;  /* 0x0001443201007387 */ /* 0x0009e80000100800 */
[----:B------:R5:W-:Y:S01]  /*4f30*/  STL [R1+0x140], R42 ;  /* 0x0001402a01007387 */ /* 0x000be20000100800 */
[----:B----4-:R-:W-:-:S02]  /*4f40*/  IADD3 R50, P1, R43, R60, RZ ;  /* 0x0000003c2b327210 */ /* 0x010fc40007f3e0ff */
[-C--:B-----5:R-:W-:Y:S02]  /*4f50*/  IADD3 R42, P2, R53, R60.reuse, RZ ;  /* 0x0000003c352a7210 */ /* 0x0a0fe40007f5e0ff */
[-C--:B------:R-:W-:Y:S02]  /*4f60*/  LEA.HI.X.SX32 R51, R43, R61.reuse, 0x1, P1 ;  /* 0x0000003d2b337211 */ /* 0x080fe400008f0eff */
[----:B------:R-:W-:Y:S01]  /*4f70*/  LEA.HI.X.SX32 R43, R53, R61, 0x1, P2 ;  /* 0x0000003d352b7211 */ /* 0x000fe200010f0eff */
[----:B0-----:R-:W-:Y:S02]  /*4f80*/  IMAD R53, R14, 0x193, RZ ;  /* 0x000001930e357824 */ /* 0x001fe400078e02ff */
[----:B------:R-:W0:Y:S01]  /*4f90*/  LDC R14, c[0x0][0x248] ;  /* 0x00009200ff0e7b82 */ /* 0x000e220000000800 */
[----:B---3--:R-:W-:Y:S01]  /*4fa0*/  IMAD R7, R25, 0x195, RZ ;  /* 0x0000019519077824 */ /* 0x008fe200078e02ff */
[-C--:B------:R-:W-:Y:S01]  /*4fb0*/  IADD3 R68, P1, R41, R60.reuse, RZ ;  /* 0x0000003c29447210 */ /* 0x080fe20007f3e0ff */
[----:B------:R-:W-:Y:S01]  /*4fc0*/  STL [R1+0x13c], R56 ;  /* 0x00013c3801007387 */ /* 0x000fe20000100800 */
[----:B------:R-:W-:Y:S01]  /*4fd0*/  IADD3 R4, P0, R53, R60, RZ ;  /* 0x0000003c35047210 */ /* 0x000fe20007f1e0ff */
[----:B------:R-:W-:-:S02]  /*4fe0*/  IMAD R25, R6, 0x196, RZ ;  /* 0x0000019606197824 */ /* 0x000fc400078e02ff */
[----:B------:R-:W3:Y:S01]  /*4ff0*/  LDG.E.U8 R42, desc[UR8][R42.64] ;  /* 0x000000082a2a7981 */ /* 0x000ee2000c1e1100 */
[-C--:B------:R-:W-:Y:S02]  /*5000*/  LEA.HI.X.SX32 R5, R53, R61.reuse, 0x1, P0 ;  /* 0x0000003d35057211 */ /* 0x080fe400000f0eff */
[----:B------:R-:W-:Y:S01]  /*5010*/  IADD3 R6, P0, R7, R60, RZ ;  /* 0x0000003c07067210 */ /* 0x000fe20007f1e0ff */
[----:B------:R-:W3:Y:S01]  /*5020*/  LDG.E.U8 R50, desc[UR8][R50.64] ;  /* 0x0000000832327981 */ /* 0x000ee2000c1e1100 */
[----:B------:R-:W-:-:S03]  /*5030*/  LEA.HI.X.SX32 R69, R41, R61, 0x1, P1 ;  /* 0x0000003d29457211 */ /* 0x000fc600008f0eff */
[----:B------:R-:W-:Y:S01]  /*5040*/  STL [R1+0x138], R55 ;  /* 0x0001383701007387 */ /* 0x000fe20000100800 */
[----:B------:R-:W-:-:S03]  /*5050*/  LEA.HI.X.SX32 R7, R7, R61, 0x1, P0 ;  /* 0x0000003d07077211 */ /* 0x000fc600000f0eff */
[----:B------:R4:W5:Y:S04]  /*5060*/  LDG.E.U8 R43, desc[UR8][R4.64] ;  /* 0x00000008042b7981 */ /* 0x000968000c1e1100 */
[----:B------:R-:W3:Y:S01]  /*5070*/  LDG.E.U8 R51, desc[UR8][R68.64] ;  /* 0x0000000844337981 */ /* 0x000ee2000c1e1100 */
[----:B----4-:R-:W-:-:S04]  /*5080*/  IADD3 R4, P1, R25, R60, RZ ;  /* 0x0000003c19047210 */ /* 0x010fc80007f3e0ff */
[----:B------:R-:W-:Y:S02]  /*5090*/  LEA.HI.X.SX32 R5, R25, R61, 0x1, P1 ;  /* 0x0000003d19057211 */ /* 0x000fe400008f0eff */
[----:B------:R1:W4:Y:S04]  /*50a0*/  LDG.E.U8 R25, desc[UR8][R6.64] ;  /* 0x0000000806197981 */ /* 0x000328000c1e1100 */
[----:B------:R0:W-:Y:S02]  /*50b0*/  STL [R1+0x134], R54 ;  /* 0x0001343601007387 */ /* 0x0001e40000100800 */
[----:B0-----:R-:W0:Y:S01]  /*50c0*/  LDC R54, c[0x0][0x248] ;  /* 0x00009200ff367b82 */ /* 0x001e220000000800 */
[----:B-1----:R-:W-:Y:S02]  /*50d0*/  IMAD R7, R11, 0x197, RZ ;  /* 0x000001970b077824 */ /* 0x002fe400078e02ff */
[----:B------:R-:W-:-:S02]  /*50e0*/  IMAD R11, R14, 0x198, RZ ;  /* 0x000001980e0b7824 */ /* 0x000fc400078e02ff */
[----:B------:R1:W2:Y:S01]  /*50f0*/  LDG.E.U8 R14, desc[UR8][R4.64] ;  /* 0x00000008040e7981 */ /* 0x0002a2000c1e1100 */
[----:B------:R-:W-:-:S04]  /*5100*/  IADD3 R6, P0, R7, R60, RZ ;  /* 0x0000003c07067210 */ /* 0x000fc80007f1e0ff */
[----:B------:R-:W-:Y:S02]  /*5110*/  LEA.HI.X.SX32 R7, R7, R61, 0x1, P0 ;  /* 0x0000003d07077211 */ /* 0x000fe400000f0eff */
[----:B-1----:R-:W-:-:S03]  /*5120*/  IADD3 R4, P1, R11, R60, RZ ;  /* 0x0000003c0b047210 */ /* 0x002fc60007f3e0ff */
[----:B------:R1:W2:Y:S01]  /*5130*/  LDG.E.U8 R41, desc[UR8][R6.64] ;  /* 0x0000000806297981 */ /* 0x0002a2000c1e1100 */
[----:B------:R-:W-:Y:S02]  /*5140*/  IADD3 R68, P0, R2, R60, RZ ;  /* 0x0000003c02447210 */ /* 0x000fe40007f1e0ff */
[-C--:B------:R-:W-:Y:S01]  /*5150*/  LEA.HI.X.SX32 R5, R11, R61.reuse, 0x1, P1 ;  /* 0x0000003d0b057211 */ /* 0x080fe200008f0eff */
[----:B------:R-:W-:Y:S01]  /*5160*/  IMAD R11, R44, 0x19b, RZ ;  /* 0x0000019b2c0b7824 */ /* 0x000fe200078e02ff */
[----:B------:R-:W-:-:S03]  /*5170*/  LEA.HI.X.SX32 R69, R2, R61, 0x1, P0 ;  /* 0x0000003d02457211 */ /* 0x000fc600000f0eff */
[----:B------:R0:W5:Y:S01]  /*5180*/  LDG.E.U8 R53, desc[UR8][R4.64] ;  /* 0x0000000804357981 */ /* 0x000162000c1e1100 */
[CC--:B-1----:R-:W-:Y:S01]  /*5190*/  IADD3 R6, P1, R29.reuse, R60.reuse, RZ ;  /* 0x0000003c1d067210 */ /* 0x0c2fe20007f3e0ff */
[----:B0-----:R-:W-:Y:S02]  /*51a0*/  IMAD R2, R54, 0x19c, RZ ;  /* 0x0000019c36027824 */ /* 0x001fe400078e02ff */
[----:B------:R0:W5:Y:S01]  /*51b0*/  LDG.E.U8 R67, desc[UR8][R68.64] ;  /* 0x0000000844437981 */ /* 0x000162000c1e1100 */
[----:B------:R-:W-:Y:S01]  /*51c0*/  IMAD R54, R64, 0x19d, RZ ;  /* 0x0000019d40367824 */ /* 0x000fe200078e02ff */
[----:B------:R-:W-:Y:S02]  /*51d0*/  LEA.HI.X.SX32 R7, R29, R61, 0x1, P1 ;  /* 0x0000003d1d077211 */ /* 0x000fe400008f0eff */
[----:B------:R-:W-:-:S03]  /*51e0*/  IADD3 R4, P0, R11, R60, RZ ;  /* 0x0000003c0b047210 */ /* 0x000fc60007f1e0ff */
[----:B------:R1:W3:Y:S01]  /*51f0*/  LDG.E.U8 R29, desc[UR8][R6.64] ;  /* 0x00000008061d7981 */ /* 0x0002e2000c1e1100 */
[----:B------:R-:W-:Y:S01]  /*5200*/  IMAD R44, R70, 0x19e, RZ ;  /* 0x0000019e462c7824 */ /* 0x000fe200078e02ff */
[CC--:B0-----:R-:W-:Y:S02]  /*5210*/  IADD3 R68, P1, R2.reuse, R60.reuse, RZ ;  /* 0x0000003c02447210 */ /* 0x0c1fe40007f3e0ff */
[-C--:B------:R-:W-:Y:S02]  /*5220*/  LEA.HI.X.SX32 R5, R11, R61.reuse, 0x1, P0 ;  /* 0x0000003d0b057211 */ /* 0x080fe400000f0eff */
[----:B------:R-:W-:Y:S02]  /*5230*/  LEA.HI.X.SX32 R69, R2, R61, 0x1, P1 ;  /* 0x0000003d02457211 */ /* 0x000fe400008f0eff */
[----:B-1----:R-:W-:Y:S01]  /*5240*/  IADD3 R6, P0, R54, R60, RZ ;  /* 0x0000003c36067210 */ /* 0x002fe20007f1e0ff */
[----:B------:R0:W3:Y:S01]  /*5250*/  LDG.E.U8 R11, desc[UR8][R4.64] ;  /* 0x00000008040b7981 */ /* 0x0000e2000c1e1100 */
[----:B------:R-:W-:-:S02]  /*5260*/  IMAD R2, R71, 0x19f, RZ ;  /* 0x0000019f47027824 */ /* 0x000fc400078e02ff */
[----:B------:R-:W-:Y:S01]  /*5270*/  LEA.HI.X.SX32 R7, R54, R61, 0x1, P0 ;  /* 0x0000003d36077211 */ /* 0x000fe200000f0eff */
[----:B------:R-:W-:Y:S01]  /*5280*/  IMAD R70, R106, 0x6a, RZ ;  /* 0x0000006a6a467824 */ /* 0x000fe200078e02ff */
[----:B------:R1:W4:Y:S04]  /*5290*/  LDG.E.U8 R54, desc[UR8][R68.64] ;  /* 0x0000000844367981 */ /* 0x000328000c1e1100 */
[----:B------:R1:W4:Y:S01]  /*52a0*/  LDG.E.U8 R64, desc[UR8][R6.64] ;  /* 0x0000000806407981 */ /* 0x000322000c1e1100 */
[----:B0-----:R-:W-:-:S04]  /*52b0*/  IADD3 R4, P1, R44, R60, RZ ;  /* 0x0000003c2c047210 */ /* 0x001fc80007f3e0ff */
[-C--:B------:R-:W-:Y:S02]  /*52c0*/  LEA.HI.X.SX32 R5, R44, R61.reuse, 0x1, P1 ;  /* 0x0000003d2c057211 */ /* 0x080fe400008f0eff */
[-C--:B-1----:R-:W-:Y:S02]  /*52d0*/  IADD3 R68, P2, R2, R60.reuse, RZ ;  /* 0x0000003c02447210 */ /* 0x082fe40007f5e0ff */
[----:B------:R-:W-:Y:S02]  /*52e0*/  IADD3 R6, P0, R70, R60, RZ ;  /* 0x0000003c46067210 */ /* 0x000fe40007f1e0ff */
[-C--:B------:R-:W-:Y:S02]  /*52f0*/  LEA.HI.X.SX32 R69, R2, R61.reuse, 0x1, P2 ;  /* 0x0000003d02457211 */ /* 0x080fe400010f0eff */
[----:B------:R0:W2:Y:S01]  /*5300*/  LDG.E.U8 R2, desc[UR8][R4.64] ;  /* 0x0000000804027981 */ /* 0x0000a2000c1e1100 */
[----:B------:R-:W-:Y:S01]  /*5310*/  LEA.HI.X.SX32 R7, R70, R61, 0x1, P0 ;  /* 0x0000003d46077211 */ /* 0x000fe200000f0eff */
[----:B------:R-:W-:-:S02]  /*5320*/  IMAD R71, R106, 0x6c, RZ ;  /* 0x0000006c6a477824 */ /* 0x000fc400078e02ff */
[----:B------:R1:W2:Y:S01]  /*5330*/  LDG.E.U8 R44, desc[UR8][R68.64] ;  /* 0x00000008442c7981 */ /* 0x0002a2000c1e1100 */
[----:B------:R-:W-:-:S03]  /*5340*/  IMAD R70, R106, 0x6d, RZ ;  /* 0x0000006d6a467824 */ /* 0x000fc600078e02ff */
[----:B------:R1:W5:Y:S01]  /*5350*/  LDG.E.U8 R55, desc[UR8][R6.64] ;  /* 0x0000000806377981 */ /* 0x000362000c1e1100 */
[----:B0-----:R-:W-:-:S04]  /*5360*/  IADD3 R4, P1, R115, R60, RZ ;  /* 0x0000003c73047210 */ /* 0x001fc80007f3e0ff */
[-C--:B------:R-:W-:Y:S01]  /*5370*/  LEA.HI.X.SX32 R5, R115, R61.reuse, 0x1, P1 ;  /* 0x0000003d73057211 */ /* 0x080fe200008f0eff */
[----:B------:R-:W-:Y:S01]  /*5380*/  IMAD R115, R106, 0x6e, RZ ;  /* 0x0000006e6a737824 */ /* 0x000fe200078e02ff */
[CC--:B-1----:R-:W-:Y:S01]  /*5390*/  IADD3 R68, P0, R71.reuse, R60.reuse, RZ ;  /* 0x0000003c47447210 */ /* 0x0c2fe20007f1e0ff */
[----:B------:R0:W-:Y:S01]  /*53a0*/  STL [R1+0x130], R52 ;  /* 0x0001303401007387 */ /* 0x0001e20000100800 */
[C---:B------:R-:W-:Y:S02]  /*53b0*/  IADD3 R6, P1, R70.reuse, R60, RZ ;  /* 0x0000003c46067210 */ /* 0x040fe40007f3e0ff */
[-C--:B------:R-:W-:Y:S02]  /*53c0*/  LEA.HI.X.SX32 R69, R71, R61.reuse, 0x1, P0 ;  /* 0x0000003d47457211 */ /* 0x080fe400000f0eff */
[----:B------:R-:W-:-:S03]  /*53d0*/  LEA.HI.X.SX32 R7, R70, R61, 0x1, P1 ;  /* 0x0000003d46077211 */ /* 0x000fc600008f0eff */
[----:B------:R-:W3:Y:S04]  /*53e0*/  LDG.E.U8 R83, desc[UR8][R68.64] ;  /* 0x0000000844537981 */ /* 0x000ee8000c1e1100 */
[----:B0-----:R0:W4:Y:S04]  /*53f0*/  LDG.E.U8 R52, desc[UR8][R4.64] ;  /* 0x0000000804347981 */ /* 0x001128000c1e1100 */
[----:B------:R1:W2:Y:S01]  /*5400*/  LDG.E.U8 R82, desc[UR8][R6.64] ;  /* 0x0000000806527981 */ /* 0x0002a2000c1e1100 */
[----:B0-----:R-:W-:-:S04]  /*5410*/  IADD3 R4, P0, R115, R60, RZ ;  /* 0x0000003c73047210 */ /* 0x001fc80007f1e0ff */
[----:B------:R-:W-:-:S05]  /*5420*/  LEA.HI.X.SX32 R5, R115, R61, 0x1, P0 ;  /* 0x0000003d73057211 */ /* 0x000fca00000f0eff */
[----:B------:R0:W2:Y:S01]  /*5430*/  LDG.E.U8 R57, desc[UR8][R4.64] ;  /* 0x0000000804397981 */ /* 0x0000a2000c1e1100 */
[----:B------:R-:W-:-:S05]  /*5440*/  IMAD R71, R106, 0x6f, RZ ;  /* 0x0000006f6a477824 */ /* 0x000fca00078e02ff */
[CC--:B------:R-:W-:Y:S01]  /*5450*/  IADD3 R68, P1, R71.reuse, R60.reuse, RZ ;  /* 0x0000003c47447210 */ /* 0x0c0fe20007f3e0ff */
[C---:B------:R-:W-:Y:S02]  /*5460*/  IMAD R70, R106.reuse, 0xe0, RZ ;  /* 0x000000e06a467824 */ /* 0x040fe400078e02ff */
[C---:B------:R-:W-:Y:S01]  /*5470*/  IMAD R115, R106.reuse, 0xe1, RZ ;  /* 0x000000e16a737824 */ /* 0x040fe200078e02ff */
[-C--:B------:R-:W-:Y:S01]  /*5480*/  LEA.HI.X.SX32 R69, R71, R61.reuse, 0x1, P1 ;  /* 0x0000003d47457211 */ /* 0x080fe200008f0eff */
[----:B------:R-:W-:Y:S01]  /*5490*/  IMAD R71, R106, 0xe2, RZ ;  /* 0x000000e26a477824 */ /* 0x000fe200078e02ff */
[CC--:B-1----:R-:W-:Y:S02]  /*54a0*/  IADD3 R6, P0, R70.reuse, R60.reuse, RZ ;  /* 0x0000003c46067210 */ /* 0x0c2fe40007f1e0ff */
[C---:B0-----:R-:W-:Y:S01]  /*54b0*/  IADD3 R4, P1, R115.reuse, R60, RZ ;  /* 0x0000003c73047210 */ /* 0x041fe20007f3e0ff */
[----:B------:R0:W2:Y:S01]  /*54c0*/  LDG.E.U8 R56, desc[UR8][R68.64] ;  /* 0x0000000844387981 */ /* 0x0000a2000c1e1100 */
[-C--:B------:R-:W-:Y:S01]  /*54d0*/  LEA.HI.X.SX32 R7, R70, R61.reuse, 0x1, P0 ;  /* 0x0000003d46077211 */ /* 0x080fe200000f0eff */
[C---:B------:R-:W-:Y:S01]  /*54e0*/  IMAD R70, R106.reuse, 0xe3, RZ ;  /* 0x000000e36a467824 */ /* 0x040fe200078e02ff */
[----:B------:R-:W-:Y:S01]  /*54f0*/  LEA.HI.X.SX32 R5, R115, R61, 0x1, P1 ;  /* 0x0000003d73057211 */ /* 0x000fe200008f0eff */
[----:B------:R-:W-:-:S02]  /*5500*/  IMAD R115, R106, 0xe4, RZ ;  /* 0x000000e46a737824 */ /* 0x000fc400078e02ff */
[----:B------:R1:W2:Y:S01]  /*5510*/  LDG.E.U8 R81, desc[UR8][R6.64] ;  /* 0x0000000806517981 */ /* 0x0002a2000c1e1100 */
[----:B0-----:R-:W-:-:S03]  /*5520*/  IADD3 R68, P0, R71, R60, RZ ;  /* 0x0000003c47447210 */ /* 0x001fc60007f1e0ff */
[----:B------:R0:W2:Y:S01]  /*5530*/  LDG.E.U8 R80, desc[UR8][R4.64] ;  /* 0x0000000804507981 */ /* 0x0000a2000c1e1100 */
[----:B------:R-:W-:Y:S02]  /*5540*/  LEA.HI.X.SX32 R69, R71, R61, 0x1, P0 ;  /* 0x0000003d47457211 */ /* 0x000fe400000f0eff */
[----:B-1----:R-:W-:Y:S01]  /*5550*/  IADD3 R6, P1, R70, R60, RZ ;  /* 0x0000003c46067210 */ /* 0x002fe20007f3e0ff */
[----:B------:R-:W-:-:S03]  /*5560*/  IMAD R71, R106, 0xe5, RZ ;  /* 0x000000e56a477824 */ /* 0x000fc600078e02ff */
[----:B------:R-:W-:Y:S01]  /*5570*/  LEA.HI.X.SX32 R7, R70, R61, 0x1, P1 ;  /* 0x0000003d46077211 */ /* 0x000fe200008f0eff */
[----:B------:R-:W-:Y:S01]  /*5580*/  IMAD R70, R106, 0xe6, RZ ;  /* 0x000000e66a467824 */ /* 0x000fe200078e02ff */
[----:B0-----:R-:W-:-:S04]  /*5590*/  IADD3 R4, P0, R115, R60, RZ ;  /* 0x0000003c73047210 */ /* 0x001fc80007f1e0ff */
[----:B------:R-:W-:Y:S01]  /*55a0*/  LEA.HI.X.SX32 R5, R115, R61, 0x1, P0 ;  /* 0x0000003d73057211 */ /* 0x000fe200000f0eff */
[----:B-----5:R0:W-:Y:S04]  /*55b0*/  STL [R1+0x118], R55 ;  /* 0x0001183701007387 */ /* 0x0201e80000100800 */
[----:B0-----:R0:W5:Y:S04]  /*55c0*/  LDG.E.U8 R55, desc[UR8][R68.64] ;  /* 0x0000000844377981 */ /* 0x001168000c1e1100 */
[----:B----4-:R1:W-:Y:S01]  /*55d0*/  STL [R1+0x110], R52 ;  /* 0x0001103401007387 */ /* 0x0103e20000100800 */
[----:B0-----:R-:W-:-:S04]  /*55e0*/  IADD3 R68, P1, R71, R60, RZ ;  /* 0x0000003c47447210 */ /* 0x001fc80007f3e0ff */
[----:B------:R-:W-:Y:S01]  /*55f0*/  LEA.HI.X.SX32 R69, R71, R61, 0x1, P1 ;  /* 0x0000003d47457211 */ /* 0x000fe200008f0eff */
[----:B-1----:R0:W4:Y:S04]  /*5600*/  LDG.E.U8 R52, desc[UR8][R6.64] ;  /* 0x0000000806347981 */ /* 0x002128000c1e1100 */
[----:B---3--:R1:W-:Y:S01]  /*5610*/  STL [R1+0x108], R83 ;  /* 0x0001085301007387 */ /* 0x0083e20000100800 */
[----:B0-----:R-:W-:-:S03]  /*5620*/  IADD3 R6, P0, R70, R60, RZ ;  /* 0x0000003c46067210 */ /* 0x001fc60007f1e0ff */
[----:B--2---:R0:W-:Y:S01]  /*5630*/  STL [R1+0xfc], R82 ;  /* 0x0000fc5201007387 */ /* 0x0041e20000100800 */
[----:B------:R-:W-:-:S03]  /*5640*/  LEA.HI.X.SX32 R7, R70, R61, 0x1, P0 ;  /* 0x0000003d46077211 */ /* 0x000fc600000f0eff */
[----:B-1----:R1:W2:Y:S04]  /*5650*/  LDG.E.U8 R83, desc[UR8][R4.64] ;  /* 0x0000000804537981 */ /* 0x0022a8000c1e1100 */
[----:B------:R3:W-:Y:S04]  /*5660*/  STL [R1+0xf4], R57 ;  /* 0x0000f43901007387 */ /* 0x0007e80000100800 */
[----:B0-----:R0:W2:Y:S04]  /*5670*/  LDG.E.U8 R82, desc[UR8][R68.64] ;  /* 0x0000000844527981 */ /* 0x0010a8000c1e1100 */
[----:B---3--:R3:W2:Y:S01]  /*5680*/  LDG.E.U8 R57, desc[UR8][R6.64] ;  /* 0x0000000806397981 */ /* 0x0086a2000c1e1100 */
[----:B------:R-:W-:-:S05]  /*5690*/  IMAD R115, R106, 0xe7, RZ ;  /* 0x000000e76a737824 */ /* 0x000fca00078e02ff */
[CC--:B-1----:R-:W-:Y:S01]  /*56a0*/  IADD3 R4, P1, R115.reuse, R60.reuse, RZ ;  /* 0x0000003c73047210 */ /* 0x0c2fe20007f3e0ff */
[C---:B------:R-:W-:Y:S02]  /*56b0*/  IMAD R71, R106.reuse, 0xe8, RZ ;  /* 0x000000e86a477824 */ /* 0x040fe400078e02ff */
[C---:B------:R-:W-:Y:S01]  /*56c0*/  IMAD R70, R106.reuse, 0xe9, RZ ;  /* 0x000000e96a467824 */ /* 0x040fe200078e02ff */
[-C--:B------:R-:W-:Y:S01]  /*56d0*/  LEA.HI.X.SX32 R5, R115, R61.reuse, 0x1, P1 ;  /* 0x0000003d73057211 */ /* 0x080fe200008f0eff */
[----:B------:R1:W-:Y:S01]  /*56e0*/  STL [R1+0xec], R56 ;  /* 0x0000ec3801007387 */ /* 0x0003e20000100800 */
[CC--:B0-----:R-:W-:Y:S01]  /*56f0*/  IADD3 R68, P0, R71.reuse, R60.reuse, RZ ;  /* 0x0000003c47447210 */ /* 0x0c1fe20007f1e0ff */
[----:B------:R-:W-:Y:S01]  /*5700*/  IMAD R115, R106, 0xea, RZ ;  /* 0x000000ea6a737824 */ /* 0x000fe200078e02ff */
[----:B---3--:R-:W-:Y:S02]  /*5710*/  IADD3 R6, P1, R70, R60, RZ ;  /* 0x0000003c46067210 */ /* 0x008fe40007f3e0ff */
[-C--:B------:R-:W-:Y:S01]  /*5720*/  LEA.HI.X.SX32 R69, R71, R61.reuse, 0x1, P0 ;  /* 0x0000003d47457211 */ /* 0x080fe200000f0eff */
[----:B-1----:R0:W3:Y:S01]  /*5730*/  LDG.E.U8 R56, desc[UR8][R4.64] ;  /* 0x0000000804387981 */ /* 0x0020e2000c1e1100 */
[----:B------:R-:W-:Y:S01]  /*5740*/  IMAD R71, R106, 0xeb, RZ ;  /* 0x000000eb6a477824 */ /* 0x000fe200078e02ff */
[----:B------:R-:W-:-:S02]  /*5750*/  LEA.HI.X.SX32 R7, R70, R61, 0x1, P1 ;  /* 0x0000003d46077211 */ /* 0x000fc400008f0eff */
[----:B------:R1:W-:Y:S01]  /*5760*/  STL [R1+0x12c], R81 ;  /* 0x00012c5101007387 */ /* 0x0003e20000100800 */
[C---:B------:R-:W-:Y:S01]  /*5770*/  IMAD R70, R106.reuse, 0xec, RZ ;  /* 0x000000ec6a467824 */ /* 0x040fe200078e02ff */
[C---:B0-----:R-:W-:Y:S02]  /*5780*/  IADD3 R4, P0, R115.reuse, R60, RZ ;  /* 0x0000003c73047210 */ /* 0x041fe40007f1e0ff */
[----:B------:R0:W-:Y:S02]  /*5790*/  STL [R1+0x128], R80 ;  /* 0x0001285001007387 */ /* 0x0001e40000100800 */
[----:B------:R-:W-:Y:S02]  /*57a0*/  LEA.HI.X.SX32 R5, R115, R61, 0x1, P0 ;  /* 0x0000003d73057211 */ /* 0x000fe400000f0eff */
[----:B-1----:R1:W3:Y:S01]  /*57b0*/  LDG.E.U8 R81, desc[UR8][R68.64] ;  /* 0x0000000844517981 */ /* 0x0022e2000c1e1100 */
[----:B------:R-:W-:-:S03]  /*57c0*/  IMAD R115, R106, 0xed, RZ ;  /* 0x000000ed6a737824 */ /* 0x000fc600078e02ff */
[----:B0-----:R0:W3:Y:S01]  /*57d0*/  LDG.E.U8 R80, desc[UR8][R6.64] ;  /* 0x0000000806507981 */ /* 0x0010e2000c1e1100 */
[----:B-1----:R-:W-:-:S04]  /*57e0*/  IADD3 R68, P1, R71, R60, RZ ;  /* 0x0000003c47447210 */ /* 0x002fc80007f3e0ff */
        /* <DEDUP_REMOVED lines=8> */
[-C--:B------:R-:W-:Y:S01]  /*5870*/  LEA.HI.X.SX32 R5, R115, R61.reuse, 0x1, P1 ;  /* 0x0000003d73057211 */ /* 0x080fe200008f0eff */
[----:B-1----:R0:W4:Y:S02]  /*5880*/  LDG.E.U8 R52, desc[UR8][R68.64] ;  /* 0x0000000844347981 */ /* 0x002124000c1e1100 */
[C---:B0-----:R-:W-:Y:S02]  /*5890*/  IADD3 R68, P0, R71.reuse, R60, RZ ;  /* 0x0000003c47447210 */ /* 0x041fe40007f1e0ff */
[----:B--2---:R0:W-:Y:S02]  /*58a0*/  STL [R1+0x114], R83 ;  /* 0x0001145301007387 */ /* 0x0041e40000100800 */
[----:B------:R-:W-:Y:S02]  /*58b0*/  LEA.HI.X.SX32 R69, R71, R61, 0x1, P0 ;  /* 0x0000003d47457211 */ /* 0x000fe400000f0eff */
[----:B------:R1:W-:Y:S04]  /*58c0*/  STL [R1+0x10c], R82 ;  /* 0x00010c5201007387 */ /* 0x0003e80000100800 */
[----:B------:R2:W-:Y:S04]  /*58d0*/  STL [R1+0x104], R57 ;  /* 0x0001043901007387 */ /* 0x0005e80000100800 */
[----:B0-----:R0:W4:Y:S04]  /*58e0*/  LDG.E.U8 R83, desc[UR8][R6.64] ;  /* 0x0000000806537981 */ /* 0x001128000c1e1100 */
[----:B-1----:R1:W4:Y:S04]  /*58f0*/  LDG.E.U8 R82, desc[UR8][R4.64] ;  /* 0x0000000804527981 */ /* 0x002328000c1e1100 */
[----:B--2---:R2:W4:Y:S01]  /*5900*/  LDG.E.U8 R57, desc[UR8][R68.64] ;  /* 0x0000000844397981 */ /* 0x004522000c1e1100 */
[----:B------:R-:W-:-:S05]  /*5910*/  IMAD R70, R106, 0xef, RZ ;  /* 0x000000ef6a467824 */ /* 0x000fca00078e02ff */
[-C--:B0-----:R-:W-:Y:S01]  /*5920*/  IADD3 R6, P1, R70, R60.reuse, RZ ;  /* 0x0000003c46067210 */ /* 0x081fe20007f3e0ff */
[C---:B------:R-:W-:Y:S02]  /*5930*/  IMAD R115, R106.reuse, 0x70, RZ ;  /* 0x000000706a737824 */ /* 0x040fe400078e02ff */
[----:B------:R-:W-:Y:S01]  /*5940*/  IMAD R124, R106, 0x71, RZ ;  /* 0x000000716a7c7824 */ /* 0x000fe200078e02ff */
[-C--:B------:R-:W-:Y:S01]  /*5950*/  LEA.HI.X.SX32 R7, R70, R61.reuse, 0x1, P1 ;  /* 0x0000003d46077211 */ /* 0x080fe200008f0eff */
[----:B---3--:R0:W-:Y:S01]  /*5960*/  STL [R1+0xf8], R56 ;  /* 0x0000f83801007387 */ /* 0x0081e20000100800 */
[CC--:B-1----:R-:W-:Y:S01]  /*5970*/  IADD3 R4, P0, R115.reuse, R60.reuse, RZ ;  /* 0x0000003c73047210 */ /* 0x0c2fe20007f1e0ff */
[----:B------:R-:W-:Y:S01]  /*5980*/  IMAD R71, R106, 0x72, RZ ;  /* 0x000000726a477824 */ /* 0x000fe200078e02ff */
[----:B--2---:R-:W-:Y:S01]  /*5990*/  IADD3 R68, P1, R124, R60, RZ ;  /* 0x0000003c7c447210 */ /* 0x004fe20007f3e0ff */
[----:B------:R-:W-:Y:S01]  /*59a0*/  IMAD R70, R106, 0x73, RZ ;  /* 0x000000736a467824 */ /* 0x000fe200078e02ff */
[-C--:B------:R-:W-:Y:S01]  /*59b0*/  LEA.HI.X.SX32 R5, R115, R61.reuse, 0x1, P0 ;  /* 0x0000003d73057211 */ /* 0x080fe200000f0eff */
[----:B0-----:R0:W2:Y:S01]  /*59c0*/  LDG.E.U8 R56, desc[UR8][R6.64] ;  /* 0x0000000806387981 */ /* 0x0010a2000c1e1100 */
[----:B------:R-:W-:-:S03]  /*59d0*/  LEA.HI.X.SX32 R69, R124, R61, 0x1, P1 ;  /* 0x0000003d7c457211 */ /* 0x000fc600008f0eff */
        /* <DEDUP_REMOVED lines=18> */
[----:B-1----:R0:W4:Y:S02]  /*5b00*/  LDG.E.U8 R52, desc[UR8][R4.64] ;  /* 0x0000000804347981 */ /* 0x002124000c1e1100 */
[----:B0-----:R-:W-:-:S04]  /*5b10*/  IADD3 R4, P0, R70, R60, RZ ;  /* 0x0000003c46047210 */ /* 0x001fc80007f1e0ff */
[----:B------:R-:W-:Y:S01]  /*5b20*/  LEA.HI.X.SX32 R5, R70, R61, 0x1, P0 ;  /* 0x0000003d46057211 */ /* 0x000fe200000f0eff */
[----:B------:R0:W-:Y:S04]  /*5b30*/  STL [R1+0xcc], R83 ;  /* 0x0000cc5301007387 */ /* 0x0001e80000100800 */
[----:B------:R1:W-:Y:S04]  /*5b40*/  STL [R1+0xc8], R82 ;  /* 0x0000c85201007387 */ /* 0x0003e80000100800 */
[----:B------:R1:W-:Y:S04]  /*5b50*/  STL [R1+0xb8], R57 ;  /* 0x0000b83901007387 */ /* 0x0003e80000100800 */
[----:B0-----:R0:W4:Y:S04]  /*5b60*/  LDG.E.U8 R83, desc[UR8][R68.64] ;  /* 0x0000000844537981 */ /* 0x001128000c1e1100 */
[----:B-1----:R1:W4:Y:S04]  /*5b70*/  LDG.E.U8 R82, desc[UR8][R6.64] ;  /* 0x0000000806527981 */ /* 0x002328000c1e1100 */
[----:B------:R1:W4:Y:S01]  /*5b80*/  LDG.E.U8 R57, desc[UR8][R4.64] ;  /* 0x0000000804397981 */ /* 0x000322000c1e1100 */
[----:B------:R-:W-:-:S05]  /*5b90*/  IMAD R115, R106, 0x77, RZ ;  /* 0x000000776a737824 */ /* 0x000fca00078e02ff */
[CC--:B0-----:R-:W-:Y:S01]  /*5ba0*/  IADD3 R68, P1, R115.reuse, R60.reuse, RZ ;  /* 0x0000003c73447210 */ /* 0x0c1fe20007f3e0ff */
[C---:B------:R-:W-:Y:S02]  /*5bb0*/  IMAD R71, R106.reuse, 0x78, RZ ;  /* 0x000000786a477824 */ /* 0x040fe400078e02ff */
[C---:B------:R-:W-:Y:S01]  /*5bc0*/  IMAD R70, R106.reuse, 0x79, RZ ;  /* 0x000000796a467824 */ /* 0x040fe200078e02ff */
[-C--:B------:R-:W-:Y:S01]  /*5bd0*/  LEA.HI.X.SX32 R69, R115, R61.reuse, 0x1, P1 ;  /* 0x0000003d73457211 */ /* 0x080fe200008f0eff */
[----:B--2---:R0:W-:Y:S01]  /*5be0*/  STL [R1+0xb0], R56 ;  /* 0x0000b03801007387 */ /* 0x0041e20000100800 */
[CC--:B-1----:R-:W-:Y:S01]  /*5bf0*/  IADD3 R6, P0, R71.reuse, R60.reuse, RZ ;  /* 0x0000003c47067210 */ /* 0x0c2fe20007f1e0ff */
[----:B------:R-:W-:Y:S01]  /*5c00*/  IMAD R115, R106, 0x7a, RZ ;  /* 0x0000007a6a737824 */ /* 0x000fe200078e02ff */
[----:B------:R-:W-:Y:S02]  /*5c10*/  IADD3 R4, P1, R70, R60, RZ ;  /* 0x0000003c46047210 */ /* 0x000fe40007f3e0ff */
[-C--:B------:R-:W-:Y:S01]  /*5c20*/  LEA.HI.X.SX32 R7, R71, R61.reuse, 0x1, P0 ;  /* 0x0000003d47077211 */ /* 0x080fe200000f0eff */
[----:B0-----:R0:W2:Y:S01]  /*5c30*/  LDG.E.U8 R56, desc[UR8][R68.64] ;  /* 0x0000000844387981 */ /* 0x0010a2000c1e1100 */
[----:B------:R-:W-:Y:S01]  /*5c40*/  IMAD R71, R106, 0x7b, RZ ;  /* 0x0000007b6a477824 */ /* 0x000fe200078e02ff */
[----:B------:R-:W-:-:S02]  /*5c50*/  LEA.HI.X.SX32 R5, R70, R61, 0x1, P1 ;  /* 0x0000003d46057211 */ /* 0x000fc400008f0eff */
[----:B---3--:R1:W-:Y:S01]  /*5c60*/  STL [R1+0xac], R81 ;  /* 0x0000ac5101007387 */ /* 0x0083e20000100800 */
        /* <DEDUP_REMOVED lines=27> */
[-C--:B0-----:R-:W-:Y:S01]  /*5e20*/  IADD3 R4, P1, R70, R60.reuse, RZ ;  /* 0x0000003c46047210 */ /* 0x081fe20007f3e0ff */
[C---:B------:R-:W-:Y:S02]  /*5e30*/  IMAD R115, R106.reuse, 0xf0, RZ ;  /* 0x000000f06a737824 */ /* 0x040fe400078e02ff */
[----:B------:R-:W-:Y:S01]  /*5e40*/  IMAD R71, R106, 0xf1, RZ ;  /* 0x000000f16a477824 */ /* 0x000fe200078e02ff */
[-C--:B------:R-:W-:Y:S01]  /*5e50*/  LEA.HI.X.SX32 R5, R70, R61.reuse, 0x1, P1 ;  /* 0x0000003d46057211 */ /* 0x080fe200008f0eff */
[----:B--2---:R0:W-:Y:S01]  /*5e60*/  STL [R1+0x90], R56 ;  /* 0x0000903801007387 */ /* 0x0041e20000100800 */
[-C--:B-1----:R-:W-:Y:S01]  /*5e70*/  IADD3 R68, P0, R115, R60.reuse, RZ ;  /* 0x0000003c73447210 */ /* 0x082fe20007f1e0ff */
[C---:B------:R-:W-:Y:S01]  /*5e80*/  IMAD R70, R106.reuse, 0xf2, RZ ;  /* 0x000000f26a467824 */ /* 0x040fe200078e02ff */
[-C--:B------:R-:W-:Y:S02]  /*5e90*/  IADD3 R6, P1, R71, R60.reuse, RZ ;  /* 0x0000003c47067210 */ /* 0x080fe40007f3e0ff */
[-C--:B------:R-:W-:Y:S01]  /*5ea0*/  LEA.HI.X.SX32 R69, R115, R61.reuse, 0x1, P0 ;  /* 0x0000003d73457211 */ /* 0x080fe200000f0eff */
[----:B0-----:R0:W2:Y:S01]  /*5eb0*/  LDG.E.U8 R56, desc[UR8][R4.64] ;  /* 0x0000000804387981 */ /* 0x0010a2000c1e1100 */
[C---:B------:R-:W-:Y:S01]  /*5ec0*/  IMAD R115, R106.reuse, 0xf3, RZ ;  /* 0x000000f36a737824 */ /* 0x040fe200078e02ff */
[----:B------:R-:W-:Y:S01]  /*5ed0*/  LEA.HI.X.SX32 R7, R71, R61, 0x1, P1 ;  /* 0x0000003d47077211 */ /* 0x000fe200008f0eff */
[----:B------:R-:W-:Y:S01]  /*5ee0*/  IMAD R71, R106, 0xf4, RZ ;  /* 0x000000f46a477824 */ /* 0x000fe200078e02ff */
[----:B---3--:R1:W-:Y:S01]  /*5ef0*/  STL [R1+0x70], R81 ;  /* 0x0000705101007387 */ /* 0x0083e20000100800 */
[----:B0-----:R-:W-:-:S03]  /*5f00*/  IADD3 R4, P0, R70, R60, RZ ;  /* 0x0000003c46047210 */ /* 0x001fc60007f1e0ff */
[----:B------:R0:W-:Y:S01]  /*5f10*/  STL [R1+0x6c], R80 ;  /* 0x00006c5001007387 */ /* 0x0001e20000100800 */
[----:B------:R-:W-:-:S03]  /*5f20*/  LEA.HI.X.SX32 R5, R70, R61, 0x1, P0 ;  /* 0x0000003d46057211 */ /* 0x000fc600000f0eff */
[----:B-1----:R1:W3:Y:S01]  /*5f30*/  LDG.E.U8 R81, desc[UR8][R68.64] ;  /* 0x0000000844517981 */ /* 0x0022e2000c1e1100 */
[----:B------:R-:W-:-:S03]  /*5f40*/  IMAD R70, R106, 0xf5, RZ ;  /* 0x000000f56a467824 */ /* 0x000fc600078e02ff */
[----:B0-----:R0:W3:Y:S01]  /*5f50*/  LDG.E.U8 R80, desc[UR8][R6.64] ;  /* 0x0000000806507981 */ /* 0x0010e2000c1e1100 */
[-C--:B-1----:R-:W-:Y:S02]  /*5f60*/  IADD3 R68, P1, R115, R60.reuse, RZ ;  /* 0x0000003c73447210 */ /* 0x082fe40007f3e0ff */
[----:B0-----:R-:W-:Y:S02]  /*5f70*/  IADD3 R6, P0, R71, R60, RZ ;  /* 0x0000003c47067210 */ /* 0x001fe40007f1e0ff */
[-C--:B------:R-:W-:Y:S01]  /*5f80*/  LEA.HI.X.SX32 R69, R115, R61.reuse, 0x1, P1 ;  /* 0x0000003d73457211 */ /* 0x080fe200008f0eff */
[C---:B------:R-:W-:Y:S01]  /*5f90*/  IMAD R115, R106.reuse, 0xf6, RZ ;  /* 0x000000f66a737824 */ /* 0x040fe200078e02ff */
[----:B------:R-:W-:Y:S01]  /*5fa0*/  LEA.HI.X.SX32 R7, R71, R61, 0x1, P0 ;  /* 0x0000003d47077211 */ /* 0x000fe200000f0eff */
[----:B------:R-:W-:-:S04]  /*5fb0*/  IMAD R71, R106, 0xf7, RZ ;  /* 0x000000f76a477824 */ /* 0x000fc800078e02ff */
[----:B------:R-:W3:Y:S04]  /*5fc0*/  LDG.E.U8 R86, desc[UR8][R6.64] ;  /* 0x0000000806567981 */ /* 0x000ee8000c1e1100 */
[----:B-----5:R0:W-:Y:S04]  /*5fd0*/  STL [R1+0x68], R55 ;  /* 0x0000683701007387 */ /* 0x0201e80000100800 */
[----:B0-----:R0:W5:Y:S02]  /*5fe0*/  LDG.E.U8 R55, desc[UR8][R4.64] ;  /* 0x0000000804377981 */ /* 0x001164000c1e1100 */
[----:B0-----:R-:W-:-:S02]  /*5ff0*/  IADD3 R4, P1, R70, R60, RZ ;  /* 0x0000003c46047210 */ /* 0x001fc40007f3e0ff */
[----:B----4-:R0:W-:Y:S02]  /*6000*/  STL [R1+0x64], R52 ;  /* 0x0000643401007387 */ /* 0x0101e40000100800 */
[----:B------:R-:W-:Y:S02]  /*6010*/  LEA.HI.X.SX32 R5, R70, R61, 0x1, P1 ;  /* 0x0000003d46057211 */ /* 0x000fe400008f0eff */
[----:B------:R-:W-:-:S03]  /*6020*/  IADD3 R6, P1, R71, R60, RZ ;  /* 0x0000003c47067210 */ /* 0x000fc60007f3e0ff */
[----:B------:R-:W4:Y:S04]  /*6030*/  LDG.E.U8 R84, desc[UR8][R4.64] ;  /* 0x0000000804547981 */ /* 0x000f28000c1e1100 */
[----:B0-----:R0:W4:Y:S01]  /*6040*/  LDG.E.U8 R52, desc[UR8][R68.64] ;  /* 0x0000000844347981 */ /* 0x001122000c1e1100 */
[----:B------:R-:W-:Y:S02]  /*6050*/  LEA.HI.X.SX32 R7, R71, R61, 0x1, P1 ;  /* 0x0000003d47077211 */ /* 0x000fe400008f0eff */
[----:B0-----:R-:W-:-:S04]  /*6060*/  IADD3 R68, P0, R115, R60, RZ ;  /* 0x0000003c73447210 */ /* 0x001fc80007f1e0ff */
[----:B------:R-:W-:Y:S01]  /*6070*/  LEA.HI.X.SX32 R69, R115, R61, 0x1, P0 ;  /* 0x0000003d73457211 */ /* 0x000fe200000f0eff */
[----:B------:R0:W-:Y:S04]  /*6080*/  STL [R1+0x60], R83 ;  /* 0x0000605301007387 */ /* 0x0001e80000100800 */
[----:B------:R-:W-:Y:S04]  /*6090*/  STL [R1+0x5c], R82 ;  /* 0x00005c5201007387 */ /* 0x000fe80000100800 */
[----:B------:R1:W-:Y:S04]  /*60a0*/  STL [R1+0x58], R57 ;  /* 0x0000583901007387 */ /* 0x0003e80000100800 */
[----:B0-----:R0:W4:Y:S04]  /*60b0*/  LDG.E.U8 R83, desc[UR8][R68.64] ;  /* 0x0000000844537981 */ /* 0x001128000c1e1100 */
[----:B-1----:R1:W4:Y:S01]  /*60c0*/  LDG.E.U8 R57, desc[UR8][R6.64] ;  /* 0x0000000806397981 */ /* 0x002322000c1e1100 */
[----:B------:R-:W-:-:S05]  /*60d0*/  IMAD R70, R106, 0xf8, RZ ;  /* 0x000000f86a467824 */ /* 0x000fca00078e02ff */
[----:B------:R-:W-:Y:S01]  /*60e0*/  IADD3 R4, P0, R70, R60, RZ ;  /* 0x0000003c46047210 */ /* 0x000fe20007f1e0ff */
[----:B0-----:R-:W-:-:S03]  /*60f0*/  IMAD R68, R106, 0xf9, RZ ;  /* 0x000000f96a447824 */ /* 0x001fc600078e02ff */
[----:B------:R-:W-:Y:S01]  /*6100*/  LEA.HI.X.SX32 R5, R70, R61, 0x1, P0 ;  /* 0x0000003d46057211 */ /* 0x000fe200000f0eff */
[----:B--2---:R0:W-:Y:S01]  /*6110*/  STL [R1+0x54], R56 ;  /* 0x0000543801007387 */ /* 0x0041e20000100800 */
[C---:B------:R-:W-:Y:S02]  /*6120*/  IMAD R69, R106.reuse, 0xfb, RZ ;  /* 0x000000fb6a457824 */ /* 0x040fe400078e02ff */
[----:B-1----:R-:W-:Y:S01]  /*6130*/  IMAD R7, R106, 0xfa, RZ ;  /* 0x000000fa6a077824 */ /* 0x002fe200078e02ff */
[----:B0-----:R0:W2:Y:S02]  /*6140*/  LDG.E.U8 R56, desc[UR8][R4.64] ;  /* 0x0000000804387981 */ /* 0x0010a4000c1e1100 */
[----:B0-----:R-:W-:-:S04]  /*6150*/  IADD3 R4, P0, R68, R60, RZ ;  /* 0x0000003c44047210 */ /* 0x001fc80007f1e0ff */
[-C--:B------:R-:W-:Y:S02]  /*6160*/  LEA.HI.X.SX32 R5, R68, R61.reuse, 0x1, P0 ;  /* 0x0000003d44057211 */ /* 0x080fe400000f0eff */
[-C--:B------:R-:W-:Y:S02]  /*6170*/  IADD3 R68, P0, R69, R60.reuse, RZ ;  /* 0x0000003c45447210 */ /* 0x080fe40007f1e0ff */
[----:B------:R-:W-:Y:S01]  /*6180*/  IADD3 R70, P1, R7, R60, RZ ;  /* 0x0000003c07467210 */ /* 0x000fe20007f3e0ff */
[----:B---3--:R0:W-:Y:S01]  /*6190*/  STL [R1+0x50], R81 ;  /* 0x0000505101007387 */ /* 0x0081e20000100800 */
[-C--:B------:R-:W-:Y:S01]  /*61a0*/  LEA.HI.X.SX32 R69, R69, R61.reuse, 0x1, P0 ;  /* 0x0000003d45457211 */ /* 0x080fe200000f0eff */
[C---:B------:R-:W-:Y:S01]  /*61b0*/  IMAD R124, R106.reuse, 0xfc, RZ ;  /* 0x000000fc6a7c7824 */ /* 0x040fe200078e02ff */
[----:B------:R-:W-:Y:S01]  /*61c0*/  LEA.HI.X.SX32 R71, R7, R61, 0x1, P1 ;  /* 0x0000003d07477211 */ /* 0x000fe200008f0eff */
[----:B------:R1:W-:Y:S01]  /*61d0*/  STL [R1+0x4c], R80 ;  /* 0x00004c5001007387 */ /* 0x0003e20000100800 */
[----:B------:R-:W-:-:S02]  /*61e0*/  IMAD R115, R106, 0xfd, RZ ;  /* 0x000000fd6a737824 */ /* 0x000fc400078e02ff */
[-C--:B------:R-:W-:Y:S01]  /*61f0*/  IADD3 R6, P2, R124, R60.reuse, RZ ;  /* 0x0000003c7c067210 */ /* 0x080fe20007f5e0ff */
[----:B------:R3:W2:Y:S04]  /*6200*/  LDG.E.U8 R82, desc[UR8][R4.64] ;  /* 0x0000000804527981 */ /* 0x0006a8000c1e1100 */
[----:B0-----:R-:W2:Y:S04]  /*6210*/  LDG.E.U8 R81, desc[UR8][R70.64] ;  /* 0x0000000846517981 */ /* 0x001ea8000c1e1100 */
[----:B-1----:R0:W2:Y:S01]  /*6220*/  LDG.E.U8 R80, desc[UR8][R68.64] ;  /* 0x0000000844507981 */ /* 0x0020a2000c1e1100 */
[----:B---3--:R-:W-:Y:S01]  /*6230*/  IADD3 R4, P1, R115, R60, RZ ;  /* 0x0000003c73047210 */ /* 0x008fe20007f3e0ff */
[----:B0-----:R-:W-:Y:S01]  /*6240*/  IMAD R69, R106, 0xfe, RZ ;  /* 0x000000fe6a457824 */ /* 0x001fe200078e02ff */
[----:B------:R-:W-:-:S04]  /*6250*/  LEA.HI.X.SX32 R7, R124, R61, 0x1, P2 ;  /* 0x0000003d7c077211 */ /* 0x000fc800010f0eff */
[----:B------:R-:W-:Y:S02]  /*6260*/  IADD3 R70, P0, R69, R60, RZ ;  /* 0x0000003c45467210 */ /* 0x000fe40007f1e0ff */
[-C--:B------:R-:W-:Y:S02]  /*6270*/  LEA.HI.X.SX32 R5, R115, R61.reuse, 0x1, P1 ;  /* 0x0000003d73057211 */ /* 0x080fe400008f0eff */
[----:B------:R-:W-:Y:S01]  /*6280*/  LEA.HI.X.SX32 R71, R69, R61, 0x1, P0 ;  /* 0x0000003d45477211 */ /* 0x000fe200000f0eff */
[----:B-----5:R0:W-:Y:S04]  /*6290*/  STL [R1+0x48], R55 ;  /* 0x0000483701007387 */ /* 0x0201e80000100800 */
[----:B0-----:R-:W3:Y:S04]  /*62a0*/  LDG.E.U8 R55, desc[UR8][R6.64] ;  /* 0x0000000806377981 */ /* 0x001ee8000c1e1100 */
[----:B----4-:R0:W-:Y:S04]  /*62b0*/  STL [R1+0x44], R52 ;  /* 0x0000443401007387 */ /* 0x0101e80000100800 */
[----:B------:R-:W-:Y:S04]  /*62c0*/  STL [R1+0x40], R86 ;  /* 0x0000405601007387 */ /* 0x000fe80000100800 */
[----:B------:R-:W-:Y:S04]  /*62d0*/  STL [R1+0x3c], R84 ;  /* 0x00003c5401007387 */ /* 0x000fe80000100800 */
[----:B0-----:R0:W4:Y:S04]  /*62e0*/  LDG.E.U8 R52, desc[UR8][R4.64] ;  /* 0x0000000804347981 */ /* 0x001128000c1e1100 */
[----:B------:R-:W-:Y:S04]  /*62f0*/  STL [R1+0x38], R83 ;  /* 0x0000385301007387 */ /* 0x000fe80000100800 */
[----:B------:R1:W-:Y:S04]  /*6300*/  STL [R1+0x34], R57 ;  /* 0x0000343901007387 */ /* 0x0003e80000100800 */
[----:B-1----:R1:W5:Y:S01]  /*6310*/  LDG.E.U8 R57, desc[UR8][R70.64] ;  /* 0x0000000846397981 */ /* 0x002362000c1e1100 */
[----:B0-----:R-:W-:-:S02]  /*6320*/  PRMT R4, R96, 0x3340, R89 ;  /* 0x0000334060047816 */ /* 0x001fc40000000059 */
[----:B------:R-:W-:Y:S02]  /*6330*/  PRMT R5, R90, 0x3340, R95 ;  /* 0x000033405a057816 */ /* 0x000fe4000000005f */
[----:B------:R-:W-:Y:S02]  /*6340*/  PRMT R6, R94, 0x3340, R114 ;  /* 0x000033405e067816 */ /* 0x000fe40000000072 */
[----:B------:R-:W-:Y:S02]  /*6350*/  PRMT R7, R101, 0x3340, R92 ;  /* 0x0000334065077816 */ /* 0x000fe4000000005c */
[----:B------:R-:W-:Y:S02]  /*6360*/  PRMT R4, R85, 0x5410, R4 ;  /* 0x0000541055047816 */ /* 0x000fe40000000004 */
[----:B------:R-:W-:Y:S02]  /*6370*/  PRMT R5, R5, 0x5410, R97 ;  /* 0x0000541005057816 */ /* 0x000fe40000000061 */
[----:B------:R-:W-:-:S02]  /*6380*/  PRMT R6, R6, 0x5410, R91 ;  /* 0x0000541006067816 */ /* 0x000fc4000000005b */
[----:B------:R-:W-:Y:S02]  /*6390*/  PRMT R7, R7, 0x5410, R87 ;  /* 0x0000541007077816 */ /* 0x000fe40000000057 */
[----:B------:R-:W-:Y:S02]  /*63a0*/  PRMT R120, R3, 0x3340, R38 ;  /* 0x0000334003787816 */ /* 0x000fe40000000026 */
[----:B------:R-:W0:Y:S01]  /*63b0*/  LDC R3, c[0x0][0x248] ;  /* 0x00009200ff037b82 */ /* 0x000e220000000800 */
[----:B------:R1:W-:Y:S07]  /*63c0*/  STS.128 [R0+UR5], R4 ;  /* 0x0000000400007988 */ /* 0x0003ee0008000c05 */
[----:B-1----:R-:W1:Y:S01]  /*63d0*/  LDC R4, c[0x0][0x248] ;  /* 0x00009200ff047b82 */ /* 0x002e620000000800 */
[----:B------:R-:W-:-:S07]  /*63e0*/  IMAD R106, R106, 0xff, RZ ;  /* 0x000000ff6a6a7824 */ /* 0x000fce00078e02ff */
[----:B------:R-:W5:Y:S01]  /*63f0*/  LDC R6, c[0x0][0x248] ;  /* 0x00009200ff067b82 */ /* 0x000f620000000800 */
[----:B0-----:R-:W-:Y:S01]  /*6400*/  IMAD R3, R3, 0x120, RZ ;  /* 0x0000012003037824 */ /* 0x001fe200078e02ff */
[----:B------:R-:W-:Y:S02]  /*6410*/  IADD3 R68, P1, R106, R60, RZ ;  /* 0x0000003c6a447210 */ /* 0x000fe40007f3e0ff */
[----:B------:R-:W-:-:S04]  /*6420*/  PRMT R70, R27, 0x3340, R8 ;  /* 0x000033401b467816 */ /* 0x000fc80000000008 */
[----:B------:R-:W0:Y:S01]  /*6430*/  LDC R5, c[0x0][0x248] ;  /* 0x00009200ff057b82 */ /* 0x000e220000000800 */
[----:B------:R-:W-:Y:S01]  /*6440*/  PRMT R119, R10, 0x3340, R39 ;  /* 0x000033400a777816 */ /* 0x000fe20000000027 */
[----:B--2---:R2:W-:Y:S01]  /*6450*/  STL [R1+0x30], R56 ;  /* 0x0000303801007387 */ /* 0x0045e20000100800 */
[----:B------:R-:W-:Y:S01]  /*6460*/  LEA.HI.X.SX32 R69, R106, R61, 0x1, P1 ;  /* 0x0000003d6a457211 */ /* 0x000fe200008f0eff */
[----:B-1----:R-:W-:-:S04]  /*6470*/  IMAD R4, R4, 0x121, RZ ;  /* 0x0000012104047824 */ /* 0x002fc800078e02ff */
[----:B------:R-:W1:Y:S01]  /*6480*/  LDC R8, c[0x0][0x248] ;  /* 0x00009200ff087b82 */ /* 0x000e620000000800 */
[----:B------:R-:W-:Y:S01]  /*6490*/  PRMT R138, R2, 0x3340, R44 ;  /* 0x00003340028a7816 */ /* 0x000fe2000000002c */
[----:B------:R1:W-:Y:S01]  /*64a0*/  STL [R1+0x2c], R82 ;  /* 0x00002c5201007387 */ /* 0x0003e20000100800 */
[CC--:B------:R-:W-:Y:S02]  /*64b0*/  IADD3 R90, P0, R3.reuse, R60.reuse, RZ ;  /* 0x0000003c035a7210 */ /* 0x0c0fe40007f1e0ff */
[C---:B------:R-:W-:Y:S01]  /*64c0*/  IADD3 R2, P1, R4.reuse, R60, RZ ;  /* 0x0000003c04027210 */ /* 0x040fe20007f3e0ff */
[----:B------:R-:W-:Y:S02]  /*64d0*/  STL [R1+0x28], R81 ;  /* 0x0000285101007387 */ /* 0x000fe40000100800 */
[----:B------:R-:W1:Y:S01]  /*64e0*/  LDC R10, c[0x0][0x248] ;  /* 0x00009200ff0a7b82 */ /* 0x000e620000000800 */
[-C--:B------:R-:W-:Y:S01]  /*64f0*/  LEA.HI.X.SX32 R91, R3, R61.reuse, 0x1, P0 ;  /* 0x0000003d035b7211 */ /* 0x080fe200000f0eff */
[----:B------:R3:W-:Y:S01]  /*6500*/  STL [R1+0x24], R80 ;  /* 0x0000245001007387 */ /* 0x0007e20000100800 */
[----:B------:R-:W-:-:S02]  /*6510*/  LEA.HI.X.SX32 R3, R4, R61, 0x1, P1 ;  /* 0x0000003d04037211 */ /* 0x000fc400008f0eff */
[----:B------:R-:W-:Y:S01]  /*6520*/  PRMT R105, R40, 0x3340, R76 ;  /* 0x0000334028697816 */ /* 0x000fe2000000004c */
[----:B--2---:R-:W2:Y:S01]  /*6530*/  LDG.E.U8 R56, desc[UR8][R68.64] ;  /* 0x0000000844387981 */ /* 0x004ea2000c1e1100 */
[----:B------:R-:W-:Y:S02]  /*6540*/  PRMT R108, R9, 0x3340, R23 ;  /* 0x00003340096c7816 */ /* 0x000fe40000000017 */
[----:B------:R-:W-:Y:S01]  /*6550*/  PRMT R76, R58, 0x3340, R12 ;  /* 0x000033403a4c7816 */ /* 0x000fe2000000000c */
[----:B------:R-:W1:Y:S01]  /*6560*/  LDC R9, c[0x0][0x248] ;  /* 0x00009200ff097b82 */ /* 0x000e620000000800 */
[----:B------:R-:W-:Y:S01]  /*6570*/  PRMT R98, R29, 0x3340, R11 ;  /* 0x000033401d627816 */ /* 0x000fe2000000000b */
[----:B0-----:R-:W-:Y:S01]  /*6580*/  IMAD R5, R5, 0x123, RZ ;  /* 0x0000012305057824 */ /* 0x001fe200078e02ff */
[----:B------:R-:W-:Y:S01]  /*6590*/  PRMT R107, R13, 0x3340, R77 ;  /* 0x000033400d6b7816 */ /* 0x000fe2000000004d */
[----:B------:R-:W2:Y:S04]  /*65a0*/  LDG.E.U8 R90, desc[UR8][R90.64] ;  /* 0x000000085a5a7981 */ /* 0x000ea8000c1e1100 */
[----:B------:R-:W0:Y:S01]  /*65b0*/  LDC R12, c[0x0][0x248] ;  /* 0x00009200ff0c7b82 */ /* 0x000e220000000800 */
[----:B------:R-:W-:Y:S01]  /*65c0*/  PRMT R133, R14, 0x3340, R41 ;  /* 0x000033400e857816 */ /* 0x000fe20000000029 */
[----:B-1----:R-:W-:-:S06]  /*65d0*/  IMAD R8, R8, 0x126, RZ ;  /* 0x0000012608087824 */ /* 0x002fcc00078e02ff */
[----:B------:R-:W1:Y:S08]  /*65e0*/  LDC R11, c[0x0][0x248] ;  /* 0x00009200ff0b7b82 */ /* 0x000e700000000800 */
[----:B------:R-:W1:Y:S01]  /*65f0*/  LDC R13, c[0x0][0x248] ;  /* 0x00009200ff0d7b82 */ /* 0x000e620000000800 */
[----:B------:R-:W-:-:S07]  /*6600*/  IMAD R10, R10, 0x124, RZ ;  /* 0x000001240a0a7824 */ /* 0x000fce00078e02ff */
[----:B------:R-:W1:Y:S01]  /*6610*/  LDC R14, c[0x0][0x248] ;  /* 0x00009200ff0e7b82 */ /* 0x000e620000000800 */
[----:B------:R-:W-:Y:S01]  /*6620*/  PRMT R86, R54, 0x3340, R64 ;  /* 0x0000334036567816 */ /* 0x000fe20000000040 */
[----:B------:R-:W-:-:S05]  /*6630*/  IMAD R9, R9, 0x125, RZ ;  /* 0x0000012509097824 */ /* 0x000fca00078e02ff */
[C---:B------:R-:W-:Y:S01]  /*6640*/  IADD3 R114, P2, R9.reuse, R60, RZ ;  /* 0x0000003c09727210 */ /* 0x040fe20007f5e0ff */
[----:B------:R-:W2:Y:S03]  /*6650*/  LDC R23, c[0x0][0x248] ;  /* 0x00009200ff177b82 */ /* 0x000ea60000000800 */
[----:B------:R-:W-:Y:S02]  /*6660*/  LEA.HI.X.SX32 R115, R9, R61, 0x1, P2 ;  /* 0x0000003d09737211 */ /* 0x000fe400010f0eff */
[----:B------:R-:W-:-:S03]  /*6670*/  PRMT R82, R53, 0x3340, R67 ;  /* 0x0000334035527816 */ /* 0x000fc60000000043 */
[----:B------:R-:W0:Y:S01]  /*6680*/  LDC R9, c[0x0][0x248] ;  /* 0x00009200ff097b82 */ /* 0x000e220000000800 */
[----:B------:R-:W-:Y:S01]  /*6690*/  PRMT R71, R15, 0x3340, R47 ;  /* 0x000033400f477816 */ /* 0x000fe2000000002f */
[----:B------:R-:W2:Y:S01]  /*66a0*/  LDG.E.U8 R114, desc[UR8][R114.64] ;  /* 0x0000000872727981 */ /* 0x000ea2000c1e1100 */
[----:B------:R-:W-:-:S05]  /*66b0*/  PRMT R83, R49, 0x3340, R16 ;  /* 0x0000334031537816 */ /* 0x000fca0000000010 */
[----:B------:R-:W1:Y:S08]  /*66c0*/  LDC R15, c[0x0][0x248] ;  /* 0x00009200ff0f7b82 */ /* 0x000e700000000800 */
[----:B------:R-:W1:Y:S01]  /*66d0*/  LDC R16, c[0x0][0x248] ;  /* 0x00009200ff107b82 */ /* 0x000e620000000800 */
[----:B0-----:R-:W-:Y:S01]  /*66e0*/  IMAD R9, R9, 0x12e, RZ ;  /* 0x0000012e09097824 */ /* 0x001fe200078e02ff */
[----:B------:R-:W-:-:S06]  /*66f0*/  PRMT R112, R31, 0x3340, R18 ;  /* 0x000033401f707816 */ /* 0x000fcc0000000012 */
[----:B------:R-:W0:Y:S01]  /*6700*/  LDC R49, c[0x0][0x248] ;  /* 0x00009200ff317b82 */ /* 0x000e220000000800 */
[----:B------:R-:W-:Y:S02]  /*6710*/  PRMT R84, R19, 0x3340, R37 ;  /* 0x0000334013547816 */ /* 0x000fe40000000025 */
[----:B------:R-:W-:-:S05]  /*6720*/  PRMT R144, R34, 0x3340, R17 ;  /* 0x0000334022907816 */ /* 0x000fca0000000011 */
[----:B------:R-:W0:Y:S08]  /*6730*/  LDC R18, c[0x0][0x248] ;  /* 0x00009200ff127b82 */ /* 0x000e300000000800 */
[----:B------:R-:W0:Y:S08]  /*6740*/  LDC R19, c[0x0][0x248] ;  /* 0x00009200ff137b82 */ /* 0x000e300000000800 */
[----:B------:R-:W0:Y:S01]  /*6750*/  LDC R17, c[0x0][0x248] ;  /* 0x00009200ff117b82 */ /* 0x000e220000000800 */
[----:B------:R-:W-:-:S02]  /*6760*/  PRMT R118, R20, 0x3340, R21 ;  /* 0x0000334014767816 */ /* 0x000fc40000000015 */
[----:B------:R-:W-:Y:S02]  /*6770*/  PRMT R111, R28, 0x3340, R43 ;  /* 0x000033401c6f7816 */ /* 0x000fe4000000002b */
[----:B------:R-:W-:-:S03]  /*6780*/  PRMT R102, R36, 0x3340, R22 ;  /* 0x0000334024667816 */ /* 0x000fc60000000016 */
[----:B------:R-:W2:Y:S08]  /*6790*/  LDC R22, c[0x0][0x248] ;  /* 0x00009200ff167b82 */ /* 0x000eb00000000800 */
[----:B------:R-:W2:Y:S01]  /*67a0*/  LDC R20, c[0x0][0x248] ;  /* 0x00009200ff147b82 */ /* 0x000ea20000000800 */
[----:B------:R-:W-:-:S07]  /*67b0*/  PRMT R113, R33, 0x3340, R26 ;  /* 0x0000334021717816 */ /* 0x000fce000000001a */
[----:B------:R-:W2:Y:S01]  /*67c0*/  LDC R31, c[0x0][0x248] ;  /* 0x00009200ff1f7b82 */ /* 0x000ea20000000800 */
[----:B---3--:R-:W-:Y:S02]  /*67d0*/  PRMT R80, R35, 0x3340, R24 ;  /* 0x0000334023507816 */ /* 0x008fe40000000018 */
[----:B------:R-:W-:Y:S02]  /*67e0*/  PRMT R116, R65, 0x3340, R62 ;  /* 0x0000334041747816 */ /* 0x000fe4000000003e */
[----:B------:R-:W-:-:S03]  /*67f0*/  PRMT R137, R32, 0x3340, R63 ;  /* 0x0000334020897816 */ /* 0x000fc6000000003f */
[----:B------:R-:W3:Y:S01]  /*6800*/  LDC R62, c[0x0][0x248] ;  /* 0x00009200ff3e7b82 */ /* 0x000ee20000000800 */
[----:B------:R-:W-:-:S07]  /*6810*/  PRMT R81, R48, 0x3340, R74 ;  /* 0x0000334030517816 */ /* 0x000fce000000004a */
[----:B------:R-:W3:Y:S08]  /*6820*/  LDC R48, c[0x0][0x248] ;  /* 0x00009200ff307b82 */ /* 0x000ef00000000800 */
[----:B------:R-:W3:Y:S08]  /*6830*/  LDC R65, c[0x0][0x248] ;  /* 0x00009200ff417b82 */ /* 0x000ef00000000800 */
[----:B------:R-:W3:Y:S08]  /*6840*/  LDC R63, c[0x0][0x248] ;  /* 0x00009200ff3f7b82 */ /* 0x000ef00000000800 */
[----:B------:R-:W3:Y:S01]  /*6850*/  LDC R64, c[0x0][0x248] ;  /* 0x00009200ff407b82 */ /* 0x000ee20000000800 */
[----:B------:R1:W-:Y:S01]  /*6860*/  STL [R1+0x20], R55 ;  /* 0x0000203701007387 */ /* 0x0003e20000100800 */
[----:B------:R-:W-:-:S06]  /*6870*/  PRMT R77, R75, 0x3340, R72 ;  /* 0x000033404b4d7816 */ /* 0x000fcc0000000048 */
[----:B------:R-:W3:Y:S01]  /*6880*/  LDC R72, c[0x0][0x248] ;  /* 0x00009200ff487b82 */ /* 0x000ee20000000800 */
[----:B-1----:R-:W-:-:S07]  /*6890*/  PRMT R55, R50, 0x3340, R42 ;  /* 0x0000334032377816 */ /* 0x002fce000000002a */
[----:B------:R-:W1:Y:S08]  /*68a0*/  LDC R50, c[0x0][0x248] ;  /* 0x00009200ff327b82 */ /* 0x000e700000000800 */
[----:B------:R-:W3:Y:S01]  /*68b0*/  LDC R74, c[0x0][0x248] ;  /* 0x00009200ff4a7b82 */ /* 0x000ee20000000800 */
[----:B----4-:R-:W-:Y:S07]  /*68c0*/  STL [R1+0x1c], R52 ;  /* 0x00001c3401007387 */ /* 0x010fee0000100800 */
[----:B------:R-:W4:Y:S01]  /*68d0*/  LDC R75, c[0x0][0x248] ;  /* 0x00009200ff4b7b82 */ /* 0x000f220000000800 */
[----:B-----5:R5:W-:Y:S02]  /*68e0*/  STL [R1+0x18], R57 ;  /* 0x0000183901007387 */ /* 0x020be40000100800 */
[----:B-----5:R-:W-:-:S02]  /*68f0*/  PRMT R57, R73, 0x3340, R78 ;  /* 0x0000334049397816 */ /* 0x020fc4000000004e */
[----:B------:R-:W-:-:S03]  /*6900*/  PRMT R78, R79, 0x3340, R45 ;  /* 0x000033404f4e7816 */ /* 0x000fc6000000002d */
[----:B------:R-:W5:Y:S01]  /*6910*/  LDC R73, c[0x0][0x248] ;  /* 0x00009200ff497b82 */ /* 0x000f620000000800 */
[----:B------:R-:W-:Y:S02]  /*6920*/  PRMT R79, R59, 0x3340, R46 ;  /* 0x000033403b4f7816 */ /* 0x000fe4000000002e */
[----:B------:R0:W4:Y:S02]  /*6930*/  LDG.E.U8 R59, desc[UR8][R2.64] ;  /* 0x00000008023b7981 */ /* 0x000124000c1e1100 */
[----:B0-----:R-:W-:-:S05]  /*6940*/  IMAD R3, R6, 0x122, RZ ;  /* 0x0000012206037824 */ /* 0x001fca00078e02ff */
[-C--:B------:R-:W-:Y:S02]  /*6950*/  IADD3 R2, P0, R3, R60.reuse, RZ ;  /* 0x0000003c03027210 */ /* 0x080fe40007f1e0ff */
[----:B------:R-:W-:Y:S02]  /*6960*/  IADD3 R6, P1, R5, R60, RZ ;  /* 0x0000003c05067210 */ /* 0x000fe40007f3e0ff */
[-C--:B------:R-:W-:Y:S02]  /*6970*/  LEA.HI.X.SX32 R3, R3, R61.reuse, 0x1, P0 ;  /* 0x0000003d03037211 */ /* 0x080fe400000f0eff */
[----:B------:R-:W-:-:S03]  /*6980*/  LEA.HI.X.SX32 R7, R5, R61, 0x1, P1 ;  /* 0x0000003d05077211 */ /* 0x000fc600008f0eff */
[----:B------:R0:W4:Y:S01]  /*6990*/  LDG.E.U8 R91, desc[UR8][R2.64] ;  /* 0x00000008025b7981 */ /* 0x000122000c1e1100 */
[----:B------:R-:W-:-:S03]  /*69a0*/  IADD3 R4, P0, R10, R60, RZ ;  /* 0x0000003c0a047210 */ /* 0x000fc60007f1e0ff */
[----:B------:R1:W4:Y:S01]  /*69b0*/  LDG.E.U8 R125, desc[UR8][R6.64] ;  /* 0x00000008067d7981 */ /* 0x000322000c1e1100 */
[----:B0-----:R-:W-:-:S04]  /*69c0*/  IADD3 R2, P1, R8, R60, RZ ;  /* 0x0000003c08027210 */ /* 0x001fc80007f3e0ff */
[-C--:B------:R-:W-:Y:S01]  /*69d0*/  LEA.HI.X.SX32 R3, R8, R61.reuse, 0x1, P1 ;  /* 0x0000003d08037211 */ /* 0x080fe200008f0eff */
[----:B-1----:R-:W0:Y:S01]  /*69e0*/  LDC R7, c[0x0][0x248] ;  /* 0x00009200ff077b82 */ /* 0x002e220000000800 */
[----:B------:R-:W-:-:S03]  /*69f0*/  LEA.HI.X.SX32 R5, R10, R61, 0x1, P0 ;  /* 0x0000003d0a057211 */ /* 0x000fc600000f0eff */
[----:B------:R1:W4:Y:S04]  /*6a00*/  LDG.E.U8 R54, desc[UR8][R2.64] ;  /* 0x0000000802367981 */ /* 0x000328000c1e1100 */
[----:B------:R-:W3:Y:S01]  /*6a10*/  LDC R8, c[0x0][0x248] ;  /* 0x00009200ff087b82 */ /* 0x000ee20000000800 */
[----:B------:R5:W4:Y:S01]  /*6a20*/  LDG.E.U8 R89, desc[UR8][R4.64] ;  /* 0x0000000804597981 */ /* 0x000b22000c1e1100 */
[----:B-1----:R-:W-:Y:S02]  /*6a30*/  IMAD R2, R12, 0x127, RZ ;  /* 0x000001270c027824 */ /* 0x002fe400078e02ff */
[----:B------:R-:W-:-:S04]  /*6a40*/  IMAD R3, R13, 0x129, RZ ;  /* 0x000001290d037824 */ /* 0x000fc800078e02ff */
[----:B------:R-:W1:Y:S01]  /*6a50*/  LDC R10, c[0x0][0x248] ;  /* 0x00009200ff0a7b82 */ /* 0x000e620000000800 */
[----:B-----5:R-:W-:Y:S01]  /*6a60*/  IMAD R5, R11, 0x128, RZ ;  /* 0x000001280b057824 */ /* 0x020fe200078e02ff */
[-C--:B------:R-:W-:Y:S01]  /*6a70*/  IADD3 R126, P0, R2, R60.reuse, RZ ;  /* 0x0000003c027e7210 */ /* 0x080fe20007f1e0ff */
[----:B------:R-:W-:Y:S01]  /*6a80*/  IMAD R6, R14, 0x12a, RZ ;  /* 0x0000012a0e067824 */ /* 0x000fe200078e02ff */
[----:B------:R-:W-:-:S04]  /*6a90*/  IADD3 R4, P2, R3, R60, RZ ;  /* 0x0000003c03047210 */ /* 0x000fc80007f5e0ff */
[----:B------:R-:W5:Y:S01]  /*6aa0*/  LDC R11, c[0x0][0x248] ;  /* 0x00009200ff0b7b82 */ /* 0x000f620000000800 */
[CC--:B------:R-:W-:Y:S02]  /*6ab0*/  IADD3 R92, P1, R5.reuse, R60.reuse, RZ ;  /* 0x0000003c055c7210 */ /* 0x0c0fe40007f3e0ff */
[-C--:B------:R-:W-:Y:S02]  /*6ac0*/  LEA.HI.X.SX32 R127, R2, R61.reuse, 0x1, P0 ;  /* 0x0000003d027f7211 */ /* 0x080fe400000f0eff */
[C---:B------:R-:W-:Y:S02]  /*6ad0*/  IADD3 R2, P0, R6.reuse, R60, RZ ;  /* 0x0000003c06027210 */ /* 0x040fe40007f1e0ff */
[-C--:B------:R-:W-:Y:S01]  /*6ae0*/  LEA.HI.X.SX32 R93, R5, R61.reuse, 0x1, P1 ;  /* 0x0000003d055d7211 */ /* 0x080fe200008f0eff */
[----:B------:R-:W2:Y:S01]  /*6af0*/  LDC R13, c[0x0][0x248] ;  /* 0x00009200ff0d7b82 */ /* 0x000ea20000000800 */
[-C--:B------:R-:W-:Y:S01]  /*6b00*/  LEA.HI.X.SX32 R5, R3, R61.reuse, 0x1, P2 ;  /* 0x0000003d03057211 */ /* 0x080fe200010f0eff */
[----:B------:R-:W4:Y:S01]  /*6b10*/  LDG.E.U8 R126, desc[UR8][R126.64] ;  /* 0x000000087e7e7981 */ /* 0x000f22000c1e1100 */
[----:B------:R-:W-:-:S03]  /*6b20*/  LEA.HI.X.SX32 R3, R6, R61, 0x1, P0 ;  /* 0x0000003d06037211 */ /* 0x000fc600000f0eff */
[----:B------:R-:W4:Y:S02]  /*6b30*/  LDG.E.U8 R135, desc[UR8][R4.64] ;  /* 0x0000000804877981 */ /* 0x000f24000c1e1100 */
[----:B------:R-:W2:Y:S02]  /*6b40*/  LDC R14, c[0x0][0x248] ;  /* 0x00009200ff0e7b82 */ /* 0x000ea40000000800 */
[----:B------:R0:W4:Y:S01]  /*6b50*/  LDG.E.U8 R53, desc[UR8][R2.64] ;  /* 0x0000000802357981 */ /* 0x000122000c1e1100 */
[----:B-1----:R-:W-:-:S03]  /*6b60*/  IMAD R10, R10, 0x12d, RZ ;  /* 0x0000012d0a0a7824 */ /* 0x002fc600078e02ff */
[----:B------:R-:W4:Y:S02]  /*6b70*/  LDG.E.U8 R92, desc[UR8][R92.64] ;  /* 0x000000085c5c7981 */ /* 0x000f24000c1e1100 */
[----:B------:R-:W1:Y:S01]  /*6b80*/  LDC R12, c[0x0][0x248] ;  /* 0x00009200ff0c7b82 */ /* 0x000e620000000800 */
[----:B0-----:R-:W-:Y:S02]  /*6b90*/  IMAD R3, R7, 0x12b, RZ ;  /* 0x0000012b07037824 */ /* 0x001fe400078e02ff */
[----:B---3--:R-:W-:-:S03]  /*6ba0*/  IMAD R5, R8, 0x12c, RZ ;  /* 0x0000012c08057824 */ /* 0x008fc600078e02ff */
[-C--:B------:R-:W-:Y:S01]  /*6bb0*/  IADD3 R2, P0, R3, R60.reuse, RZ ;  /* 0x0000003c03027210 */ /* 0x080fe20007f1e0ff */
[----:B-----5:R-:W-:Y:S01]  /*6bc0*/  IMAD R8, R11, 0x12f, RZ ;  /* 0x0000012f0b087824 */ /* 0x020fe200078e02ff */
[----:B------:R-:W-:Y:S01]  /*6bd0*/  IADD3 R6, P1, R5, R60, RZ ;  /* 0x0000003c05067210 */ /* 0x000fe20007f3e0ff */
[----:B------:R-:W0:Y:S01]  /*6be0*/  LDC R11, c[0x0][0x248] ;  /* 0x00009200ff0b7b82 */ /* 0x000e220000000800 */
[-C--:B------:R-:W-:Y:S02]  /*6bf0*/  LEA.HI.X.SX32 R3, R3, R61.reuse, 0x1, P0 ;  /* 0x0000003d03037211 */ /* 0x080fe400000f0eff */
[----:B------:R-:W-:-:S03]  /*6c00*/  LEA.HI.X.SX32 R7, R5, R61, 0x1, P1 ;  /* 0x0000003d05077211 */ /* 0x000fc600008f0eff */
[----:B------:R3:W5:Y:S01]  /*6c10*/  LDG.E.U8 R124, desc[UR8][R2.64] ;  /* 0x00000008027c7981 */ /* 0x000762000c1e1100 */
[-C--:B------:R-:W-:Y:S02]  /*6c20*/  IADD3 R4, P0, R10, R60.reuse, RZ ;  /* 0x0000003c0a047210 */ /* 0x080fe40007f1e0ff */
[-C--:B------:R-:W-:Y:S01]  /*6c30*/  IADD3 R94, P2, R9, R60.reuse, RZ ;  /* 0x0000003c095e7210 */ /* 0x080fe20007f5e0ff */
[----:B------:R-:W5:Y:S01]  /*6c40*/  LDG.E.U8 R93, desc[UR8][R6.64] ;  /* 0x00000008065d7981 */ /* 0x000f62000c1e1100 */
[----:B---3--:R-:W-:-:S04]  /*6c50*/  IADD3 R2, P1, R8, R60, RZ ;  /* 0x0000003c08027210 */ /* 0x008fc80007f3e0ff */
[-C--:B------:R-:W-:Y:S02]  /*6c60*/  LEA.HI.X.SX32 R3, R8, R61.reuse, 0x1, P1 ;  /* 0x0000003d08037211 */ /* 0x080fe400008f0eff */
[----:B------:R-:W-:-:S03]  /*6c70*/  LEA.HI.X.SX32 R5, R10, R61, 0x1, P0 ;  /* 0x0000003d0a057211 */ /* 0x000fc600000f0eff */
[----:B------:R2:W3:Y:S01]  /*6c80*/  LDG.E.U8 R103, desc[UR8][R2.64] ;  /* 0x0000000802677981 */ /* 0x0004e2000c1e1100 */
[----:B------:R-:W-:Y:S01]  /*6c90*/  IMAD R10, R16, 0x1a3, RZ ;  /* 0x000001a3100a7824 */ /* 0x000fe200078e02ff */
[----:B------:R-:W-:Y:S01]  /*6ca0*/  LEA.HI.X.SX32 R95, R9, R61, 0x1, P2 ;  /* 0x0000003d095f7211 */ /* 0x000fe200010f0eff */
[----:B------:R-:W1:Y:S01]  /*6cb0*/  LDC R16, c[0x0][0x248] ;  /* 0x00009200ff107b82 */ /* 0x000e620000000800 */
[----:B------:R2:W5:Y:S04]  /*6cc0*/  LDG.E.U8 R115, desc[UR8][R4.64] ;  /* 0x0000000804737981 */ /* 0x000568000c1e1100 */
[----:B------:R-:W3:Y:S01]  /*6cd0*/  LDG.E.U8 R94, desc[UR8][R94.64] ;  /* 0x000000085e5e7981 */ /* 0x000ee2000c1e1100 */
[----:B--2---:R-:W-:Y:S02]  /*6ce0*/  IMAD R2, R13, 0x1a0, RZ ;  /* 0x000001a00d027824 */ /* 0x004fe400078e02ff */
[----:B------:R-:W-:Y:S01]  /*6cf0*/  IMAD R3, R15, 0x1a2, RZ ;  /* 0x000001a20f037824 */ /* 0x000fe200078e02ff */
[----:B------:R-:W2:Y:S01]  /*6d00*/  LDC R13, c[0x0][0x248] ;  /* 0x00009200ff0d7b82 */ /* 0x000ea20000000800 */
[----:B------:R-:W-:Y:S01]  /*6d10*/  IMAD R5, R14, 0x1a1, RZ ;  /* 0x000001a10e057824 */ /* 0x000fe200078e02ff */
[----:B------:R-:W-:-:S02]  /*6d20*/  IADD3 R8, P0, R2, R60, RZ ;  /* 0x0000003c02087210 */ /* 0x000fc40007f1e0ff */
[-C--:B------:R-:W-:Y:S02]  /*6d30*/  IADD3 R4, P2, R3, R60.reuse, RZ ;  /* 0x0000003c03047210 */ /* 0x080fe40007f5e0ff */
[CC--:B------:R-:W-:Y:S02]  /*6d40*/  IADD3 R6, P1, R5.reuse, R60.reuse, RZ ;  /* 0x0000003c05067210 */ /* 0x0c0fe40007f3e0ff */
[----:B------:R-:W2:Y:S01]  /*6d50*/  LDC R15, c[0x0][0x248] ;  /* 0x00009200ff0f7b82 */ /* 0x000ea20000000800 */
[-C--:B------:R-:W-:Y:S02]  /*6d60*/  LEA.HI.X.SX32 R9, R2, R61.reuse, 0x1, P0 ;  /* 0x0000003d02097211 */ /* 0x080fe400000f0eff */
[C---:B------:R-:W-:Y:S02]  /*6d70*/  IADD3 R2, P0, R10.reuse, R60, RZ ;  /* 0x0000003c0a027210 */ /* 0x040fe40007f1e0ff */
[-C--:B------:R-:W-:Y:S01]  /*6d80*/  LEA.HI.X.SX32 R7, R5, R61.reuse, 0x1, P1 ;  /* 0x0000003d05077211 */ /* 0x080fe200008f0eff */
[----:B------:R-:W5:Y:S02]  /*6d90*/  LDG.E.U8 R88, desc[UR8][R8.64] ;  /* 0x0000000808587981 */ /* 0x000f64000c1e1100 */
[----:B------:R-:W2:Y:S01]  /*6da0*/  LDC R14, c[0x0][0x248] ;  /* 0x00009200ff0e7b82 */ /* 0x000ea20000000800 */
[-C--:B------:R-:W-:Y:S01]  /*6db0*/  LEA.HI.X.SX32 R5, R3, R61.reuse, 0x1, P2 ;  /* 0x0000003d03057211 */ /* 0x080fe200010f0eff */
[----:B------:R-:W5:Y:S01]  /*6dc0*/  LDG.E.U8 R132, desc[UR8][R6.64] ;  /* 0x0000000806847981 */ /* 0x000f62000c1e1100 */
[----:B------:R-:W-:-:S03]  /*6dd0*/  LEA.HI.X.SX32 R3, R10, R61, 0x1, P0 ;  /* 0x0000003d0a037211 */ /* 0x000fc600000f0eff */
[----:B------:R-:W3:Y:S04]  /*6de0*/  LDG.E.U8 R58, desc[UR8][R4.64] ;  /* 0x00000008043a7981 */ /* 0x000ee8000c1e1100 */
[----:B------:R0:W3:Y:S02]  /*6df0*/  LDG.E.U8 R127, desc[UR8][R2.64] ;  /* 0x00000008027f7981 */ /* 0x0000e4000c1e1100 */
[----:B0-----:R-:W-:Y:S02]  /*6e00*/  IMAD R3, R11, 0x1a4, RZ ;  /* 0x000001a40b037824 */ /* 0x001fe400078e02ff */
[----:B-1----:R-:W-:Y:S02]  /*6e10*/  IMAD R5, R12, 0x1a5, RZ ;  /* 0x000001a50c057824 */ /* 0x002fe400078e02ff */
[----:B--2---:R-:W-:Y:S01]  /*6e20*/  IMAD R10, R15, 0x1a8, RZ ;  /* 0x000001a80f0a7824 */ /* 0x004fe200078e02ff */
[-C--:B------:R-:W-:Y:S01]  /*6e30*/  IADD3 R2, P0, R3, R60.reuse, RZ ;  /* 0x0000003c03027210 */ /* 0x080fe20007f1e0ff */
[----:B------:R-:W-:Y:S01]  /*6e40*/  IMAD R7, R13, 0x1a6, RZ ;  /* 0x000001a60d077824 */ /* 0x000fe200078e02ff */
[----:B------:R-:W-:Y:S01]  /*6e50*/  IADD3 R8, P1, R5, R60, RZ ;  /* 0x0000003c05087210 */ /* 0x000fe20007f3e0ff */
[----:B------:R-:W-:Y:S01]  /*6e60*/  IMAD R11, R14, 0x1a7, RZ ;  /* 0x000001a70e0b7824 */ /* 0x000fe200078e02ff */
[-C--:B------:R-:W-:Y:S01]  /*6e70*/  LEA.HI.X.SX32 R3, R3, R61.reuse, 0x1, P0 ;  /* 0x0000003d03037211 */ /* 0x080fe200000f0eff */
[----:B------:R-:W0:Y:S01]  /*6e80*/  LDC R12, c[0x0][0x248] ;  /* 0x00009200ff0c7b82 */ /* 0x000e220000000800 */
[----:B------:R-:W-:-:S03]  /*6e90*/  LEA.HI.X.SX32 R9, R5, R61, 0x1, P1 ;  /* 0x0000003d05097211 */ /* 0x000fc600008f0eff */
[----:B------:R1:W2:Y:S01]  /*6ea0*/  LDG.E.U8 R97, desc[UR8][R2.64] ;  /* 0x0000000802617981 */ /* 0x0002a2000c1e1100 */
[-C--:B------:R-:W-:Y:S02]  /*6eb0*/  IADD3 R6, P0, R7, R60.reuse, RZ ;  /* 0x0000003c07067210 */ /* 0x080fe40007f1e0ff */
[-C--:B------:R-:W-:Y:S01]  /*6ec0*/  IADD3 R4, P2, R11, R60.reuse, RZ ;  /* 0x0000003c0b047210 */ /* 0x080fe20007f5e0ff */
[----:B------:R1:W2:Y:S01]  /*6ed0*/  LDG.E.U8 R134, desc[UR8][R8.64] ;  /* 0x0000000808867981 */ /* 0x0002a2000c1e1100 */
[----:B------:R-:W0:Y:S01]  /*6ee0*/  LDC R13, c[0x0][0x248] ;  /* 0x00009200ff0d7b82 */ /* 0x000e220000000800 */
[----:B-1----:R-:W-:-:S07]  /*6ef0*/  IADD3 R2, P1, R10, R60, RZ ;  /* 0x0000003c0a027210 */ /* 0x002fce0007f3e0ff */
[----:B------:R-:W1:Y:S01]  /*6f00*/  LDC R14, c[0x0][0x248] ;  /* 0x00009200ff0e7b82 */ /* 0x000e620000000800 */
[-C--:B------:R-:W-:Y:S02]  /*6f10*/  LEA.HI.X.SX32 R3, R10, R61.reuse, 0x1, P1 ;  /* 0x0000003d0a037211 */ /* 0x080fe400008f0eff */
[-C--:B------:R-:W-:Y:S02]  /*6f20*/  LEA.HI.X.SX32 R7, R7, R61.reuse, 0x1, P0 ;  /* 0x0000003d07077211 */ /* 0x080fe400000f0eff */
[----:B------:R-:W-:Y:S01]  /*6f30*/  LEA.HI.X.SX32 R5, R11, R61, 0x1, P2 ;  /* 0x0000003d0b057211 */ /* 0x000fe200010f0eff */
[----:B------:R0:W5:Y:S02]  /*6f40*/  LDG.E.U8 R95, desc[UR8][R2.64] ;  /* 0x00000008025f7981 */ /* 0x000164000c1e1100 */
[----:B------:R-:W1:Y:S01]  /*6f50*/  LDC R9, c[0x0][0x248] ;  /* 0x00009200ff097b82 */ /* 0x000e620000000800 */
[----:B------:R-:W-:Y:S01]  /*6f60*/  IMAD R8, R19, 0x1ac, RZ ;  /* 0x000001ac13087824 */ /* 0x000fe200078e02ff */
[----:B------:R0:W3:Y:S04]  /*6f70*/  LDG.E.U8 R85, desc[UR8][R6.64] ;  /* 0x0000000806557981 */ /* 0x0000e8000c1e1100 */
[----:B------:R0:W3:Y:S02]  /*6f80*/  LDG.E.U8 R101, desc[UR8][R4.64] ;  /* 0x0000000804657981 */ /* 0x0000e4000c1e1100 */
[----:B------:R-:W1:Y:S01]  /*6f90*/  LDC R10, c[0x0][0x248] ;  /* 0x00009200ff0a7b82 */ /* 0x000e620000000800 */
[----:B0-----:R-:W-:-:S02]  /*6fa0*/  IMAD R2, R16, 0x1a9, RZ ;  /* 0x000001a910027824 */ /* 0x001fc400078e02ff */
[----:B------:R-:W-:-:S05]  /*6fb0*/  IMAD R3, R18, 0x1ab, RZ ;  /* 0x000001ab12037824 */ /* 0x000fca00078e02ff */
[----:B------:R-:W0:Y:S01]  /*6fc0*/  LDC R11, c[0x0][0x248] ;  /* 0x00009200ff0b7b82 */ /* 0x000e220000000800 */
[CC--:B------:R-:W-:Y:S01]  /*6fd0*/  IADD3 R6, P0, R2.reuse, R60.reuse, RZ ;  /* 0x0000003c02067210 */ /* 0x0c0fe20007f1e0ff */
[----:B------:R-:W-:Y:S01]  /*6fe0*/  IMAD R5, R17, 0x1aa, RZ ;  /* 0x000001aa11057824 */ /* 0x000fe200078e02ff */
[CC--:B------:R-:W-:Y:S02]  /*6ff0*/  IADD3 R128, P2, R3.reuse, R60.reuse, RZ ;  /* 0x0000003c03807210 */ /* 0x0c0fe40007f5e0ff */
[-C--:B------:R-:W-:Y:S02]  /*7000*/  LEA.HI.X.SX32 R7, R2, R61.reuse, 0x1, P0 ;  /* 0x0000003d02077211 */ /* 0x080fe400000f0eff */
[-C--:B------:R-:W-:Y:S01]  /*7010*/  IADD3 R2, P0, R8, R60.reuse, RZ ;  /* 0x0000003c08027210 */ /* 0x080fe20007f1e0ff */
[----:B------:R-:W0:Y:S01]  /*7020*/  LDC R15, c[0x0][0x248] ;  /* 0x00009200ff0f7b82 */ /* 0x000e220000000800 */
[----:B------:R-:W-:Y:S01]  /*7030*/  LEA.HI.X.SX32 R129, R3, R61, 0x1, P2 ;  /* 0x0000003d03817211 */ /* 0x000fe200010f0eff */
[----:B------:R-:W5:Y:S01]  /*7040*/  LDG.E.U8 R131, desc[UR8][R6.64] ;  /* 0x0000000806837981 */ /* 0x000f62000c1e1100 */
[----:B------:R-:W-:-:S02]  /*7050*/  IADD3 R4, P1, R5, R60, RZ ;  /* 0x0000003c05047210 */ /* 0x000fc40007f3e0ff */
[-C--:B------:R-:W-:Y:S01]  /*7060*/  LEA.HI.X.SX32 R3, R8, R61.reuse, 0x1, P0 ;  /* 0x0000003d08037211 */ /* 0x080fe200000f0eff */
[----:B------:R-:W2:Y:S01]  /*7070*/  LDG.E.U8 R128, desc[UR8][R128.64] ;  /* 0x0000000880807981 */ /* 0x000ea2000c1e1100 */
[----:B------:R-:W-:Y:S01]  /*7080*/  LEA.HI.X.SX32 R5, R5, R61, 0x1, P1 ;  /* 0x0000003d05057211 */ /* 0x000fe200008f0eff */
[----:B------:R-:W0:Y:S02]  /*7090*/  LDC R16, c[0x0][0x248] ;  /* 0x00009200ff107b82 */ /* 0x000e240000000800 */
[----:B------:R1:W5:Y:S04]  /*70a0*/  LDG.E.U8 R87, desc[UR8][R2.64] ;  /* 0x0000000802577981 */ /* 0x000368000c1e1100 */
[----:B------:R0:W2:Y:S02]  /*70b0*/  LDG.E.U8 R96, desc[UR8][R4.64] ;  /* 0x0000000804607981 */ /* 0x0000a4000c1e1100 */
[----:B------:R-:W0:Y:S01]  /*70c0*/  LDC R17, c[0x0][0x248] ;  /* 0x00009200ff117b82 */ /* 0x000e220000000800 */
[----:B-1----:R-:W-:-:S02]  /*70d0*/  IMAD R2, R9, 0x1ad, RZ ;  /* 0x000001ad09027824 */ /* 0x002fc400078e02ff */
[----:B------:R-:W-:Y:S02]  /*70e0*/  IMAD R3, R10, 0x1ae, RZ ;  /* 0x000001ae0a037824 */ /* 0x000fe400078e02ff */
[----:B0-----:R-:W-:Y:S01]  /*70f0*/  IMAD R5, R11, 0x1af, RZ ;  /* 0x000001af0b057824 */ /* 0x001fe200078e02ff */
[-C--:B------:R-:W-:Y:S01]  /*7100*/  IADD3 R8, P0, R2, R60.reuse, RZ ;  /* 0x0000003c02087210 */ /* 0x080fe20007f1e0ff */
[----:B------:R-:W-:Y:S01]  /*7110*/  IMAD R11, R12, 0x130, RZ ;  /* 0x000001300c0b7824 */ /* 0x000fe200078e02ff */
[-C--:B------:R-:W-:Y:S01]  /*7120*/  IADD3 R6, P1, R3, R60.reuse, RZ ;  /* 0x0000003c03067210 */ /* 0x080fe20007f3e0ff */
[----:B------:R-:W-:Y:S01]  /*7130*/  IMAD R10, R13, 0x131, RZ ;  /* 0x000001310d0a7824 */ /* 0x000fe200078e02ff */
[-C--:B------:R-:W-:Y:S01]  /*7140*/  LEA.HI.X.SX32 R9, R2, R61.reuse, 0x1, P0 ;  /* 0x0000003d02097211 */ /* 0x080fe200000f0eff */
[----:B------:R-:W0:Y:S01]  /*7150*/  LDC R12, c[0x0][0x248] ;  /* 0x00009200ff0c7b82 */ /* 0x000e220000000800 */
[-C--:B------:R-:W-:Y:S02]  /*7160*/  IADD3 R2, P0, R11, R60.reuse, RZ ;  /* 0x0000003c0b027210 */ /* 0x080fe40007f1e0ff */
[----:B------:R-:W-:Y:S01]  /*7170*/  IADD3 R4, P2, R5, R60, RZ ;  /* 0x0000003c05047210 */ /* 0x000fe20007f5e0ff */
[----:B------:R-:W5:Y:S01]  /*7180*/  LDG.E.U8 R143, desc[UR8][R8.64] ;  /* 0x00000008088f7981 */ /* 0x000f62000c1e1100 */
[----:B------:R-:W-:-:S02]  /*7190*/  LEA.HI.X.SX32 R7, R3, R61, 0x1, P1 ;  /* 0x0000003d03077211 */ /* 0x000fc400008f0eff */
[-C--:B------:R-:W-:Y:S01]  /*71a0*/  LEA.HI.X.SX32 R3, R11, R61.reuse, 0x1, P0 ;  /* 0x0000003d0b037211 */ /* 0x080fe200000f0eff */
[----:B------:R-:W1:Y:S01]  /*71b0*/  LDC R13, c[0x0][0x248] ;  /* 0x00009200ff0d7b82 */ /* 0x000e620000000800 */
[----:B------:R-:W-:Y:S01]  /*71c0*/  LEA.HI.X.SX32 R5, R5, R61, 0x1, P2 ;  /* 0x0000003d05057211 */ /* 0x000fe200010f0eff */
[----:B------:R-:W5:Y:S01]  /*71d0*/  LDG.E.U8 R106, desc[UR8][R6.64] ;  /* 0x00000008066a7981 */ /* 0x000f62000c1e1100 */
[----:B------:R-:W-:-:S03]  /*71e0*/  IADD3 R244, P1, R10, R60, RZ ;  /* 0x0000003c0af47210 */ /* 0x000fc60007f3e0ff */
[----:B------:R0:W5:Y:S02]  /*71f0*/  LDG.E.U8 R249, desc[UR8][R2.64] ;  /* 0x0000000802f97981 */ /* 0x000164000c1e1100 */
[----:B------:R-:W1:Y:S02]  /*7200*/  LDC R11, c[0x0][0x248] ;  /* 0x00009200ff0b7b82 */ /* 0x000e640000000800 */
[----:B------:R0:W5:Y:S01]  /*7210*/  LDG.E.U8 R129, desc[UR8][R4.64] ;  /* 0x0000000804817981 */ /* 0x000162000c1e1100 */
[----:B------:R-:W-:Y:S01]  /*7220*/  LEA.HI.X.SX32 R245, R10, R61, 0x1, P1 ;  /* 0x0000003d0af57211 */ /* 0x000fe200008f0eff */
[----:B0-----:R-:W-:-:S04]  /*7230*/  IMAD R2, R14, 0x132, RZ ;  /* 0x000001320e027824 */ /* 0x001fc800078e02ff */
[----:B------:R-:W0:Y:S01]  /*7240*/  LDC R18, c[0x0][0x248] ;  /* 0x00009200ff127b82 */ /* 0x000e220000000800 */
[----:B------:R-:W-:Y:S01]  /*7250*/  IMAD R3, R16, 0x134, RZ ;  /* 0x0000013410037824 */ /* 0x000fe200078e02ff */
[----:B------:R4:W-:Y:S01]  /*7260*/  STL [R1+0x14], R56 ;  /* 0x0000143801007387 */ /* 0x0009e20000100800 */
[----:B------:R-:W-:Y:S01]  /*7270*/  IMAD R5, R15, 0x133, RZ ;  /* 0x000001330f057824 */ /* 0x000fe200078e02ff */
[-C--:B------:R-:W-:Y:S01]  /*7280*/  IADD3 R8, P0, R2, R60.reuse, RZ ;  /* 0x0000003c02087210 */ /* 0x080fe20007f1e0ff */
[----:B------:R-:W-:Y:S01]  /*7290*/  IMAD R10, R17, 0x135, RZ ;  /* 0x00000135110a7824 */ /* 0x000fe200078e02ff */
[----:B------:R-:W-:Y:S01]  /*72a0*/  PRMT R52, R51, 0x3340, R25 ;  /* 0x0000334033347816 */ /* 0x000fe20000000019 */
[----:B------:R-:W5:Y:S01]  /*72b0*/  LDG.E.U8 R244, desc[UR8][R244.64] ;  /* 0x00000008f4f47981 */ /* 0x000f62000c1e1100 */
[----:B------:R-:W0:Y:S01]  /*72c0*/  LDC R15, c[0x0][0x248] ;  /* 0x00009200ff0f7b82 */ /* 0x000e220000000800 */
[-C--:B------:R-:W-:Y:S02]  /*72d0*/  IADD3 R6, P1, R5, R60.reuse, RZ ;  /* 0x0000003c05067210 */ /* 0x080fe40007f3e0ff */
[----:B------:R-:W-:-:S02]  /*72e0*/  IADD3 R4, P2, R3, R60, RZ ;  /* 0x0000003c03047210 */ /* 0x000fc40007f5e0ff */
[----:B------:R-:W-:-:S03]  /*72f0*/  LEA.HI.X.SX32 R9, R2, R61, 0x1, P0 ;  /* 0x0000003d02097211 */ /* 0x000fc600000f0eff */
[----:B------:R-:W4:Y:S01]  /*7300*/  LDC R14, c[0x0][0x248] ;  /* 0x00009200ff0e7b82 */ /* 0x000f220000000800 */
[C---:B------:R-:W-:Y:S01]  /*7310*/  IADD3 R2, P0, R10.reuse, R60, RZ ;  /* 0x0000003c0a027210 */ /* 0x040fe20007f1e0ff */
[----:B------:R-:W5:Y:S01]  /*7320*/  LDG.E.U8 R169, desc[UR8][R8.64] ;  /* 0x0000000808a97981 */ /* 0x000f62000c1e1100 */
[-C--:B------:R-:W-:Y:S02]  /*7330*/  LEA.HI.X.SX32 R7, R5, R61.reuse, 0x1, P1 ;  /* 0x0000003d05077211 */ /* 0x080fe400008f0eff */
[-C--:B------:R-:W-:Y:S02]  /*7340*/  LEA.HI.X.SX32 R5, R3, R61.reuse, 0x1, P2 ;  /* 0x0000003d03057211 */ /* 0x080fe400010f0eff */
[----:B------:R-:W-:Y:S01]  /*7350*/  LEA.HI.X.SX32 R3, R10, R61, 0x1, P0 ;  /* 0x0000003d0a037211 */ /* 0x000fe200000f0eff */
[----:B------:R-:W4:Y:S01]  /*7360*/  LDC R16, c[0x0][0x248] ;  /* 0x00009200ff107b82 */ /* 0x000f220000000800 */
[----:B------:R-:W5:Y:S04]  /*7370*/  LDG.E.U8 R167, desc[UR8][R6.64] ;  /* 0x0000000806a77981 */ /* 0x000f68000c1e1100 */
[----:B------:R1:W5:Y:S03]  /*7380*/  LDG.E.U8 R163, desc[UR8][R2.64] ;  /* 0x0000000802a37981 */ /* 0x000366000c1e1100 */
[----:B------:R-:W4:Y:S01]  /*7390*/  LDC R17, c[0x0][0x248] ;  /* 0x00009200ff117b82 */ /* 0x000f220000000800 */
[----:B------:R1:W5:Y:S02]  /*73a0*/  LDG.E.U8 R165, desc[UR8][R4.64] ;  /* 0x0000000804a57981 */ /* 0x000364000c1e1100 */
[----:B-1----:R-:W-:-:S05]  /*73b0*/  IMAD R3, R11, 0x136, RZ ;  /* 0x000001360b037824 */ /* 0x002fca00078e02ff */
[----:B------:R-:W1:Y:S01]  /*73c0*/  LDC R19, c[0x0][0x248] ;  /* 0x00009200ff137b82 */ /* 0x000e620000000800 */
[----:B------:R-:W-:Y:S01]  /*73d0*/  IMAD R5, R12, 0x137, RZ ;  /* 0x000001370c057824 */ /* 0x000fe200078e02ff */
[----:B------:R-:W-:Y:S01]  /*73e0*/  IADD3 R2, P0, R3, R60, RZ ;  /* 0x0000003c03027210 */ /* 0x000fe20007f1e0ff */
[----:B0-----:R-:W-:-:S03]  /*73f0*/  IMAD R10, R15, 0x13a, RZ ;  /* 0x0000013a0f0a7824 */ /* 0x001fc600078e02ff */
[-C--:B------:R-:W-:Y:S01]  /*7400*/  LEA.HI.X.SX32 R3, R3, R61.reuse, 0x1, P0 ;  /* 0x0000003d03037211 */ /* 0x080fe200000f0eff */
[----:B----4-:R-:W-:Y:S01]  /*7410*/  IMAD R11, R14, 0x139, RZ ;  /* 0x000001390e0b7824 */ /* 0x010fe200078e02ff */
[-C--:B------:R-:W-:Y:S01]  /*7420*/  IADD3 R8, P1, R5, R60.reuse, RZ ;  /* 0x0000003c05087210 */ /* 0x080fe20007f3e0ff */
[----:B------:R-:W-:Y:S01]  /*7430*/  IMAD R7, R13, 0x138, RZ ;  /* 0x000001380d077824 */ /* 0x000fe200078e02ff */
[----:B------:R-:W0:Y:S01]  /*7440*/  LDC R12, c[0x0][0x248] ;  /* 0x00009200ff0c7b82 */ /* 0x000e220000000800 */
[----:B------:R4:W5:Y:S01]  /*7450*/  LDG.E.U8 R161, desc[UR8][R2.64] ;  /* 0x0000000802a17981 */ /* 0x000962000c1e1100 */
[----:B------:R-:W-:Y:S02]  /*7460*/  LEA.HI.X.SX32 R9, R5, R61, 0x1, P1 ;  /* 0x0000003d05097211 */ /* 0x000fe400008f0eff */
[-C--:B------:R-:W-:Y:S02]  /*7470*/  IADD3 R4, P2, R11, R60.reuse, RZ ;  /* 0x0000003c0b047210 */ /* 0x080fe40007f5e0ff */
[-C--:B------:R-:W-:Y:S01]  /*7480*/  IADD3 R6, P0, R7, R60.reuse, RZ ;  /* 0x0000003c07067210 */ /* 0x080fe20007f1e0ff */
[----:B------:R-:W5:Y:S01]  /*7490*/  LDG.E.U8 R159, desc[UR8][R8.64] ;  /* 0x00000008089f7981 */ /* 0x000f62000c1e1100 */
[----:B------:R-:W0:Y:S01]  /*74a0*/  LDC R15, c[0x0][0x248] ;  /* 0x00009200ff0f7b82 */ /* 0x000e220000000800 */
[----:B----4-:R-:W-:-:S02]  /*74b0*/  IADD3 R2, P1, R10, R60, RZ ;  /* 0x0000003c0a027210 */ /* 0x010fc40007f3e0ff */
[-C--:B------:R-:W-:Y:S02]  /*74c0*/  LEA.HI.X.SX32 R5, R11, R61.reuse, 0x1, P2 ;  /* 0x0000003d0b057211 */ /* 0x080fe400010f0eff */
[----:B------:R-:W-:-:S03]  /*74d0*/  LEA.HI.X.SX32 R3, R10, R61, 0x1, P1 ;  /* 0x0000003d0a037211 */ /* 0x000fc600008f0eff */
[----:B------:R-:W4:Y:S01]  /*74e0*/  LDC R11, c[0x0][0x248] ;  /* 0x00009200ff0b7b82 */ /* 0x000f220000000800 */
[----:B------:R-:W-:Y:S01]  /*74f0*/  LEA.HI.X.SX32 R7, R7, R61, 0x1, P0 ;  /* 0x0000003d07077211 */ /* 0x000fe200000f0eff */
[----:B------:R1:W5:Y:S04]  /*7500*/  LDG.E.U8 R155, desc[UR8][R4.64] ;  /* 0x00000008049b7981 */ /* 0x000368000c1e1100 */
[----:B------:R1:W5:Y:S02]  /*7510*/  LDG.E.U8 R153, desc[UR8][R2.64] ;  /* 0x0000000802997981 */ /* 0x000364000c1e1100 */
[----:B-1----:R-:W-:Y:S01]  /*7520*/  IMAD R10, R19, 0x13e, RZ ;  /* 0x0000013e130a7824 */ /* 0x002fe200078e02ff */
[----:B------:R-:W1:Y:S01]  /*7530*/  LDC R14, c[0x0][0x248] ;  /* 0x00009200ff0e7b82 */ /* 0x000e620000000800 */
[----:B------:R0:W5:Y:S01]  /*7540*/  LDG.E.U8 R157, desc[UR8][R6.64] ;  /* 0x00000008069d7981 */ /* 0x000162000c1e1100 */
[----:B------:R-:W-:-:S02]  /*7550*/  IMAD R5, R17, 0x13c, RZ ;  /* 0x0000013c11057824 */ /* 0x000fc400078e02ff */
[----:B------:R-:W-:-:S04]  /*7560*/  IMAD R2, R16, 0x13b, RZ ;  /* 0x0000013b10027824 */ /* 0x000fc800078e02ff */
[----:B------:R-:W1:Y:S01]  /*7570*/  LDC R13, c[0x0][0x248] ;  /* 0x00009200ff0d7b82 */ /* 0x000e620000000800 */
[----:B------:R-:W-:Y:S01]  /*7580*/  IMAD R3, R18, 0x13d, RZ ;  /* 0x0000013d12037824 */ /* 0x000fe200078e02ff */
[CC--:B------:R-:W-:Y:S02]  /*7590*/  IADD3 R8, P0, R2.reuse, R60.reuse, RZ ;  /* 0x0000003c02087210 */ /* 0x0c0fe40007f1e0ff */
[-C--:B0-----:R-:W-:Y:S02]  /*75a0*/  IADD3 R6, P1, R5, R60.reuse, RZ ;  /* 0x0000003c05067210 */ /* 0x081fe40007f3e0ff */
[-C--:B------:R-:W-:Y:S02]  /*75b0*/  IADD3 R4, P2, R3, R60.reuse, RZ ;  /* 0x0000003c03047210 */ /* 0x080fe40007f5e0ff */
[----:B------:R-:W0:Y:S01]  /*75c0*/  LDC R16, c[0x0][0x248] ;  /* 0x00009200ff107b82 */ /* 0x000e220000000800 */
[----:B------:R-:W-:Y:S02]  /*75d0*/  LEA.HI.X.SX32 R9, R2, R61, 0x1, P0 ;  /* 0x0000003d02097211 */ /* 0x000fe400000f0eff */
[----:B------:R-:W-:-:S02]  /*75e0*/  IADD3 R2, P0, R10, R60, RZ ;  /* 0x0000003c0a027210 */ /* 0x000fc40007f1e0ff */
[-C--:B------:R-:W-:Y:S01]  /*75f0*/  LEA.HI.X.SX32 R7, R5, R61.reuse, 0x1, P1 ;  /* 0x0000003d05077211 */ /* 0x080fe200008f0eff */
[----:B------:R-:W5:Y:S01]  /*7600*/  LDG.E.U8 R151, desc[UR8][R8.64] ;  /* 0x0000000808977981 */ /* 0x000f62000c1e1100 */
[-C--:B------:R-:W-:Y:S01]  /*7610*/  LEA.HI.X.SX32 R5, R3, R61.reuse, 0x1, P2 ;  /* 0x0000003d03057211 */ /* 0x080fe200010f0eff */
[----:B------:R-:W0:Y:S01]  /*7620*/  LDC R17, c[0x0][0x248] ;  /* 0x00009200ff117b82 */ /* 0x000e220000000800 */
[----:B------:R-:W-:Y:S01]  /*7630*/  LEA.HI.X.SX32 R3, R10, R61, 0x1, P0 ;  /* 0x0000003d0a037211 */ /* 0x000fe200000f0eff */
[----:B------:R-:W5:Y:S04]  /*7640*/  LDG.E.U8 R47, desc[UR8][R6.64] ;  /* 0x00000008062f7981 */ /* 0x000f68000c1e1100 */
[----:B------:R4:W5:Y:S02]  /*7650*/  LDG.E.U8 R46, desc[UR8][R2.64] ;  /* 0x00000008022e7981 */ /* 0x000964000c1e1100 */
[----:B------:R-:W0:Y:S02]  /*7660*/  LDC R18, c[0x0][0x248] ;  /* 0x00009200ff127b82 */ /* 0x000e240000000800 */
[----:B------:R4:W5:Y:S02]  /*7670*/  LDG.E.U8 R21, desc[UR8][R4.64] ;  /* 0x0000000804157981 */ /* 0x000964000c1e1100 */
[----:B----4-:R-:W-:-:S04]  /*7680*/  IMAD R3, R11, 0x13f, RZ ;  /* 0x0000013f0b037824 */ /* 0x010fc800078e02ff */
[----:B------:R-:W4:Y:S01]  /*7690*/  LDC R19, c[0x0][0x248] ;  /* 0x00009200ff137b82 */ /* 0x000f220000000800 */
[----:B------:R-:W-:Y:S01]  /*76a0*/  IMAD R5, R12, 0x1b0, RZ ;  /* 0x000001b00c057824 */ /* 0x000fe200078e02ff */
[----:B------:R-:W-:Y:S01]  /*76b0*/  IADD3 R2, P0, R3, R60, RZ ;  /* 0x0000003c03027210 */ /* 0x000fe20007f1e0ff */
[----:B------:R-:W-:-:S03]  /*76c0*/  IMAD R10, R15, 0x1b3, RZ ;  /* 0x000001b30f0a7824 */ /* 0x000fc600078e02ff */
[-C--:B------:R-:W-:Y:S01]  /*76d0*/  LEA.HI.X.SX32 R3, R3, R61.reuse, 0x1, P0 ;  /* 0x0000003d03037211 */ /* 0x080fe200000f0eff */
[----:B-1----:R-:W-:Y:S01]  /*76e0*/  IMAD R11, R14, 0x1b2, RZ ;  /* 0x000001b20e0b7824 */ /* 0x002fe200078e02ff */
[-C--:B------:R-:W-:Y:S01]  /*76f0*/  IADD3 R8, P1, R5, R60.reuse, RZ ;  /* 0x0000003c05087210 */ /* 0x080fe20007f3e0ff */
[----:B------:R-:W-:Y:S01]  /*7700*/  IMAD R7, R13, 0x1b1, RZ ;  /* 0x000001b10d077824 */ /* 0x000fe200078e02ff */
[----:B------:R-:W1:Y:S01]  /*7710*/  LDC R12, c[0x0][0x248] ;  /* 0x00009200ff0c7b82 */ /* 0x000e620000000800 */
[----:B------:R0:W5:Y:S01]  /*7720*/  LDG.E.U8 R29, desc[UR8][R2.64] ;  /* 0x00000008021d7981 */ /* 0x000162000c1e1100 */
[----:B------:R-:W-:Y:S02]  /*7730*/  LEA.HI.X.SX32 R9, R5, R61, 0x1, P1 ;  /* 0x0000003d05097211 */ /* 0x000fe400008f0eff */
[-C--:B------:R-:W-:Y:S02]  /*7740*/  IADD3 R4, P2, R11, R60.reuse, RZ ;  /* 0x0000003c0b047210 */ /* 0x080fe40007f5e0ff */
[-C--:B------:R-:W-:Y:S01]  /*7750*/  IADD3 R6, P0, R7, R60.reuse, RZ ;  /* 0x0000003c07067210 */ /* 0x080fe20007f1e0ff */
[----:B------:R0:W5:Y:S01]  /*7760*/  LDG.E.U8 R45, desc[UR8][R8.64] ;  /* 0x00000008082d7981 */ /* 0x000162000c1e1100 */
[----:B------:R-:W3:Y:S01]  /*7770*/  LDC R14, c[0x0][0x248] ;  /* 0x00009200ff0e7b82 */ /* 0x000ee20000000800 */
[----:B0-----:R-:W-:-:S04]  /*7780*/  IADD3 R2, P1, R10, R60, RZ ;  /* 0x0000003c0a027210 */ /* 0x001fc80007f3e0ff */
[----:B------:R-:W-:-:S03]  /*7790*/  LEA.HI.X.SX32 R3, R10, R61, 0x1, P1 ;  /* 0x0000003d0a037211 */ /* 0x000fc600008f0eff */
[----:B------:R-:W0:Y:S01]  /*77a0*/  LDC R13, c[0x0][0x248] ;  /* 0x00009200ff0d7b82 */ /* 0x000e220000000800 */
[-C--:B------:R-:W-:Y:S02]  /*77b0*/  LEA.HI.X.SX32 R5, R11, R61.reuse, 0x1, P2 ;  /* 0x0000003d0b057211 */ /* 0x080fe400010f0eff */
[----:B------:R-:W-:Y:S01]  /*77c0*/  LEA.HI.X.SX32 R7, R7, R61, 0x1, P0 ;  /* 0x0000003d07077211 */ /* 0x000fe200000f0eff */
[----:B------:R4:W5:Y:S04]  /*77d0*/  LDG.E.U8 R28, desc[UR8][R2.64] ;  /* 0x00000008021c7981 */ /* 0x000968000c1e1100 */
[----:B------:R-:W3:Y:S01]  /*77e0*/  LDC R9, c[0x0][0x248] ;  /* 0x00009200ff097b82 */ /* 0x000ee20000000800 */
[----:B------:R4:W5:Y:S02]  /*77f0*/  LDG.E.U8 R44, desc[UR8][R4.64] ;  /* 0x00000008042c7981 */ /* 0x000964000c1e1100 */
[----:B----4-:R-:W-:-:S02]  /*7800*/  IMAD R8, R19, 0x1b7, RZ ;  /* 0x000001b713087824 */ /* 0x010fc400078e02ff */
[----:B------:R4:W5:Y:S01]  /*7810*/  LDG.E.U8 R15, desc[UR8][R6.64] ;  /* 0x00000008060f7981 */ /* 0x000962000c1e1100 */
[----:B------:R-:W-:Y:S02]  /*7820*/  IMAD R2, R16, 0x1b4, RZ ;  /* 0x000001b410027824 */ /* 0x000fe400078e02ff */
[----:B------:R-:W-:Y:S01]  /*7830*/  IMAD R3, R18, 0x1b6, RZ ;  /* 0x000001b612037824 */ /* 0x000fe200078e02ff */
[----:B------:R-:W0:Y:S01]  /*7840*/  LDC R16, c[0x0][0x248] ;  /* 0x00009200ff107b82 */ /* 0x000e220000000800 */
[----:B------:R-:W-:Y:S01]  /*7850*/  IMAD R5, R17, 0x1b5, RZ ;  /* 0x000001b511057824 */ /* 0x000fe200078e02ff */
[----:B----4-:R-:W-:-:S04]  /*7860*/  IADD3 R6, P0, R2, R60, RZ ;  /* 0x0000003c02067210 */ /* 0x010fc80007f1e0ff */
[-C--:B------:R-:W-:Y:S02]  /*7870*/  IADD3 R10, P1, R5, R60.reuse, RZ ;  /* 0x0000003c050a7210 */ /* 0x080fe40007f3e0ff */
[----:B------:R-:W4:Y:S01]  /*7880*/  LDC R18, c[0x0][0x248] ;  /* 0x00009200ff127b82 */ /* 0x000f220000000800 */
[-C--:B------:R-:W-:Y:S02]  /*7890*/  IADD3 R4, P2, R3, R60.reuse, RZ ;  /* 0x0000003c03047210 */ /* 0x080fe40007f5e0ff */
[-C--:B------:R-:W-:Y:S02]  /*78a0*/  LEA.HI.X.SX32 R7, R2, R61.reuse, 0x1, P0 ;  /* 0x0000003d02077211 */ /* 0x080fe400000f0eff */
[C---:B------:R-:W-:Y:S02]  /*78b0*/  IADD3 R2, P0, R8.reuse, R60, RZ ;  /* 0x0000003c08027210 */ /* 0x040fe40007f1e0ff */
[-C--:B------:R-:W-:Y:S01]  /*78c0*/  LEA.HI.X.SX32 R11, R5, R61.reuse, 0x1, P1 ;  /* 0x0000003d050b7211 */ /* 0x080fe200008f0eff */
[----:B------:R-:W2:Y:S01]  /*78d0*/  LDC R17, c[0x0][0x248] ;  /* 0x00009200ff117b82 */ /* 0x000ea20000000800 */
[-C--:B------:R-:W-:Y:S01]  /*78e0*/  LEA.HI.X.SX32 R5, R3, R61.reuse, 0x1, P2 ;  /* 0x0000003d03057211 */ /* 0x080fe200010f0eff */
[----:B------:R-:W5:Y:S01]  /*78f0*/  LDG.E.U8 R43, desc[UR8][R6.64] ;  /* 0x00000008062b7981 */ /* 0x000f62000c1e1100 */
[----:B------:R-:W-:-:S03]  /*7900*/  LEA.HI.X.SX32 R3, R8, R61, 0x1, P0 ;  /* 0x0000003d08037211 */ /* 0x000fc600000f0eff */
[----:B------:R1:W5:Y:S01]  /*7910*/  LDG.E.U8 R42, desc[UR8][R4.64] ;  /* 0x00000008042a7981 */ /* 0x000362000c1e1100 */
[----:B------:R-:W-:Y:S01]  /*7920*/  PRMT R56, R30, 0x3340, R66 ;  /* 0x000033401e387816 */ /* 0x000fe20000000042 */
[----:B------:R-:W4:Y:S02]  /*7930*/  LDC R51, c[0x0][0x248] ;  /* 0x00009200ff337b82 */ /* 0x000f240000000800 */
[----:B------:R3:W5:Y:S04]  /*7940*/  LDG.E.U8 R27, desc[UR8][R2.64] ;  /* 0x00000008021b7981 */ /* 0x000768000c1e1100 */
[----:B------:R0:W5:Y:S01]  /*7950*/  LDG.E.U8 R10, desc[UR8][R10.64] ;  /* 0x000000080a0a7981 */ /* 0x000162000c1e1100 */
[----:B-1----:R-:W-:Y:S01]  /*7960*/  IMAD R5, R12, 0x1b9, RZ ;  /* 0x000001b90c057824 */ /* 0x002fe200078e02ff */
[----:B------:R-:W1:Y:S01]  /*7970*/  LDC R30, c[0x0][0x248] ;  /* 0x00009200ff1e7b82 */ /* 0x000e620000000800 */
[----:B---3--:R-:W-:-:S05]  /*7980*/  IMAD R3, R9, 0x1b8, RZ ;  /* 0x000001b809037824 */ /* 0x008fca00078e02ff */
[-C--:B------:R-:W-:Y:S01]  /*7990*/  IADD3 R2, P0, R3, R60.reuse, RZ ;  /* 0x0000003c03027210 */ /* 0x080fe20007f1e0ff */
[----:B0-----:R-:W-:Y:S01]  /*79a0*/  IMAD R11, R16, 0x1bc, RZ ;  /* 0x000001bc100b7824 */ /* 0x001fe200078e02ff */
[-C--:B------:R-:W-:Y:S02]  /*79b0*/  IADD3 R8, P1, R5, R60.reuse, RZ ;  /* 0x0000003c05087210 */ /* 0x080fe40007f3e0ff */
[-C--:B------:R-:W-:Y:S01]  /*79c0*/  LEA.HI.X.SX32 R3, R3, R61.reuse, 0x1, P0 ;  /* 0x0000003d03037211 */ /* 0x080fe200000f0eff */
[----:B------:R-:W-:Y:S01]  /*79d0*/  IMAD R12, R14, 0x1bb, RZ ;  /* 0x000001bb0e0c7824 */ /* 0x000fe200078e02ff */
[----:B------:R-:W-:Y:S01]  /*79e0*/  LEA.HI.X.SX32 R9, R5, R61, 0x1, P1 ;  /* 0x0000003d05097211 */ /* 0x000fe200008f0eff */
[----:B------:R-:W-:Y:S01]  /*79f0*/  IMAD R7, R13, 0x1ba, RZ ;  /* 0x000001ba0d077824 */ /* 0x000fe200078e02ff */
[----:B------:R-:W0:Y:S01]  /*7a00*/  LDC R14, c[0x0][0x248] ;  /* 0x00009200ff0e7b82 */ /* 0x000e220000000800 */
[----:B------:R3:W5:Y:S01]  /*7a10*/  LDG.E.U8 R41, desc[UR8][R2.64] ;  /* 0x0000000802297981 */ /* 0x000762000c1e1100 */
[----:B------:R-:W-:-:S03]  /*7a20*/  IADD3 R4, P2, R12, R60, RZ ;  /* 0x0000003c0c047210 */ /* 0x000fc60007f5e0ff */
[----:B------:R-:W5:Y:S01]  /*7a30*/  LDG.E.U8 R19, desc[UR8][R8.64] ;  /* 0x0000000808137981 */ /* 0x000f62000c1e1100 */
[-C--:B------:R-:W-:Y:S02]  /*7a40*/  LEA.HI.X.SX32 R5, R12, R61.reuse, 0x1, P2 ;  /* 0x0000003d0c057211 */ /* 0x080fe400010f0eff */
[----:B------:R-:W1:Y:S01]  /*7a50*/  LDC R12, c[0x0][0x248] ;  /* 0x00009200ff0c7b82 */ /* 0x000e620000000800 */
[C---:B---3--:R-:W-:Y:S02]  /*7a60*/  IADD3 R2, P1, R11.reuse, R60, RZ ;  /* 0x0000003c0b027210 */ /* 0x048fe40007f3e0ff */
[----:B------:R2:W3:Y:S02]  /*7a70*/  LDG.E.U8 R26, desc[UR8][R4.64] ;  /* 0x00000008041a7981 */ /* 0x0004e4000c1e1100 */
[----:B------:R-:W-:-:S03]  /*7a80*/  LEA.HI.X.SX32 R3, R11, R61, 0x1, P1 ;  /* 0x0000003d0b037211 */ /* 0x000fc600008f0eff */
[----:B------:R-:W0:Y:S01]  /*7a90*/  LDC R13, c[0x0][0x248] ;  /* 0x00009200ff0d7b82 */ /* 0x000e220000000800 */
[C---:B------:R-:W-:Y:S01]  /*7aa0*/  IADD3 R6, P0, R7.reuse, R60, RZ ;  /* 0x0000003c07067210 */ /* 0x040fe20007f1e0ff */
[----:B------:R-:W-:Y:S01]  /*7ab0*/  IMAD R11, R22, 0x140, RZ ;  /* 0x00000140160b7824 */ /* 0x000fe200078e02ff */
[----:B------:R4:W3:Y:S02]  /*7ac0*/  LDG.E.U8 R39, desc[UR8][R2.64] ;  /* 0x0000000802277981 */ /* 0x0008e4000c1e1100 */
[----:B------:R-:W-:Y:S01]  /*7ad0*/  LEA.HI.X.SX32 R7, R7, R61, 0x1, P0 ;  /* 0x0000003d07077211 */ /* 0x000fe200000f0eff */
[----:B--2---:R-:W-:Y:S02]  /*7ae0*/  IMAD R5, R17, 0x1be, RZ ;  /* 0x000001be11057824 */ /* 0x004fe400078e02ff */
[----:B------:R-:W2:Y:S02]  /*7af0*/  LDC R22, c[0x0][0x248] ;  /* 0x00009200ff167b82 */ /* 0x000ea40000000800 */
[----:B------:R4:W3:Y:S02]  /*7b00*/  LDG.E.U8 R40, desc[UR8][R6.64] ;  /* 0x0000000806287981 */ /* 0x0008e4000c1e1100 */
[----:B----4-:R-:W-:-:S02]  /*7b10*/  IMAD R2, R18, 0x1bd, RZ ;  /* 0x000001bd12027824 */ /* 0x010fc400078e02ff */
[----:B------:R-:W-:Y:S02]  /*7b20*/  IMAD R3, R20, 0x1bf, RZ ;  /* 0x000001bf14037824 */ /* 0x000fe400078e02ff */
[----:B------:R-:W4:Y:S01]  /*7b30*/  LDC R18, c[0x0][0x248] ;  /* 0x00009200ff127b82 */ /* 0x000f220000000800 */
[CC--:B------:R-:W-:Y:S02]  /*7b40*/  IADD3 R8, P0, R2.reuse, R60.reuse, RZ ;  /* 0x0000003c02087210 */ /* 0x0c0fe40007f1e0ff */
[-C--:B------:R-:W-:Y:S02]  /*7b50*/  IADD3 R6, P1, R5, R60.reuse, RZ ;  /* 0x0000003c05067210 */ /* 0x080fe40007f3e0ff */
[-C--:B------:R-:W-:Y:S02]  /*7b60*/  IADD3 R4, P2, R3, R60.reuse, RZ ;  /* 0x0000003c03047210 */ /* 0x080fe40007f5e0ff */
[----:B------:R-:W-:Y:S02]  /*7b70*/  LEA.HI.X.SX32 R9, R2, R61, 0x1, P0 ;  /* 0x0000003d02097211 */ /* 0x000fe400000f0eff */
[----:B------:R-:W-:-:S02]  /*7b80*/  IADD3 R2, P0, R11, R60, RZ ;  /* 0x0000003c0b027210 */ /* 0x000fc40007f1e0ff */
[-C--:B------:R-:W-:Y:S01]  /*7b90*/  LEA.HI.X.SX32 R7, R5, R61.reuse, 0x1, P1 ;  /* 0x0000003d05077211 */ /* 0x080fe200008f0eff */
[----:B------:R-:W3:Y:S01]  /*7ba0*/  LDG.E.U8 R20, desc[UR8][R8.64] ;  /* 0x0000000808147981 */ /* 0x000ee2000c1e1100 */
[-C--:B------:R-:W-:Y:S02]  /*7bb0*/  LEA.HI.X.SX32 R5, R3, R61.reuse, 0x1, P2 ;  /* 0x0000003d03057211 */ /* 0x080fe400010f0eff */
[----:B------:R-:W-:Y:S01]  /*7bc0*/  LEA.HI.X.SX32 R3, R11, R61, 0x1, P0 ;  /* 0x0000003d0b037211 */ /* 0x000fe200000f0eff */
[----:B------:R-:W3:Y:S04]  /*7bd0*/  LDG.E.U8 R38, desc[UR8][R6.64] ;  /* 0x0000000806267981 */ /* 0x000ee8000c1e1100 */
[----:B------:R1:W3:Y:S01]  /*7be0*/  LDG.E.U8 R37, desc[UR8][R2.64] ;  /* 0x0000000802257981 */ /* 0x0002e2000c1e1100 */
[----:B--2---:R-:W-:-:S02]  /*7bf0*/  IMAD R11, R22, 0x145, RZ ;  /* 0x00000145160b7824 */ /* 0x004fc400078e02ff */
[----:B------:R-:W2:Y:S01]  /*7c00*/  LDC R22, c[0x0][0x248] ;  /* 0x00009200ff167b82 */ /* 0x000ea20000000800 */
[----:B------:R4:W3:Y:S01]  /*7c10*/  LDG.E.U8 R25, desc[UR8][R4.64] ;  /* 0x0000000804197981 */ /* 0x0008e2000c1e1100 */
[----:B-1----:R-:W-:Y:S02]  /*7c20*/  IMAD R2, R12, 0x141, RZ ;  /* 0x000001410c027824 */ /* 0x002fe400078e02ff */
[----:B0-----:R-:W-:-:S04]  /*7c30*/  IMAD R3, R13, 0x142, RZ ;  /* 0x000001420d037824 */ /* 0x001fc800078e02ff */
[----:B------:R-:W0:Y:S01]  /*7c40*/  LDC R12, c[0x0][0x248] ;  /* 0x00009200ff0c7b82 */ /* 0x000e220000000800 */
[-C--:B------:R-:W-:Y:S02]  /*7c50*/  IADD3 R16, P0, R2, R60.reuse, RZ ;  /* 0x0000003c02107210 */ /* 0x080fe40007f1e0ff */
[----:B------:R-:W-:-:S05]  /*7c60*/  IADD3 R8, P1, R3, R60, RZ ;  /* 0x0000003c03087210 */ /* 0x000fca0007f3e0ff */
[----:B------:R-:W1:Y:S01]  /*7c70*/  LDC R13, c[0x0][0x248] ;  /* 0x00009200ff0d7b82 */ /* 0x000e620000000800 */
[----:B----4-:R-:W-:Y:S01]  /*7c80*/  IMAD R5, R14, 0x144, RZ ;  /* 0x000001440e057824 */ /* 0x010fe200078e02ff */
[-C--:B------:R-:W-:Y:S02]  /*7c90*/  LEA.HI.X.SX32 R17, R2, R61.reuse, 0x1, P0 ;  /* 0x0000003d02117211 */ /* 0x080fe400000f0eff */
[-C--:B------:R-:W-:Y:S02]  /*7ca0*/  LEA.HI.X.SX32 R9, R3, R61.reuse, 0x1, P1 ;  /* 0x0000003d03097211 */ /* 0x080fe400008f0eff */
[-C--:B------:R-:W-:Y:S01]  /*7cb0*/  IADD3 R2, P1, R11, R60.reuse, RZ ;  /* 0x0000003c0b027210 */ /* 0x080fe20007f3e0ff */
[----:B------:R-:W-:Y:S01]  /*7cc0*/  IMAD R7, R18, 0x143, RZ ;  /* 0x0000014312077824 */ /* 0x000fe200078e02ff */
[-C--:B------:R-:W-:Y:S01]  /*7cd0*/  IADD3 R4, P2, R5, R60.reuse, RZ ;  /* 0x0000003c05047210 */ /* 0x080fe20007f5e0ff */
[----:B------:R-:W4:Y:S01]  /*7ce0*/  LDG.E.U8 R16, desc[UR8][R16.64] ;  /* 0x0000000810107981 */ /* 0x000f22000c1e1100 */
[-C--:B------:R-:W-:Y:S01]  /*7cf0*/  LEA.HI.X.SX32 R3, R11, R61.reuse, 0x1, P1 ;  /* 0x0000003d0b037211 */ /* 0x080fe200008f0eff */
[----:B------:R-:W2:Y:S01]  /*7d00*/  LDC R14, c[0x0][0x248] ;  /* 0x00009200ff0e7b82 */ /* 0x000ea20000000800 */
[----:B------:R-:W-:Y:S01]  /*7d10*/  LEA.HI.X.SX32 R5, R5, R61, 0x1, P2 ;  /* 0x0000003d05057211 */ /* 0x000fe200010f0eff */
[----:B------:R-:W4:Y:S01]  /*7d20*/  LDG.E.U8 R36, desc[UR8][R8.64] ;  /* 0x0000000808247981 */ /* 0x000f22000c1e1100 */
[----:B------:R-:W-:-:S03]  /*7d30*/  IADD3 R6, P0, R7, R60, RZ ;  /* 0x0000003c07067210 */ /* 0x000fc60007f1e0ff */
[----:B------:R1:W4:Y:S01]  /*7d40*/  LDG.E.U8 R35, desc[UR8][R4.64] ;  /* 0x0000000804237981 */ /* 0x000322000c1e1100 */
[----:B------:R-:W-:-:S03]  /*7d50*/  LEA.HI.X.SX32 R7, R7, R61, 0x1, P0 ;  /* 0x0000003d07077211 */ /* 0x000fc600000f0eff */
[----:B------:R1:W4:Y:S02]  /*7d60*/  LDG.E.U8 R17, desc[UR8][R2.64] ;  /* 0x0000000802117981 */ /* 0x000324000c1e1100 */
[----:B-1----:R-:W-:Y:S02]  /*7d70*/  IMAD R11, R13, 0x149, RZ ;  /* 0x000001490d0b7824 */ /* 0x002fe400078e02ff */
[----:B------:R1:W4:Y:S01]  /*7d80*/  LDG.E.U8 R24, desc[UR8][R6.64] ;  /* 0x0000000806187981 */ /* 0x000322000c1e1100 */
[----:B------:R-:W-:Y:S02]  /*7d90*/  IMAD R5, R30, 0x147, RZ ;  /* 0x000001471e057824 */ /* 0x000fe400078e02ff */
[----:B------:R-:W2:Y:S01]  /*7da0*/  LDC R30, c[0x0][0x248] ;  /* 0x00009200ff1e7b82 */ /* 0x000ea20000000800 */
[----:B------:R-:W-:Y:S02]  /*7db0*/  IMAD R2, R23, 0x146, RZ ;  /* 0x0000014617027824 */ /* 0x000fe400078e02ff */
[----:B------:R-:W-:-:S05]  /*7dc0*/  IMAD R3, R31, 0x148, RZ ;  /* 0x000001481f037824 */ /* 0x000fca00078e02ff */
[----:B------:R-:W2:Y:S01]  /*7dd0*/  LDC R23, c[0x0][0x248] ;  /* 0x00009200ff177b82 */ /* 0x000ea20000000800 */
[CC--:B------:R-:W-:Y:S02]  /*7de0*/  IADD3 R8, P0, R2.reuse, R60.reuse, RZ ;  /* 0x0000003c02087210 */ /* 0x0c0fe40007f1e0ff */
[-C--:B-1----:R-:W-:Y:S02]  /*7df0*/  IADD3 R6, P1, R5, R60.reuse, RZ ;  /* 0x0000003c05067210 */ /* 0x082fe40007f3e0ff */
[-C--:B------:R-:W-:Y:S02]  /*7e00*/  IADD3 R4, P2, R3, R60.reuse, RZ ;  /* 0x0000003c03047210 */ /* 0x080fe40007f5e0ff */
[-C--:B------:R-:W-:Y:S02]  /*7e10*/  LEA.HI.X.SX32 R9, R2, R61.reuse, 0x1, P0 ;  /* 0x0000003d02097211 */ /* 0x080fe400000f0eff */
[----:B------:R-:W-:Y:S02]  /*7e20*/  IADD3 R2, P0, R11, R60, RZ ;  /* 0x0000003c0b027210 */ /* 0x000fe40007f1e0ff */
[-C--:B------:R-:W-:Y:S01]  /*7e30*/  LEA.HI.X.SX32 R7, R5, R61.reuse, 0x1, P1 ;  /* 0x0000003d05077211 */ /* 0x080fe200008f0eff */
[----:B------:R-:W4:Y:S01]  /*7e40*/  LDG.E.U8 R34, desc[UR8][R8.64] ;  /* 0x0000000808227981 */ /* 0x000f22000c1e1100 */
[----:B------:R-:W-:-:S02]  /*7e50*/  LEA.HI.X.SX32 R5, R3, R61, 0x1, P2 ;  /* 0x0000003d03057211 */ /* 0x000fc400010f0eff */
[----:B------:R-:W-:Y:S01]  /*7e60*/  LEA.HI.X.SX32 R3, R11, R61, 0x1, P0 ;  /* 0x0000003d0b037211 */ /* 0x000fe200000f0eff */
[----:B------:R-:W4:Y:S04]  /*7e70*/  LDG.E.U8 R13, desc[UR8][R6.64] ;  /* 0x00000008060d7981 */ /* 0x000f28000c1e1100 */
[----:B------:R0:W4:Y:S04]  /*7e80*/  LDG.E.U8 R18, desc[UR8][R2.64] ;  /* 0x0000000802127981 */ /* 0x000128000c1e1100 */
[----:B------:R1:W4:Y:S01]  /*7e90*/  LDG.E.U8 R33, desc[UR8][R4.64] ;  /* 0x0000000804217981 */ /* 0x000322000c1e1100 */
[----:B0-----:R-:W-:-:S02]  /*7ea0*/  IMAD R3, R12, 0x14a, RZ ;  /* 0x0000014a0c037824 */ /* 0x001fc400078e02ff */
[----:B--2---:R-:W-:Y:S02]  /*7eb0*/  IMAD R12, R23, 0x14d, RZ ;  /* 0x0000014d170c7824 */ /* 0x004fe400078e02ff */
[----:B-1----:R-:W-:Y:S01]  /*7ec0*/  IMAD R5, R14, 0x14b, RZ ;  /* 0x0000014b0e057824 */ /* 0x002fe200078e02ff */
[----:B------:R-:W-:Y:S01]  /*7ed0*/  IADD3 R2, P0, R3, R60, RZ ;  /* 0x0000003c03027210 */ /* 0x000fe20007f1e0ff */
[----:B------:R-:W-:-:S03]  /*7ee0*/  IMAD R11, R30, 0x14e, RZ ;  /* 0x0000014e1e0b7824 */ /* 0x000fc600078e02ff */
[-C--:B------:R-:W-:Y:S01]  /*7ef0*/  LEA.HI.X.SX32 R3, R3, R61.reuse, 0x1, P0 ;  /* 0x0000003d03037211 */ /* 0x080fe200000f0eff */
[----:B------:R-:W-:Y:S01]  /*7f00*/  IMAD R7, R22, 0x14c, RZ ;  /* 0x0000014c16077824 */ /* 0x000fe200078e02ff */
[CC--:B------:R-:W-:Y:S02]  /*7f10*/  IADD3 R8, P1, R5.reuse, R60.reuse, RZ ;  /* 0x0000003c05087210 */ /* 0x0c0fe40007f3e0ff */
[CC--:B------:R-:W-:Y:S01]  /*7f20*/  IADD3 R4, P2, R12.reuse, R60.reuse, RZ ;  /* 0x0000003c0c047210 */ /* 0x0c0fe20007f5e0ff */
[----:B------:R0:W2:Y:S01]  /*7f30*/  LDG.E.U8 R32, desc[UR8][R2.64] ;  /* 0x0000000802207981 */ /* 0x0000a2000c1e1100 */
[-C--:B------:R-:W-:Y:S02]  /*7f40*/  LEA.HI.X.SX32 R9, R5, R61.reuse, 0x1, P1 ;  /* 0x0000003d05097211 */ /* 0x080fe400008f0eff */
[-C--:B------:R-:W-:Y:S02]  /*7f50*/  IADD3 R6, P0, R7, R60.reuse, RZ ;  /* 0x0000003c07067210 */ /* 0x080fe40007f1e0ff */
[----:B------:R-:W-:Y:S01]  /*7f60*/  LEA.HI.X.SX32 R5, R12, R61, 0x1, P2 ;  /* 0x0000003d0c057211 */ /* 0x000fe200010f0eff */
[----:B------:R-:W2:Y:S01]  /*7f70*/  LDG.E.U8 R23, desc[UR8][R8.64] ;  /* 0x0000000808177981 */ /* 0x000ea2000c1e1100 */
[----:B------:R-:W1:Y:S01]  /*7f80*/  LDC R12, c[0x0][0x248] ;  /* 0x00009200ff0c7b82 */ /* 0x000e620000000800 */
[----:B0-----:R-:W-:-:S02]  /*7f90*/  IADD3 R2, P1, R11, R60, RZ ;  /* 0x0000003c0b027210 */ /* 0x001fc40007f3e0ff */
[----:B------:R0:W4:Y:S01]  /*7fa0*/  LDG.E.U8 R14, desc[UR8][R4.64] ;  /* 0x00000008040e7981 */ /* 0x000122000c1e1100 */
[-C--:B------:R-:W-:Y:S02]  /*7fb0*/  LEA.HI.X.SX32 R7, R7, R61.reuse, 0x1, P0 ;  /* 0x0000003d07077211 */ /* 0x080fe400000f0eff */
[----:B------:R-:W-:-:S03]  /*7fc0*/  LEA.HI.X.SX32 R3, R11, R61, 0x1, P1 ;  /* 0x0000003d0b037211 */ /* 0x000fc600008f0eff */
[----:B------:R0:W4:Y:S04]  /*7fd0*/  LDG.E.U8 R31, desc[UR8][R6.64] ;  /* 0x00000008061f7981 */ /* 0x000128000c1e1100 */
[----:B------:R0:W4:Y:S02]  /*7fe0*/  LDG.E.U8 R30, desc[UR8][R2.64] ;  /* 0x00000008021e7981 */ /* 0x000124000c1e1100 */
[----:B0-----:R-:W-:Y:S02]  /*7ff0*/  IMAD R5, R51, 0x1c1, RZ ;  /* 0x000001c133057824 */ /* 0x001fe400078e02ff */
[----:B------:R-:W0:Y:S01]  /*8000*/  LDC R51, c[0x0][0x248] ;  /* 0x00009200ff337b82 */ /* 0x000e220000000800 */
[----:B------:R-:W-:Y:S02]  /*8010*/  IMAD R7, R50, 0x1c0, RZ ;  /* 0x000001c032077824 */ /* 0x000fe400078e02ff */
[----:B------:R-:W-:-:S03]  /*8020*/  IMAD R3, R49, 0x14f, RZ ;  /* 0x0000014f31037824 */ /* 0x000fc600078e02ff */
[-C--:B------:R-:W-:Y:S01]  /*8030*/  IADD3 R2, P1, R7, R60.reuse, RZ ;  /* 0x0000003c07027210 */ /* 0x080fe20007f3e0ff */
[----:B------:R-:W-:Y:S01]  /*8040*/  IMAD R11, R62, 0x1c2, RZ ;  /* 0x000001c23e0b7824 */ /* 0x000fe200078e02ff */
[-C--:B------:R-:W-:Y:S01]  /*8050*/  IADD3 R4, P2, R5, R60.reuse, RZ ;  /* 0x0000003c05047210 */ /* 0x080fe20007f5e0ff */
[----:B------:R-:W5:Y:S01]  /*8060*/  LDC R50, c[0x0][0x248] ;  /* 0x00009200ff327b82 */ /* 0x000f620000000800 */
[----:B------:R-:W-:-:S04]  /*8070*/  IADD3 R8, P0, R3, R60, RZ ;  /* 0x0000003c03087210 */ /* 0x000fc80007f1e0ff */
[-C--:B------:R-:W-:Y:S02]  /*8080*/  LEA.HI.X.SX32 R9, R3, R61.reuse, 0x1, P0 ;  /* 0x0000003d03097211 */ /* 0x080fe400000f0eff */
[-C--:B------:R-:W-:Y:S01]  /*8090*/  LEA.HI.X.SX32 R3, R7, R61.reuse, 0x1, P1 ;  /* 0x0000003d07037211 */ /* 0x080fe200008f0eff */
[----:B------:R-:W5:Y:S01]  /*80a0*/  LDC R49, c[0x0][0x248] ;  /* 0x00009200ff317b82 */ /* 0x000f620000000800 */
[C---:B------:R-:W-:Y:S01]  /*80b0*/  IADD3 R6, P0, R11.reuse, R60, RZ ;  /* 0x0000003c0b067210 */ /* 0x040fe20007f1e0ff */
[----:B------:R-:W4:Y:S04]  /*80c0*/  LDG.E.U8 R22, desc[UR8][R8.64] ;  /* 0x0000000808167981 */ /* 0x000f28000c1e1100 */
[----:B------:R1:W3:Y:S01]  /*80d0*/  LDG.E.U8 R69, desc[UR8][R2.64] ;  /* 0x0000000802457981 */ /* 0x0002e2000c1e1100 */
[-C--:B------:R-:W-:Y:S01]  /*80e0*/  LEA.HI.X.SX32 R7, R11, R61.reuse, 0x1, P0 ;  /* 0x0000003d0b077211 */ /* 0x080fe200000f0eff */
[----:B------:R-:W5:Y:S01]  /*80f0*/  LDC R62, c[0x0][0x248] ;  /* 0x00009200ff3e7b82 */ /* 0x000f620000000800 */
[----:B------:R-:W-:Y:S01]  /*8100*/  LEA.HI.X.SX32 R5, R5, R61, 0x1, P2 ;  /* 0x0000003d05057211 */ /* 0x000fe200010f0eff */
[----:B-1----:R-:W-:-:S04]  /*8110*/  IMAD R2, R12, 0x1c3, RZ ;  /* 0x000001c30c027824 */ /* 0x002fc800078e02ff */
[----:B------:R-:W2:Y:S01]  /*8120*/  LDG.E.U8 R68, desc[UR8][R4.64] ;  /* 0x0000000804447981 */ /* 0x000ea2000c1e1100 */
[----:B------:R-:W-:-:S03]  /*8130*/  IADD3 R8, P0, R2, R60, RZ ;  /* 0x0000003c02087210 */ /* 0x000fc60007f1e0ff */
[----:B------:R1:W4:Y:S01]  /*8140*/  LDG.E.U8 R67, desc[UR8][R6.64] ;  /* 0x0000000806437981 */ /* 0x000322000c1e1100 */
[----:B------:R-:W-:Y:S01]  /*8150*/  LEA.HI.X.SX32 R9, R2, R61, 0x1, P0 ;  /* 0x0000003d02097211 */ /* 0x000fe200000f0eff */
[----:B0-----:R-:W-:-:S04]  /*8160*/  IMAD R11, R51, 0x1c7, RZ ;  /* 0x000001c7330b7824 */ /* 0x001fc800078e02ff */
[----:B------:R0:W4:Y:S01]  /*8170*/  LDG.E.U8 R51, desc[UR8][R8.64] ;  /* 0x0000000808337981 */ /* 0x000122000c1e1100 */
[----:B------:R-:W-:Y:S02]  /*8180*/  IMAD R3, R48, 0x1c4, RZ ;  /* 0x000001c430037824 */ /* 0x000fe400078e02ff */
[----:B-----5:R-:W-:Y:S01]  /*8190*/  IMAD R12, R50, 0x1c6, RZ ;  /* 0x000001c6320c7824 */ /* 0x020fe200078e02ff */
[----:B------:R-:W5:Y:S02]  /*81a0*/  LDC R48, c[0x0][0x248] ;  /* 0x00009200ff307b82 */ /* 0x000f640000000800 */
[----:B-1----:R-:W-:-:S04]  /*81b0*/  IADD3 R6, P1, R3, R60, RZ ;  /* 0x0000003c03067210 */ /* 0x002fc80007f3e0ff */
[-C--:B------:R-:W-:Y:S01]  /*81c0*/  LEA.HI.X.SX32 R7, R3, R61.reuse, 0x1, P1 ;  /* 0x0000003d03077211 */ /* 0x080fe200008f0eff */
[----:B------:R-:W-:Y:S01]  /*81d0*/  IMAD R5, R49, 0x1c5, RZ ;  /* 0x000001c531057824 */ /* 0x000fe200078e02ff */
[CC--:B------:R-:W-:Y:S01]  /*81e0*/  IADD3 R2, P2, R12.reuse, R60.reuse, RZ ;  /* 0x0000003c0c027210 */ /* 0x0c0fe20007f5e0ff */
[----:B------:R-:W1:Y:S02]  /*81f0*/  LDC R50, c[0x0][0x248] ;  /* 0x00009200ff327b82 */ /* 0x000e640000000800 */
[----:B------:R-:W4:Y:S01]  /*8200*/  LDG.E.U8 R66, desc[UR8][R6.64] ;  /* 0x0000000806427981 */ /* 0x000f22000c1e1100 */
[CC--:B0-----:R-:W-:Y:S02]  /*8210*/  IADD3 R8, P1, R11.reuse, R60.reuse, RZ ;  /* 0x0000003c0b087210 */ /* 0x0c1fe40007f3e0ff */
[-C--:B------:R-:W-:Y:S02]  /*8220*/  LEA.HI.X.SX32 R3, R12, R61.reuse, 0x1, P2 ;  /* 0x0000003d0c037211 */ /* 0x080fe400010f0eff */
[-C--:B------:R-:W-:Y:S01]  /*8230*/  LEA.HI.X.SX32 R9, R11, R61.reuse, 0x1, P1 ;  /* 0x0000003d0b097211 */ /* 0x080fe200008f0eff */
[----:B------:R-:W0:Y:S01]  /*8240*/  LDC R12, c[0x0][0x248] ;  /* 0x00009200ff0c7b82 */ /* 0x000e220000000800 */
[C---:B------:R-:W-:Y:S01]  /*8250*/  IADD3 R4, P0, R5.reuse, R60, RZ ;  /* 0x0000003c05047210 */ /* 0x040fe20007f1e0ff */
[----:B------:R5:W4:Y:S06]  /*8260*/  LDG.E.U8 R251, desc[UR8][R2.64] ;  /* 0x0000000802fb7981 */ /* 0x000b2c000c1e1100 */
[----:B------:R-:W1:Y:S01]  /*8270*/  LDC R11, c[0x0][0x248] ;  /* 0x00009200ff0b7b82 */ /* 0x000e620000000800 */
[----:B------:R5:W4:Y:S02]  /*8280*/  LDG.E.U8 R250, desc[UR8][R8.64] ;  /* 0x0000000808fa7981 */ /* 0x000b24000c1e1100 */
[----:B-----5:R-:W-:Y:S01]  /*8290*/  IMAD R3, R62, 0x1c8, RZ ;  /* 0x000001c83e037824 */ /* 0x020fe200078e02ff */
[----:B------:R-:W-:-:S04]  /*82a0*/  LEA.HI.X.SX32 R5, R5, R61, 0x1, P0 ;  /* 0x0000003d05057211 */ /* 0x000fc800000f0eff */
[----:B------:R-:W5:Y:S01]  /*82b0*/  LDC R49, c[0x0][0x248] ;  /* 0x00009200ff317b82 */ /* 0x000f620000000800 */
[----:B------:R-:W-:Y:S01]  /*82c0*/  IADD3 R2, P0, R3, R60, RZ ;  /* 0x0000003c03027210 */ /* 0x000fe20007f1e0ff */
[----:B------:R0:W4:Y:S01]  /*82d0*/  LDG.E.U8 R252, desc[UR8][R4.64] ;  /* 0x0000000804fc7981 */ /* 0x000122000c1e1100 */
[----:B------:R-:W-:Y:S02]  /*82e0*/  IMAD R9, R65, 0x1cb, RZ ;  /* 0x000001cb41097824 */ /* 0x000fe400078e02ff */
[----:B------:R-:W-:-:S03]  /*82f0*/  LEA.HI.X.SX32 R3, R3, R61, 0x1, P0 ;  /* 0x0000003d03037211 */ /* 0x000fc600000f0eff */
[C---:B------:R-:W-:Y:S01]  /*8300*/  IADD3 R8, P0, R9.reuse, R60, RZ ;  /* 0x0000003c09087210 */ /* 0x040fe20007f1e0ff */
[----:B------:R-:W-:Y:S01]  /*8310*/  IMAD R7, R64, 0x1ca, RZ ;  /* 0x000001ca40077824 */ /* 0x000fe200078e02ff */
[----:B------:R1:W4:Y:S01]  /*8320*/  LDG.E.U8 R248, desc[UR8][R2.64] ;  /* 0x0000000802f87981 */ /* 0x000322000c1e1100 */
[----:B------:R-:W5:Y:S01]  /*8330*/  LDC R62, c[0x0][0x248] ;  /* 0x00009200ff3e7b82 */ /* 0x000f620000000800 */
[----:B------:R-:W-:Y:S01]  /*8340*/  LEA.HI.X.SX32 R9, R9, R61, 0x1, P0 ;  /* 0x0000003d09097211 */ /* 0x000fe200000f0eff */
[----:B0-----:R-:W-:-:S04]  /*8350*/  IMAD R5, R63, 0x1c9, RZ ;  /* 0x000001c93f057824 */ /* 0x001fc800078e02ff */
[----:B------:R0:W4:Y:S01]  /*8360*/  LDG.E.U8 R245, desc[UR8][R8.64] ;  /* 0x0000000808f57981 */ /* 0x000122000c1e1100 */
[----:B------:R-:W-:Y:S01]  /*8370*/  IADD3 R4, P1, R5, R60, RZ ;  /* 0x0000003c05047210 */ /* 0x000fe20007f3e0ff */
[----:B------:R-:W4:Y:S01]  /*8380*/  LDC R63, c[0x0][0x248] ;  /* 0x00009200ff3f7b82 */ /* 0x000f220000000800 */
[----:B-1----:R-:W-:-:S07]  /*8390*/  IMAD R2, R11, 0x1cc, RZ ;  /* 0x000001cc0b027824 */ /* 0x002fce00078e02ff */
[----:B0-----:R-:W0:Y:S01]  /*83a0*/  LDC R9, c[0x0][0x248] ;  /* 0x00009200ff097b82 */ /* 0x001e220000000800 */
[----:B------:R-:W-:Y:S01]  /*83b0*/  LEA.HI.X.SX32 R5, R5, R61, 0x1, P1 ;  /* 0x0000003d05057211 */ /* 0x000fe200008f0eff */
[----:B------:R-:W-:Y:S01]  /*83c0*/  IMAD R3, R12, 0x1cd, RZ ;  /* 0x000001cd0c037824 */ /* 0x000fe200078e02ff */
[----:B------:R-:W-:-:S05]  /*83d0*/  IADD3 R6, P2, R7, R60, RZ ;  /* 0x0000003c07067210 */ /* 0x000fca0007f5e0ff */
[----:B------:R-:W1:Y:S01]  /*83e0*/  LDC R11, c[0x0][0x248] ;  /* 0x00009200ff0b7b82 */ /* 0x000e620000000800 */
[-C--:B------:R-:W-:Y:S01]  /*83f0*/  IADD3 R242, P0, R2, R60.reuse, RZ ;  /* 0x0000003c02f27210 */ /* 0x080fe20007f1e0ff */
[----:B------:R-:W-:Y:S01]  /*8400*/  IMAD R8, R50, 0x150, RZ ;  /* 0x0000015032087824 */ /* 0x000fe200078e02ff */
[-C--:B------:R-:W-:Y:S01]  /*8410*/  LEA.HI.X.SX32 R7, R7, R61.reuse, 0x1, P2 ;  /* 0x0000003d07077211 */ /* 0x080fe200010f0eff */
[----:B------:R5:W4:Y:S01]  /*8420*/  LDG.E.U8 R247, desc[UR8][R4.64] ;  /* 0x0000000804f77981 */ /* 0x000b22000c1e1100 */
[-C--:B------:R-:W-:Y:S02]  /*8430*/  IADD3 R240, P1, R3, R60.reuse, RZ ;  /* 0x0000003c03f07210 */ /* 0x080fe40007f3e0ff */
[-C--:B------:R-:W-:Y:S01]  /*8440*/  LEA.HI.X.SX32 R243, R2, R61.reuse, 0x1, P0 ;  /* 0x0000003d02f37211 */ /* 0x080fe200000f0eff */
[----:B------:R5:W4:Y:S01]  /*8450*/  LDG.E.U8 R246, desc[UR8][R6.64] ;  /* 0x0000000806f67981 */ /* 0x000b22000c1e1100 */
[CC--:B------:R-:W-:Y:S01]  /*8460*/  IADD3 R2, P0, R8.reuse, R60.reuse, RZ ;  /* 0x0000003c08027210 */ /* 0x0c0fe20007f1e0ff */
[----:B------:R-:W4:Y:S01]  /*8470*/  LDC R12, c[0x0][0x248] ;  /* 0x00009200ff0c7b82 */ /* 0x000f220000000800 */
[----:B-----5:R-:W-:Y:S01]  /*8480*/  IMAD R5, R49, 0x1cf, RZ ;  /* 0x000001cf31057824 */ /* 0x020fe200078e02ff */
[-C--:B------:R-:W-:Y:S01]  /*8490*/  LEA.HI.X.SX32 R241, R3, R61.reuse, 0x1, P1 ;  /* 0x0000003d03f17211 */ /* 0x080fe200008f0eff */
[----:B------:R-:W-:Y:S01]  /*84a0*/  IMAD R73, R73, 0x1e5, RZ ;  /* 0x000001e549497824 */ /* 0x000fe200078e02ff */
[----:B------:R-:W-:Y:S01]  /*84b0*/  LEA.HI.X.SX32 R3, R8, R61, 0x1, P0 ;  /* 0x0000003d08037211 */ /* 0x000fe200000f0eff */
[----:B------:R-:W-:Y:S01]  /*84c0*/  IMAD R7, R48, 0x1ce, RZ ;  /* 0x000001ce30077824 */ /* 0x000fe200078e02ff */
[----:B------:R-:W-:-:S02]  /*84d0*/  IADD3 R4, P3, R5, R60, RZ ;  /* 0x0000003c05047210 */ /* 0x000fc40007f7e0ff */
[----:B------:R-:W5:Y:S01]  /*84e0*/  LDC R48, c[0x0][0x248] ;  /* 0x00009200ff307b82 */ /* 0x000f620000000800 */
[----:B------:R-:W5:Y:S01]  /*84f0*/  LDG.E.U8 R240, desc[UR8][R240.64] ;  /* 0x00000008f0f07981 */ /* 0x000f62000c1e1100 */
[-C--:B------:R-:W-:Y:S02]  /*8500*/  LEA.HI.X.SX32 R5, R5, R61.reuse, 0x1, P3 ;  /* 0x0000003d05057211 */ /* 0x080fe400018f0eff */
[C---:B------:R-:W-:Y:S01]  /*8510*/  IADD3 R6, P2, R7.reuse, R60, RZ ;  /* 0x0000003c07067210 */ /* 0x040fe20007f5e0ff */
[----:B------:R-:W5:Y:S03]  /*8520*/  LDG.E.U8 R242, desc[UR8][R242.64] ;  /* 0x00000008f2f27981 */ /* 0x000f66000c1e1100 */
[----:B------:R-:W5:Y:S01]  /*8530*/  LDC R50, c[0x0][0x248] ;  /* 0x00009200ff327b82 */ /* 0x000f620000000800 */
[----:B------:R0:W5:Y:S01]  /*8540*/  LDG.E.U8 R241, desc[UR8][R2.64] ;  /* 0x0000000802f17981 */ /* 0x000162000c1e1100 */
[----:B------:R-:W-:-:S03]  /*8550*/  LEA.HI.X.SX32 R7, R7, R61, 0x1, P2 ;  /* 0x0000003d07077211 */ /* 0x000fc600010f0eff */
[----:B------:R1:W5:Y:S03]  /*8560*/  LDG.E.U8 R238, desc[UR8][R4.64] ;  /* 0x0000000804ee7981 */ /* 0x000366000c1e1100 */
[----:B------:R-:W1:Y:S01]  /*8570*/  LDC R49, c[0x0][0x248] ;  /* 0x00009200ff317b82 */ /* 0x000e620000000800 */
[----:B------:R1:W5:Y:S01]  /*8580*/  LDG.E.U8 R239, desc[UR8][R6.64] ;  /* 0x0000000806ef7981 */ /* 0x000362000c1e1100 */
[----:B0-----:R-:W-:-:S06]  /*8590*/  IMAD R2, R9, 0x151, RZ ;  /* 0x0000015109027824 */ /* 0x001fcc00078e02ff */
[----:B------:R-:W0:Y:S01]  /*85a0*/  LDC R64, c[0x0][0x248] ;  /* 0x00009200ff407b82 */ /* 0x000e220000000800 */
[----:B-1----:R-:W-:Y:S01]  /*85b0*/  IMAD R5, R11, 0x152, RZ ;  /* 0x000001520b057824 */ /* 0x002fe200078e02ff */
[----:B------:R-:W-:Y:S01]  /*85c0*/  IADD3 R8, P0, R2, R60, RZ ;  /* 0x0000003c02087210 */ /* 0x000fe20007f1e0ff */
[----:B------:R-:W-:-:S03]  /*85d0*/  IMAD R11, R62, 0x154, RZ ;  /* 0x000001543e0b7824 */ /* 0x000fc600078e02ff */
[-C--:B------:R-:W-:Y:S02]  /*85e0*/  IADD3 R6, P1, R5, R60.reuse, RZ ;  /* 0x0000003c05067210 */ /* 0x080fe40007f3e0ff */
[-C--:B------:R-:W-:Y:S01]  /*85f0*/  LEA.HI.X.SX32 R9, R2, R61.reuse, 0x1, P0 ;  /* 0x0000003d02097211 */ /* 0x080fe200000f0eff */
[----:B------:R-:W1:Y:S01]  /*8600*/  LDC R62, c[0x0][0x248] ;  /* 0x00009200ff3e7b82 */ /* 0x000e620000000800 */
[----:B------:R-:W-:Y:S02]  /*8610*/  IADD3 R2, P0, R11, R60, RZ ;  /* 0x0000003c0b027210 */ /* 0x000fe40007f1e0ff */
[----:B------:R-:W-:Y:S01]  /*8620*/  LEA.HI.X.SX32 R7, R5, R61, 0x1, P1 ;  /* 0x0000003d05077211 */ /* 0x000fe200008f0eff */
[----:B------:R-:W5:Y:S04]  /*8630*/  LDG.E.U8 R237, desc[UR8][R8.64] ;  /* 0x0000000808ed7981 */ /* 0x000f68000c1e1100 */
[----:B------:R-:W0:Y:S01]  /*8640*/  LDC R65, c[0x0][0x248] ;  /* 0x00009200ff417b82 */ /* 0x000e220000000800 */
[----:B------:R1:W5:Y:S02]  /*8650*/  LDG.E.U8 R236, desc[UR8][R6.64] ;  /* 0x0000000806ec7981 */ /* 0x000364000c1e1100 */
[----:B-1----:R-:W-:-:S05]  /*8660*/  IMAD R7, R49, 0x157, RZ ;  /* 0x0000015731077824 */ /* 0x002fca00078e02ff */
[----:B------:R-:W1:Y:S01]  /*8670*/  LDC R49, c[0x0][0x248] ;  /* 0x00009200ff317b82 */ /* 0x000e620000000800 */
[----:B---3--:R3:W-:Y:S07]  /*8680*/  STL [R1+0x10], R69 ;  /* 0x0000104501007387 */ /* 0x0087ee0000100800 */
[----:B---3--:R-:W3:Y:S01]  /*8690*/  LDC R69, c[0x0][0x248] ;  /* 0x00009200ff457b82 */ /* 0x008ee20000000800 */
[----:B--2---:R2:W-:Y:S04]  /*86a0*/  STL [R1+0xc], R68 ;  /* 0x00000c4401007387 */ /* 0x0045e80000100800 */
[----:B----4-:R4:W-:Y:S03]  /*86b0*/  STL [R1+0x8], R67 ;  /* 0x0000084301007387 */ /* 0x0109e60000100800 */
[----:B--2---:R-:W2:Y:S01]  /*86c0*/  LDC R68, c[0x0][0x248] ;  /* 0x00009200ff447b82 */ /* 0x004ea20000000800 */
[----:B------:R0:W-:Y:S07]  /*86d0*/  STL [R1+0x4], R51 ;  /* 0x0000043301007387 */ /* 0x0001ee0000100800 */
[----:B----4-:R-:W4:Y:S08]  /*86e0*/  LDC R67, c[0x0][0x248] ;  /* 0x00009200ff437b82 */ /* 0x010f300000000800 */
[----:B0-----:R-:W0:Y:S02]  /*86f0*/  LDC R51, c[0x0][0x248] ;  /* 0x00009200ff337b82 */ /* 0x001e240000000800 */
[----:B0-----:R-:W-:-:S06]  /*8700*/  IMAD R3, R51, 0x153, RZ ;  /* 0x0000015333037824 */ /* 0x001fcc00078e02ff */
[----:B------:R-:W0:Y:S01]  /*8710*/  LDC R51, c[0x0][0x248] ;  /* 0x00009200ff337b82 */ /* 0x000e220000000800 */
[----:B------:R-:W-:-:S04]  /*8720*/  IADD3 R4, P2, R3, R60, RZ ;  /* 0x0000003c03047210 */ /* 0x000fc80007f5e0ff */
[-C--:B------:R-:W-:Y:S02]  /*8730*/  LEA.HI.X.SX32 R5, R3, R61.reuse, 0x1, P2 ;  /* 0x0000003d03057211 */ /* 0x080fe400010f0eff */
[----:B------:R-:W-:-:S03]  /*8740*/  LEA.HI.X.SX32 R3, R11, R61, 0x1, P0 ;  /* 0x0000003d0b037211 */ /* 0x000fc600000f0eff */
[----:B------:R-:W3:Y:S04]  /*8750*/  LDG.E.U8 R235, desc[UR8][R4.64] ;  /* 0x0000000804eb7981 */ /* 0x000ee8000c1e1100 */
[----:B------:R1:W3:Y:S02]  /*8760*/  LDG.E.U8 R234, desc[UR8][R2.64] ;  /* 0x0000000802ea7981 */ /* 0x0002e4000c1e1100 */
[----:B-1----:R-:W-:Y:S02]  /*8770*/  IMAD R2, R12, 0x155, RZ ;  /* 0x000001550c027824 */ /* 0x002fe400078e02ff */
[----:B-----5:R-:W-:Y:S01]  /*8780*/  IMAD R3, R48, 0x156, RZ ;  /* 0x0000015630037824 */ /* 0x020fe200078e02ff */
[----:B------:R-:W1:Y:S01]  /*8790*/  LDC R12, c[0x0][0x248] ;  /* 0x00009200ff0c7b82 */ /* 0x000e620000000800 */
[----:B0-----:R-:W-:Y:S01]  /*87a0*/  IMAD R11, R51, 0x159, RZ ;  /* 0x00000159330b7824 */ /* 0x001fe200078e02ff */
[----:B------:R-:W-:-:S02]  /*87b0*/  IADD3 R232, P0, R2, R60, RZ ;  /* 0x0000003c02e87210 */ /* 0x000fc40007f1e0ff */
[CC--:B------:R-:W-:Y:S01]  /*87c0*/  IADD3 R8, P1, R3.reuse, R60.reuse, RZ ;  /* 0x0000003c03087210 */ /* 0x0c0fe20007f3e0ff */
[----:B------:R-:W-:Y:S01]  /*87d0*/  IMAD R5, R50, 0x158, RZ ;  /* 0x0000015832057824 */ /* 0x000fe200078e02ff */
[-C--:B------:R-:W-:Y:S02]  /*87e0*/  LEA.HI.X.SX32 R233, R2, R61.reuse, 0x1, P0 ;  /* 0x0000003d02e97211 */ /* 0x080fe400000f0eff */
[-C--:B------:R-:W-:Y:S01]  /*87f0*/  LEA.HI.X.SX32 R9, R3, R61.reuse, 0x1, P1 ;  /* 0x0000003d03097211 */ /* 0x080fe200008f0eff */
[----:B------:R-:W0:Y:S01]  /*8800*/  LDC R48, c[0x0][0x248] ;  /* 0x00009200ff307b82 */ /* 0x000e220000000800 */
[-C--:B------:R-:W-:Y:S01]  /*8810*/  IADD3 R2, P1, R11, R60.reuse, RZ ;  /* 0x0000003c0b027210 */ /* 0x080fe20007f3e0ff */
[----:B------:R5:W-:Y:S01]  /*8820*/  STL [R1], R66 ;  /* 0x0000004201007387 */ /* 0x000be20000100800 */
[-C--:B------:R-:W-:Y:S02]  /*8830*/  IADD3 R4, P2, R5, R60.reuse, RZ ;  /* 0x0000003c05047210 */ /* 0x080fe40007f5e0ff */
[-C--:B------:R-:W-:Y:S01]  /*8840*/  LEA.HI.X.SX32 R3, R11, R61.reuse, 0x1, P1 ;  /* 0x0000003d0b037211 */ /* 0x080fe200008f0eff */
[----:B------:R-:W3:Y:S01]  /*8850*/  LDG.E.U8 R231, desc[UR8][R8.64] ;  /* 0x0000000808e77981 */ /* 0x000ee2000c1e1100 */
[-C--:B------:R-:W-:Y:S01]  /*8860*/  LEA.HI.X.SX32 R5, R5, R61.reuse, 0x1, P2 ;  /* 0x0000003d05057211 */ /* 0x080fe200010f0eff */
[----:B------:R-:W2:Y:S01]  /*8870*/  LDC R51, c[0x0][0x248] ;  /* 0x00009200ff337b82 */ /* 0x000ea20000000800 */
[C---:B------:R-:W-:Y:S01]  /*8880*/  IADD3 R6, P0, R7.reuse, R60, RZ ;  /* 0x0000003c07067210 */ /* 0x040fe20007f1e0ff */
[----:B------:R4:W3:Y:S03]  /*8890*/  LDG.E.U8 R228, desc[UR8][R2.64] ;  /* 0x0000000802e47981 */ /* 0x0008e6000c1e1100 */
[----:B------:R-:W-:Y:S01]  /*88a0*/  LEA.HI.X.SX32 R7, R7, R61, 0x1, P0 ;  /* 0x0000003d07077211 */ /* 0x000fe200000f0eff */
[----:B------:R1:W3:Y:S01]  /*88b0*/  LDG.E.U8 R229, desc[UR8][R4.64] ;  /* 0x0000000804e57981 */ /* 0x0002e2000c1e1100 */
[----:B------:R-:W-:Y:S01]  /*88c0*/  IMAD R11, R65, 0x15d, RZ ;  /* 0x0000015d410b7824 */ /* 0x000fe200078e02ff */
[----:B------:R-:W5:Y:S02]  /*88d0*/  LDC R50, c[0x0][0x248] ;  /* 0x00009200ff327b82 */ /* 0x000f640000000800 */
[----:B------:R1:W3:Y:S01]  /*88e0*/  LDG.E.U8 R230, desc[UR8][R6.64] ;  /* 0x0000000806e67981 */ /* 0x0002e2000c1e1100 */
[----:B----4-:R-:W-:-:S02]  /*88f0*/  IMAD R2, R62, 0x15a, RZ ;  /* 0x0000015a3e027824 */ /* 0x010fc400078e02ff */
[----:B------:R-:W-:Y:S01]  /*8900*/  IMAD R3, R64, 0x15c, RZ ;  /* 0x0000015c40037824 */ /* 0x000fe200078e02ff */
[----:B------:R-:W4:Y:S01]  /*8910*/  LDL.LU R243, [R1+0x334] ;  /* 0x0003340001f37983 */ /* 0x000f220000300800 */
[----:B-1----:R-:W-:Y:S01]  /*8920*/  IMAD R5, R63, 0x15b, RZ ;  /* 0x0000015b3f057824 */ /* 0x002fe200078e02ff */
[CC--:B------:R-:W-:Y:S01]  /*8930*/  IADD3 R8, P0, R2.reuse, R60.reuse, RZ ;  /* 0x0000003c02087210 */ /* 0x0c0fe20007f1e0ff */
[----:B------:R-:W1:Y:S01]  /*8940*/  LDC R62, c[0x0][0x248] ;  /* 0x00009200ff3e7b82 */ /* 0x000e620000000800 */
[-C--:B------:R-:W-:Y:S01]  /*8950*/  IADD3 R4, P2, R3, R60.reuse, RZ ;  /* 0x0000003c03047210 */ /* 0x080fe20007f5e0ff */
[----:B------:R-:W4:Y:S01]  /*8960*/  LDG.E.U8 R232, desc[UR8][R232.64] ;  /* 0x00000008e8e87981 */ /* 0x000f22000c1e1100 */
[-C--:B------:R-:W-:Y:S02]  /*8970*/  IADD3 R6, P1, R5, R60.reuse, RZ ;  /* 0x0000003c05067210 */ /* 0x080fe40007f3e0ff */
[-C--:B------:R-:W-:Y:S02]  /*8980*/  LEA.HI.X.SX32 R9, R2, R61.reuse, 0x1, P0 ;  /* 0x0000003d02097211 */ /* 0x080fe400000f0eff */
[----:B------:R-:W-:Y:S01]  /*8990*/  IADD3 R2, P0, R11, R60, RZ ;  /* 0x0000003c0b027210 */ /* 0x000fe20007f1e0ff */
[----:B------:R-:W1:Y:S01]  /*89a0*/  LDC R63, c[0x0][0x248] ;  /* 0x00009200ff3f7b82 */ /* 0x000e620000000800 */
[-C--:B------:R-:W-:Y:S01]  /*89b0*/  LEA.HI.X.SX32 R7, R5, R61.reuse, 0x1, P1 ;  /* 0x0000003d05077211 */ /* 0x080fe200008f0eff */
[----:B------:R-:W4:Y:S01]  /*89c0*/  LDG.E.U8 R227, desc[UR8][R8.64] ;  /* 0x0000000808e37981 */ /* 0x000f22000c1e1100 */
[----:B------:R-:W-:-:S02]  /*89d0*/  LEA.HI.X.SX32 R5, R3, R61, 0x1, P2 ;  /* 0x0000003d03057211 */ /* 0x000fc400010f0eff */
[----:B------:R-:W-:Y:S01]  /*89e0*/  LEA.HI.X.SX32 R3, R11, R61, 0x1, P0 ;  /* 0x0000003d0b037211 */ /* 0x000fe200000f0eff */
[----:B------:R-:W4:Y:S02]  /*89f0*/  LDG.E.U8 R226, desc[UR8][R6.64] ;  /* 0x0000000806e27981 */ /* 0x000f24000c1e1100 */
[----:B------:R-:W1:Y:S02]  /*8a00*/  LDC R64, c[0x0][0x248] ;  /* 0x00009200ff407b82 */ /* 0x000e640000000800 */
[----:B------:R0:W4:Y:S01]  /*8a10*/  LDG.E.U8 R224, desc[UR8][R2.64] ;  /* 0x0000000802e07981 */ /* 0x000122000c1e1100 */
[----:B--2---:R-:W-:-:S03]  /*8a20*/  IMAD R11, R51, 0x1d2, RZ ;  /* 0x000001d2330b7824 */ /* 0x004fc600078e02ff */
[----:B------:R5:W2:Y:S02]  /*8a30*/  LDG.E.U8 R225, desc[UR8][R4.64] ;  /* 0x0000000804e17981 */ /* 0x000aa4000c1e1100 */
[----:B------:R-:W1:Y:S02]  /*8a40*/  LDC R65, c[0x0][0x248] ;  /* 0x00009200ff417b82 */ /* 0x000e640000000800 */
[----:B------:R-:W4:Y:S01]  /*8a50*/  LDL.LU R233, [R1+0x330] ;  /* 0x0003300001e97983 */ /* 0x000f220000300800 */
[----:B0-----:R-:W-:Y:S02]  /*8a60*/  IMAD R2, R12, 0x15e, RZ ;  /* 0x0000015e0c027824 */ /* 0x001fe400078e02ff */
[----:B------:R-:W-:Y:S02]  /*8a70*/  IMAD R3, R48, 0x15f, RZ ;  /* 0x0000015f30037824 */ /* 0x000fe400078e02ff */
[----:B-----5:R-:W-:Y:S01]  /*8a80*/  IMAD R5, R50, 0x1d1, RZ ;  /* 0x000001d132057824 */ /* 0x020fe200078e02ff */
[CC--:B------:R-:W-:Y:S01]  /*8a90*/  IADD3 R222, P0, R2.reuse, R60.reuse, RZ ;  /* 0x0000003c02de7210 */ /* 0x0c0fe20007f1e0ff */
[----:B------:R-:W-:Y:S01]  /*8aa0*/  IMAD R7, R49, 0x1d0, RZ ;  /* 0x000001d031077824 */ /* 0x000fe200078e02ff */
[----:B------:R-:W-:Y:S01]  /*8ab0*/  IADD3 R8, P1, R3, R60, RZ ;  /* 0x0000003c03087210 */ /* 0x000fe20007f3e0ff */
[----:B------:R-:W0:Y:S01]  /*8ac0*/  LDC R49, c[0x0][0x248] ;  /* 0x00009200ff317b82 */ /* 0x000e220000000800 */
[----:B------:R-:W-:-:S02]  /*8ad0*/  LEA.HI.X.SX32 R223, R2, R61, 0x1, P0 ;  /* 0x0000003d02df7211 */ /* 0x000fc400000f0eff */
[-C--:B------:R-:W-:Y:S02]  /*8ae0*/  LEA.HI.X.SX32 R9, R3, R61.reuse, 0x1, P1 ;  /* 0x0000003d03097211 */ /* 0x080fe400008f0eff */
[-C--:B------:R-:W-:Y:S01]  /*8af0*/  IADD3 R2, P1, R11, R60.reuse, RZ ;  /* 0x0000003c0b027210 */ /* 0x080fe20007f3e0ff */
[----:B------:R-:W5:Y:S01]  /*8b00*/  LDG.E.U8 R222, desc[UR8][R222.64] ;  /* 0x00000008dede7981 */ /* 0x000f62000c1e1100 */
[-C--:B------:R-:W-:Y:S01]  /*8b10*/  IADD3 R4, P2, R5, R60.reuse, RZ ;  /* 0x0000003c05047210 */ /* 0x080fe20007f5e0ff */
[----:B------:R-:W0:Y:S01]  /*8b20*/  LDC R48, c[0x0][0x248] ;  /* 0x00009200ff307b82 */ /* 0x000e220000000800 */
[-C--:B------:R-:W-:Y:S01]  /*8b30*/  LEA.HI.X.SX32 R3, R11, R61.reuse, 0x1, P1 ;  /* 0x0000003d0b037211 */ /* 0x080fe200008f0eff */
[----:B------:R1:W5:Y:S01]  /*8b40*/  LDG.E.U8 R221, desc[UR8][R8.64] ;  /* 0x0000000808dd7981 */ /* 0x000362000c1e1100 */
[-C--:B------:R-:W-:Y:S02]  /*8b50*/  LEA.HI.X.SX32 R5, R5, R61.reuse, 0x1, P2 ;  /* 0x0000003d05057211 */ /* 0x080fe400010f0eff */
[C---:B------:R-:W-:Y:S01]  /*8b60*/  IADD3 R6, P0, R7.reuse, R60, RZ ;  /* 0x0000003c07067210 */ /* 0x040fe20007f1e0ff */
[----:B------:R1:W5:Y:S02]  /*8b70*/  LDG.E.U8 R218, desc[UR8][R2.64] ;  /* 0x0000000802da7981 */ /* 0x000364000c1e1100 */
[----:B------:R-:W0:Y:S01]  /*8b80*/  LDC R11, c[0x0][0x248] ;  /* 0x00009200ff0b7b82 */ /* 0x000e220000000800 */
[----:B------:R-:W-:Y:S01]  /*8b90*/  LEA.HI.X.SX32 R7, R7, R61, 0x1, P0 ;  /* 0x0000003d07077211 */ /* 0x000fe200000f0eff */
[----:B------:R1:W5:Y:S04]  /*8ba0*/  LDG.E.U8 R219, desc[UR8][R4.64] ;  /* 0x0000000804db7981 */ /* 0x000368000c1e1100 */
[----:B------:R-:W2:Y:S02]  /*8bb0*/  LDL.LU R223, [R1+0x32c] ;  /* 0x00032c0001df7983 */ /* 0x000ea40000300800 */
[----:B-1----:R-:W1:Y:S01]  /*8bc0*/  LDC R9, c[0x0][0x248] ;  /* 0x00009200ff097b82 */ /* 0x002e620000000800 */
[----:B------:R-:W-:Y:S01]  /*8bd0*/  IMAD R2, R62, 0x1d3, RZ ;  /* 0x000001d33e027824 */ /* 0x000fe200078e02ff */
[----:B------:R0:W5:Y:S01]  /*8be0*/  LDG.E.U8 R220, desc[UR8][R6.64] ;  /* 0x0000000806dc7981 */ /* 0x000162000c1e1100 */
[----:B------:R-:W-:-:S02]  /*8bf0*/  IMAD R3, R64, 0x1d5, RZ ;  /* 0x000001d540037824 */ /* 0x000fc400078e02ff */
[----:B------:R-:W-:Y:S01]  /*8c00*/  IMAD R5, R63, 0x1d4, RZ ;  /* 0x000001d43f057824 */ /* 0x000fe200078e02ff */
[CC--:B------:R-:W-:Y:S01]  /*8c10*/  IADD3 R216, P0, R2.reuse, R60.reuse, RZ ;  /* 0x0000003c02d87210 */ /* 0x0c0fe20007f1e0ff */
[----:B------:R-:W-:Y:S01]  /*8c20*/  IMAD R8, R65, 0x1d6, RZ ;  /* 0x000001d641087824 */ /* 0x000fe200078e02ff */
[-C--:B------:R-:W-:Y:S01]  /*8c30*/  IADD3 R4, P2, R3, R60.reuse, RZ ;  /* 0x0000003c03047210 */ /* 0x080fe20007f5e0ff */
[----:B------:R-:W1:Y:S01]  /*8c40*/  LDC R12, c[0x0][0x248] ;  /* 0x00009200ff0c7b82 */ /* 0x000e620000000800 */
[-C--:B------:R-:W-:Y:S02]  /*8c50*/  LEA.HI.X.SX32 R217, R2, R61.reuse, 0x1, P0 ;  /* 0x0000003d02d97211 */ /* 0x080fe400000f0eff */
[CC--:B0-----:R-:W-:Y:S02]  /*8c60*/  IADD3 R6, P1, R5.reuse, R60.reuse, RZ ;  /* 0x0000003c05067210 */ /* 0x0c1fe40007f3e0ff */
[----:B------:R-:W-:Y:S01]  /*8c70*/  IADD3 R2, P0, R8, R60, RZ ;  /* 0x0000003c08027210 */ /* 0x000fe20007f1e0ff */
[----:B------:R-:W5:Y:S01]  /*8c80*/  LDG.E.U8 R216, desc[UR8][R216.64] ;  /* 0x00000008d8d87981 */ /* 0x000f62000c1e1100 */
[-C--:B------:R-:W-:Y:S01]  /*8c90*/  LEA.HI.X.SX32 R7, R5, R61.reuse, 0x1, P1 ;  /* 0x0000003d05077211 */ /* 0x080fe200008f0eff */
[----:B------:R-:W0:Y:S01]  /*8ca0*/  LDC R51, c[0x0][0x248] ;  /* 0x00009200ff337b82 */ /* 0x000e220000000800 */
[----:B------:R-:W-:-:S02]  /*8cb0*/  LEA.HI.X.SX32 R5, R3, R61, 0x1, P2 ;  /* 0x0000003d03057211 */ /* 0x000fc400010f0eff */
[----:B------:R-:W-:Y:S01]  /*8cc0*/  LEA.HI.X.SX32 R3, R8, R61, 0x1, P0 ;  /* 0x0000003d08037211 */ /* 0x000fe200000f0eff */
[----:B------:R-:W5:Y:S04]  /*8cd0*/  LDG.E.U8 R215, desc[UR8][R6.64] ;  /* 0x0000000806d77981 */ /* 0x000f68000c1e1100 */
[----:B------:R1:W5:Y:S01]  /*8ce0*/  LDG.E.U8 R213, desc[UR8][R2.64] ;  /* 0x0000000802d57981 */ /* 0x000362000c1e1100 */
[----:B------:R-:W0:Y:S03]  /*8cf0*/  LDC R50, c[0x0][0x248] ;  /* 0x00009200ff327b82 */ /* 0x000e260000000800 */
[----:B------:R1:W5:Y:S05]  /*8d00*/  LDG.E.U8 R214, desc[UR8][R4.64] ;  /* 0x0000000804d67981 */ /* 0x00036a000c1e1100 */
[----:B------:R-:W0:Y:S01]  /*8d10*/  LDC R63, c[0x0][0x248] ;  /* 0x00009200ff3f7b82 */ /* 0x000e220000000800 */
[----:B-1----:R-:W-:-:S02]  /*8d20*/  IMAD R3, R9, 0x1d7, RZ ;  /* 0x000001d709037824 */ /* 0x002fc400078e02ff */
[----:B------:R-:W-:-:S03]  /*8d30*/  IMAD R5, R11, 0x1d8, RZ ;  /* 0x000001d80b057824 */ /* 0x000fc600078e02ff */
[-C--:B------:R-:W-:Y:S02]  /*8d40*/  IADD3 R2, P0, R3, R60.reuse, RZ ;  /* 0x0000003c03027210 */ /* 0x080fe40007f1e0ff */
[----:B------:R-:W1:Y:S01]  /*8d50*/  LDC R11, c[0x0][0x248] ;  /* 0x00009200ff0b7b82 */ /* 0x000e620000000800 */
[----:B------:R-:W-:Y:S01]  /*8d60*/  IMAD R8, R49, 0x1db, RZ ;  /* 0x000001db31087824 */ /* 0x000fe200078e02ff */
[-C--:B------:R-:W-:Y:S02]  /*8d70*/  LEA.HI.X.SX32 R3, R3, R61.reuse, 0x1, P0 ;  /* 0x0000003d03037211 */ /* 0x080fe400000f0eff */
[CC--:B------:R-:W-:Y:S01]  /*8d80*/  IADD3 R206, P1, R5.reuse, R60.reuse, RZ ;  /* 0x0000003c05ce7210 */ /* 0x0c0fe20007f3e0ff */
[----:B------:R-:W-:Y:S02]  /*8d90*/  IMAD R9, R48, 0x1da, RZ ;  /* 0x000001da30097824 */ /* 0x000fe400078e02ff */
[----:B------:R0:W5:Y:S01]  /*8da0*/  LDG.E.U8 R211, desc[UR8][R2.64] ;  /* 0x0000000802d37981 */ /* 0x000162000c1e1100 */
[----:B------:R-:W-:Y:S01]  /*8db0*/  LEA.HI.X.SX32 R207, R5, R61, 0x1, P1 ;  /* 0x0000003d05cf7211 */ /* 0x000fe200008f0eff */
[----:B------:R-:W-:Y:S01]  /*8dc0*/  IMAD R7, R12, 0x1d9, RZ ;  /* 0x000001d90c077824 */ /* 0x000fe200078e02ff */
[-C--:B------:R-:W-:Y:S01]  /*8dd0*/  IADD3 R4, P2, R9, R60.reuse, RZ ;  /* 0x0000003c09047210 */ /* 0x080fe20007f5e0ff */
[----:B------:R-:W1:Y:S02]  /*8de0*/  LDC R48, c[0x0][0x248] ;  /* 0x00009200ff307b82 */ /* 0x000e640000000800 */
[----:B------:R-:W5:Y:S01]  /*8df0*/  LDG.E.U8 R206, desc[UR8][R206.64] ;  /* 0x00000008cece7981 */ /* 0x000f62000c1e1100 */
[----:B0-----:R-:W-:-:S02]  /*8e00*/  IADD3 R2, P1, R8, R60, RZ ;  /* 0x0000003c08027210 */ /* 0x001fc40007f3e0ff */
[----:B------:R-:W-:-:S03]  /*8e10*/  IADD3 R6, P0, R7, R60, RZ ;  /* 0x0000003c07067210 */ /* 0x000fc60007f1e0ff */
[----:B------:R-:W0:Y:S01]  /*8e20*/  LDC R49, c[0x0][0x248] ;  /* 0x00009200ff317b82 */ /* 0x000e220000000800 */
[-C--:B------:R-:W-:Y:S02]  /*8e30*/  LEA.HI.X.SX32 R3, R8, R61.reuse, 0x1, P1 ;  /* 0x0000003d08037211 */ /* 0x080fe400008f0eff */
[-C--:B------:R-:W-:Y:S02]  /*8e40*/  LEA.HI.X.SX32 R5, R9, R61.reuse, 0x1, P2 ;  /* 0x0000003d09057211 */ /* 0x080fe400010f0eff */
[----:B------:R-:W-:Y:S01]  /*8e50*/  LEA.HI.X.SX32 R7, R7, R61, 0x1, P0 ;  /* 0x0000003d07077211 */ /* 0x000fe200000f0eff */
[----:B------:R1:W5:Y:S02]  /*8e60*/  LDG.E.U8 R203, desc[UR8][R2.64] ;  /* 0x0000000802cb7981 */ /* 0x000364000c1e1100 */
[----:B------:R-:W0:Y:S02]  /*8e70*/  LDC R62, c[0x0][0x248] ;  /* 0x00009200ff3e7b82 */ /* 0x000e240000000800 */
[----:B------:R1:W5:Y:S02]  /*8e80*/  LDG.E.U8 R204, desc[UR8][R4.64] ;  /* 0x0000000804cc7981 */ /* 0x000364000c1e1100 */
[----:B-1----:R-:W-:-:S02]  /*8e90*/  IMAD R11, R11, 0x1df, RZ ;  /* 0x000001df0b0b7824 */ /* 0x002fc400078e02ff */
[----:B------:R1:W5:Y:S01]  /*8ea0*/  LDG.E.U8 R205, desc[UR8][R6.64] ;  /* 0x0000000806cd7981 */ /* 0x000362000c1e1100 */
[----:B------:R-:W-:Y:S01]  /*8eb0*/  IMAD R2, R51, 0x1dc, RZ ;  /* 0x000001dc33027824 */ /* 0x000fe200078e02ff */
[----:B------:R-:W0:Y:S01]  /*8ec0*/  LDC R64, c[0x0][0x248] ;  /* 0x00009200ff407b82 */ /* 0x000e220000000800 */
[----:B------:R-:W-:Y:S02]  /*8ed0*/  IMAD R3, R63, 0x1de, RZ ;  /* 0x000001de3f037824 */ /* 0x000fe400078e02ff */
[----:B------:R-:W-:-:S05]  /*8ee0*/  IMAD R5, R50, 0x1dd, RZ ;  /* 0x000001dd32057824 */ /* 0x000fca00078e02ff */
[----:B------:R-:W0:Y:S01]  /*8ef0*/  LDC R51, c[0x0][0x248] ;  /* 0x00009200ff337b82 */ /* 0x000e220000000800 */
[-C--:B-1----:R-:W-:Y:S02]  /*8f00*/  IADD3 R6, P0, R2, R60.reuse, RZ ;  /* 0x0000003c02067210 */ /* 0x082fe40007f1e0ff */
[-C--:B------:R-:W-:Y:S02]  /*8f10*/  IADD3 R8, P1, R5, R60.reuse, RZ ;  /* 0x0000003c05087210 */ /* 0x080fe40007f3e0ff */
[----:B------:R-:W-:-:S03]  /*8f20*/  IADD3 R4, P2, R3, R60, RZ ;  /* 0x0000003c03047210 */ /* 0x000fc60007f5e0ff */
[----:B------:R-:W1:Y:S01]  /*8f30*/  LDC R50, c[0x0][0x248] ;  /* 0x00009200ff327b82 */ /* 0x000e620000000800 */
[-C--:B------:R-:W-:Y:S02]  /*8f40*/  LEA.HI.X.SX32 R7, R2, R61.reuse, 0x1, P0 ;  /* 0x0000003d02077211 */ /* 0x080fe400000f0eff */
[----:B------:R-:W-:Y:S02]  /*8f50*/  IADD3 R2, P0, R11, R60, RZ ;  /* 0x0000003c0b027210 */ /* 0x000fe40007f1e0ff */
[-C--:B------:R-:W-:Y:S01]  /*8f60*/  LEA.HI.X.SX32 R9, R5, R61.reuse, 0x1, P1 ;  /* 0x0000003d05097211 */ /* 0x080fe200008f0eff */
[----:B------:R-:W5:Y:S01]  /*8f70*/  LDG.E.U8 R12, desc[UR8][R6.64] ;  /* 0x00000008060c7981 */ /* 0x000f62000c1e1100 */
[-C--:B------:R-:W-:Y:S01]  /*8f80*/  LEA.HI.X.SX32 R5, R3, R61.reuse, 0x1, P2 ;  /* 0x0000003d03057211 */ /* 0x080fe200010f0eff */
[----:B------:R-:W1:Y:S01]  /*8f90*/  LDC R63, c[0x0][0x248] ;  /* 0x00009200ff3f7b82 */ /* 0x000e620000000800 */
[----:B------:R-:W-:Y:S01]  /*8fa0*/  LEA.HI.X.SX32 R3, R11, R61, 0x1, P0 ;  /* 0x0000003d0b037211 */ /* 0x000fe200000f0eff */
[----:B------:R-:W5:Y:S04]  /*8fb0*/  LDG.E.U8 R8, desc[UR8][R8.64] ;  /* 0x0000000808087981 */ /* 0x000f68000c1e1100 */
[----:B------:R0:W5:Y:S02]  /*8fc0*/  LDG.E.U8 R11, desc[UR8][R4.64] ;  /* 0x00000008040b7981 */ /* 0x000164000c1e1100 */
[----:B------:R-:W1:Y:S02]  /*8fd0*/  LDC R65, c[0x0][0x248] ;  /* 0x00009200ff417b82 */ /* 0x000e640000000800 */
[----:B------:R0:W5:Y:S02]  /*8fe0*/  LDG.E.U8 R9, desc[UR8][R2.64] ;  /* 0x0000000802097981 */ /* 0x000164000c1e1100 */
[----:B0-----:R-:W-:-:S02]  /*8ff0*/  IMAD R51, R51, 0x163, RZ ;  /* 0x0000016333337824 */ /* 0x001fc400078e02ff */
[----:B------:R-:W-:Y:S02]  /*9000*/  IMAD R5, R62, 0x162, RZ ;  /* 0x000001623e057824 */ /* 0x000fe400078e02ff */
[----:B------:R-:W0:Y:S01]  /*9010*/  LDC R66, c[0x0][0x248] ;  /* 0x00009200ff427b82 */ /* 0x000e220000000800 */
[----:B------:R-:W-:Y:S02]  /*9020*/  IMAD R2, R48, 0x160, RZ ;  /* 0x0000016030027824 */ /* 0x000fe400078e02ff */
[----:B------:R-:W-:-:S05]  /*9030*/  IMAD R3, R49, 0x161, RZ ;  /* 0x0000016131037824 */ /* 0x000fca00078e02ff */
[----:B------:R-:W3:Y:S01]  /*9040*/  LDC R62, c[0x0][0x248] ;  /* 0x00009200ff3e7b82 */ /* 0x000ee20000000800 */
[-C--:B------:R-:W-:Y:S01]  /*9050*/  IADD3 R48, P0, R2, R60.reuse, RZ ;  /* 0x0000003c02307210 */ /* 0x080fe20007f1e0ff */
[----:B-1----:R-:W-:Y:S01]  /*9060*/  IMAD R50, R50, 0x164, RZ ;  /* 0x0000016432327824 */ /* 0x002fe200078e02ff */
[-C--:B------:R-:W-:Y:S02]  /*9070*/  IADD3 R6, P1, R3, R60.reuse, RZ ;  /* 0x0000003c03067210 */ /* 0x080fe40007f3e0ff */
[-C--:B------:R-:W-:Y:S02]  /*9080*/  LEA.HI.X.SX32 R49, R2, R61.reuse, 0x1, P0 ;  /* 0x0000003d02317211 */ /* 0x080fe400000f0eff */
[-C--:B------:R-:W-:Y:S02]  /*9090*/  IADD3 R4, P0, R5, R60.reuse, RZ ;  /* 0x0000003c05047210 */ /* 0x080fe40007f1e0ff */
[----:B------:R-:W-:Y:S01]  /*90a0*/  IADD3 R2, P2, R51, R60, RZ ;  /* 0x0000003c33027210 */ /* 0x000fe20007f5e0ff */
[----:B------:R1:W5:Y:S01]  /*90b0*/  LDG.E.U8 R217, desc[UR8][R48.64] ;  /* 0x0000000830d97981 */ /* 0x000362000c1e1100 */
[----:B------:R-:W-:-:S02]  /*90c0*/  LEA.HI.X.SX32 R7, R3, R61, 0x1, P1 ;  /* 0x0000003d03077211 */ /* 0x000fc400008f0eff */
[-C--:B------:R-:W-:Y:S02]  /*90d0*/  LEA.HI.X.SX32 R5, R5, R61.reuse, 0x1, P0 ;  /* 0x0000003d05057211 */ /* 0x080fe400000f0eff */
[-C--:B------:R-:W-:Y:S01]  /*90e0*/  LEA.HI.X.SX32 R3, R51, R61.reuse, 0x1, P2 ;  /* 0x0000003d33037211 */ /* 0x080fe200010f0eff */
[----:B------:R1:W5:Y:S01]  /*90f0*/  LDG.E.U8 R212, desc[UR8][R6.64] ;  /* 0x0000000806d47981 */ /* 0x000362000c1e1100 */
[----:B------:R-:W3:Y:S01]  /*9100*/  LDC R51, c[0x0][0x248] ;  /* 0x00009200ff337b82 */ /* 0x000ee20000000800 */
[C---:B-1----:R-:W-:Y:S02]  /*9110*/  IADD3 R48, P1, R50.reuse, R60, RZ ;  /* 0x0000003c32307210 */ /* 0x042fe40007f3e0ff */
[----:B------:R1:W5:Y:S02]  /*9120*/  LDG.E.U8 R210, desc[UR8][R4.64] ;  /* 0x0000000804d27981 */ /* 0x000364000c1e1100 */
[----:B------:R-:W-:Y:S02]  /*9130*/  LEA.HI.X.SX32 R49, R50, R61, 0x1, P1 ;  /* 0x0000003d32317211 */ /* 0x000fe400008f0eff */
[----:B------:R0:W5:Y:S01]  /*9140*/  LDG.E.U8 R209, desc[UR8][R2.64] ;  /* 0x0000000802d17981 */ /* 0x000162000c1e1100 */
[----:B------:R-:W3:Y:S01]  /*9150*/  LDC R50, c[0x0][0x248] ;  /* 0x00009200ff327b82 */ /* 0x000ee20000000800 */
[----:B------:R-:W-:-:S02]  /*9160*/  IMAD R7, R65, 0x167, RZ ;  /* 0x0000016741077824 */ /* 0x000fc400078e02ff */
[----:B------:R0:W5:Y:S01]  /*9170*/  LDG.E.U8 R208, desc[UR8][R48.64] ;  /* 0x0000000830d07981 */ /* 0x000162000c1e1100 */
[----:B-1----:R-:W-:-:S04]  /*9180*/  IMAD R5, R64, 0x166, RZ ;  /* 0x0000016640057824 */ /* 0x002fc800078e02ff */
[----:B------:R-:W1:Y:S01]  /*9190*/  LDC R64, c[0x0][0x248] ;  /* 0x00009200ff407b82 */ /* 0x000e620000000800 */
[----:B0-----:R-:W-:Y:S01]  /*91a0*/  IMAD R3, R63, 0x165, RZ ;  /* 0x000001653f037824 */ /* 0x001fe200078e02ff */
[----:B------:R-:W-:-:S06]  /*91b0*/  IADD3 R4, P1, R5, R60, RZ ;  /* 0x0000003c05047210 */ /* 0x000fcc0007f3e0ff */
[----:B------:R-:W0:Y:S01]  /*91c0*/  LDC R63, c[0x0][0x248] ;  /* 0x00009200ff3f7b82 */ /* 0x000e220000000800 */
[-C--:B------:R-:W-:Y:S01]  /*91d0*/  IADD3 R2, P0, R3, R60.reuse, RZ ;  /* 0x0000003c03027210 */ /* 0x080fe20007f1e0ff */
[----:B------:R-:W-:Y:S01]  /*91e0*/  IMAD R49, R66, 0x168, RZ ;  /* 0x0000016842317824 */ /* 0x000fe200078e02ff */
[-C--:B------:R-:W-:Y:S02]  /*91f0*/  IADD3 R6, P2, R7, R60.reuse, RZ ;  /* 0x0000003c07067210 */ /* 0x080fe40007f5e0ff */
[-C--:B------:R-:W-:Y:S02]  /*9200*/  LEA.HI.X.SX32 R3, R3, R61.reuse, 0x1, P0 ;  /* 0x0000003d03037211 */ /* 0x080fe400000f0eff */
[-C--:B------:R-:W-:Y:S01]  /*9210*/  LEA.HI.X.SX32 R5, R5, R61.reuse, 0x1, P1 ;  /* 0x0000003d05057211 */ /* 0x080fe200008f0eff */
[----:B------:R-:W4:Y:S01]  /*9220*/  LDC R65, c[0x0][0x248] ;  /* 0x00009200ff417b82 */ /* 0x000f220000000800 */
[----:B------:R-:W-:Y:S01]  /*9230*/  IADD3 R48, P0, R49, R60, RZ ;  /* 0x0000003c31307210 */ /* 0x000fe20007f1e0ff */
[----:B------:R3:W5:Y:S01]  /*9240*/  LDG.E.U8 R207, desc[UR8][R2.64] ;  /* 0x0000000802cf7981 */ /* 0x000762000c1e1100 */
[----:B------:R-:W-:-:S02]  /*9250*/  LEA.HI.X.SX32 R7, R7, R61, 0x1, P2 ;  /* 0x0000003d07077211 */ /* 0x000fc400010f0eff */
[----:B------:R-:W-:Y:S01]  /*9260*/  LEA.HI.X.SX32 R49, R49, R61, 0x1, P0 ;  /* 0x0000003d31317211 */ /* 0x000fe200000f0eff */
[----:B------:R3:W5:Y:S02]  /*9270*/  LDG.E.U8 R202, desc[UR8][R4.64] ;  /* 0x0000000804ca7981 */ /* 0x000764000c1e1100 */
[----:B------:R-:W4:Y:S02]  /*9280*/  LDC R66, c[0x0][0x248] ;  /* 0x00009200ff427b82 */ /* 0x000f240000000800 */
[----:B------:R0:W5:Y:S01]  /*9290*/  LDG.E.U8 R201, desc[UR8][R6.64] ;  /* 0x0000000806c97981 */ /* 0x000162000c1e1100 */
[----:B---3--:R-:W-:Y:S02]  /*92a0*/  IMAD R3, R50, 0x169, RZ ;  /* 0x0000016932037824 */ /* 0x008fe400078e02ff */
[----:B------:R-:W-:Y:S02]  /*92b0*/  IMAD R5, R51, 0x16a, RZ ;  /* 0x0000016a33057824 */ /* 0x000fe400078e02ff */
[----:B------:R-:W-:Y:S01]  /*92c0*/  IMAD R51, R62, 0x16b, RZ ;  /* 0x0000016b3e337824 */ /* 0x000fe200078e02ff */
[----:B------:R1:W3:Y:S02]  /*92d0*/  LDG.E.U8 R7, desc[UR8][R48.64] ;  /* 0x0000000830077981 */ /* 0x0002e4000c1e1100 */
[-C--:B------:R-:W-:Y:S01]  /*92e0*/  IADD3 R62, P1, R5, R60.reuse, RZ ;  /* 0x0000003c053e7210 */ /* 0x080fe20007f3e0ff */
[----:B0-----:R-:W-:Y:S01]  /*92f0*/  IMAD R6, R63, 0x16c, RZ ;  /* 0x0000016c3f067824 */ /* 0x001fe200078e02ff */
[----:B------:R-:W-:-:S02]  /*9300*/  IADD3 R2, P0, R3, R60, RZ ;  /* 0x0000003c03027210 */ /* 0x000fc40007f1e0ff */
[-C--:B------:R-:W-:Y:S01]  /*9310*/  LEA.HI.X.SX32 R63, R5, R61.reuse, 0x1, P1 ;  /* 0x0000003d053f7211 */ /* 0x080fe200008f0eff */
[----:B-1----:R-:W-:Y:S01]  /*9320*/  IMAD R49, R64, 0x16d, RZ ;  /* 0x0000016d40317824 */ /* 0x002fe200078e02ff */
[----:B------:R-:W-:-:S04]  /*9330*/  LEA.HI.X.SX32 R3, R3, R61, 0x1, P0 ;  /* 0x0000003d03037211 */ /* 0x000fc800000f0eff */
[-C--:B------:R-:W-:Y:S01]  /*9340*/  IADD3 R48, P1, R49, R60.reuse, RZ ;  /* 0x0000003c31307210 */ /* 0x080fe20007f3e0ff */
[----:B------:R-:W3:Y:S01]  /*9350*/  LDG.E.U8 R2, desc[UR8][R2.64] ;  /* 0x0000000802027981 */ /* 0x000ee2000c1e1100 */
[-C--:B------:R-:W-:Y:S02]  /*9360*/  IADD3 R4, P0, R51, R60.reuse, RZ ;  /* 0x0000003c33047210 */ /* 0x080fe40007f1e0ff */
[C---:B------:R-:W-:Y:S02]  /*9370*/  IADD3 R50, P2, R6.reuse, R60, RZ ;  /* 0x0000003c06327210 */ /* 0x040fe40007f5e0ff */
[-C--:B------:R-:W-:Y:S02]  /*9380*/  LEA.HI.X.SX32 R49, R49, R61.reuse, 0x1, P1 ;  /* 0x0000003d31317211 */ /* 0x080fe400008f0eff */
[-C--:B------:R-:W-:Y:S02]  /*9390*/  LEA.HI.X.SX32 R5, R51, R61.reuse, 0x1, P0 ;  /* 0x0000003d33057211 */ /* 0x080fe400000f0eff */
[----:B------:R-:W-:Y:S01]  /*93a0*/  LEA.HI.X.SX32 R51, R6, R61, 0x1, P2 ;  /* 0x0000003d06337211 */ /* 0x000fe200010f0eff */
[----:B------:R4:W3:Y:S04]  /*93b0*/  LDG.E.U8 R3, desc[UR8][R48.64] ;  /* 0x0000000830037981 */ /* 0x0008e8000c1e1100 */
[----:B------:R-:W3:Y:S04]  /*93c0*/  LDG.E.U8 R4, desc[UR8][R4.64] ;  /* 0x0000000804047981 */ /* 0x000ee8000c1e1100 */
[----:B------:R0:W3:Y:S01]  /*93d0*/  LDG.E.U8 R6, desc[UR8][R62.64] ;  /* 0x000000083e067981 */ /* 0x0000e2000c1e1100 */
[----:B----4-:R-:W-:-:S03]  /*93e0*/  IMAD R49, R65, 0x16e, RZ ;  /* 0x0000016e41317824 */ /* 0x010fc600078e02ff */
[----:B------:R1:W4:Y:S02]  /*93f0*/  LDG.E.U8 R5, desc[UR8][R50.64] ;  /* 0x0000000832057981 */ /* 0x000324000c1e1100 */
[-C--:B------:R-:W-:Y:S01]  /*9400*/  IADD3 R48, P0, R49, R60.reuse, RZ ;  /* 0x0000003c31307210 */ /* 0x080fe20007f1e0ff */
[----:B0-----:R-:W-:Y:S02]  /*9410*/  IMAD R63, R66, 0x16f, RZ ;  /* 0x0000016f423f7824 */ /* 0x001fe400078e02ff */
[----:B------:R-:W-:Y:S02]  /*9420*/  IMAD R66, R74, 0x1e1, RZ ;  /* 0x000001e14a427824 */ /* 0x000fe400078e02ff */
[----:B-1----:R-:W-:Y:S01]  /*9430*/  IMAD R51, R72, 0x1e0, RZ ;  /* 0x000001e048337824 */ /* 0x002fe200078e02ff */
[----:B------:R-:W-:Y:S01]  /*9440*/  IADD3 R64, P1, R63, R60, RZ ;  /* 0x0000003c3f407210 */ /* 0x000fe20007f3e0ff */
[----:B------:R-:W0:Y:S01]  /*9450*/  LDC R72, c[0x0][0x248] ;  /* 0x00009200ff487b82 */ /* 0x000e220000000800 */
[----:B------:R-:W-:-:S02]  /*9460*/  LEA.HI.X.SX32 R49, R49, R61, 0x1, P0 ;  /* 0x0000003d31317211 */ /* 0x000fc400000f0eff */
[-C--:B------:R-:W-:Y:S02]  /*9470*/  IADD3 R50, P2, R51, R60.reuse, RZ ;  /* 0x0000003c33327210 */ /* 0x080fe40007f5e0ff */
[C---:B------:R-:W-:Y:S01]  /*9480*/  IADD3 R62, P0, R66.reuse, R60, RZ ;  /* 0x0000003c423e7210 */ /* 0x040fe20007f1e0ff */
[----:B------:R-:W4:Y:S01]  /*9490*/  LDG.E.U8 R48, desc[UR8][R48.64] ;  /* 0x0000000830307981 */ /* 0x000f22000c1e1100 */
[-C--:B------:R-:W-:Y:S01]  /*94a0*/  LEA.HI.X.SX32 R65, R63, R61.reuse, 0x1, P1 ;  /* 0x0000003d3f417211 */ /* 0x080fe200008f0eff */
[----:B------:R-:W1:Y:S01]  /*94b0*/  LDC R74, c[0x0][0x248] ;  /* 0x00009200ff4a7b82 */ /* 0x000e620000000800 */
[-C--:B------:R-:W-:Y:S02]  /*94c0*/  LEA.HI.X.SX32 R51, R51, R61.reuse, 0x1, P2 ;  /* 0x0000003d33337211 */ /* 0x080fe400010f0eff */
[----:B------:R-:W-:-:S03]  /*94d0*/  LEA.HI.X.SX32 R63, R66, R61, 0x1, P0 ;  /* 0x0000003d423f7211 */ /* 0x000fc600000f0eff */
[----:B------:R-:W4:Y:S04]  /*94e0*/  LDG.E.U8 R50, desc[UR8][R50.64] ;  /* 0x0000000832327981 */ /* 0x000f28000c1e1100 */
[----:B------:R-:W4:Y:S04]  /*94f0*/  LDG.E.U8 R49, desc[UR8][R64.64] ;  /* 0x0000000840317981 */ /* 0x000f28000c1e1100 */
[----:B------:R2:W4:Y:S02]  /*9500*/  LDG.E.U8 R51, desc[UR8][R62.64] ;  /* 0x000000083e337981 */ /* 0x000524000c1e1100 */
[----:B--2---:R-:W-:-:S02]  /*9510*/  IMAD R62, R67, 0x1e2, RZ ;  /* 0x000001e2433e7824 */ /* 0x004fc400078e02ff */
[----:B------:R-:W-:-:S03]  /*9520*/  IMAD R63, R68, 0x1e3, RZ ;  /* 0x000001e3443f7824 */ /* 0x000fc600078e02ff */
[-C--:B------:R-:W-:Y:S01]  /*9530*/  IADD3 R68, P0, R62, R60.reuse, RZ ;  /* 0x0000003c3e447210 */ /* 0x080fe20007f1e0ff */
[----:B------:R-:W-:Y:S01]  /*9540*/  IMAD R65, R69, 0x1e4, RZ ;  /* 0x000001e445417824 */ /* 0x000fe200078e02ff */
[C---:B------:R-:W-:Y:S01]  /*9550*/  IADD3 R66, P1, R63.reuse, R60, RZ ;  /* 0x0000003c3f427210 */ /* 0x040fe20007f3e0ff */
[----:B0-----:R-:W-:Y:S01]  /*9560*/  IMAD R72, R72, 0x1e6, RZ ;  /* 0x000001e648487824 */ /* 0x001fe200078e02ff */
[-C--:B------:R-:W-:Y:S02]  /*9570*/  LEA.HI.X.SX32 R69, R62, R61.reuse, 0x1, P0 ;  /* 0x0000003d3e457211 */ /* 0x080fe400000f0eff */
[----:B------:R-:W-:-:S03]  /*9580*/  LEA.HI.X.SX32 R67, R63, R61, 0x1, P1 ;  /* 0x0000003d3f437211 */ /* 0x000fc600008f0eff */
[----:B------:R0:W2:Y:S01]  /*9590*/  LDG.E.U8 R145, desc[UR8][R68.64] ;  /* 0x0000000844917981 */ /* 0x0000a2000c1e1100 */
[-C--:B------:R-:W-:Y:S02]  /*95a0*/  IADD3 R62, P2, R73, R60.reuse, RZ ;  /* 0x0000003c493e7210 */ /* 0x080fe40007f5e0ff */
[-C--:B------:R-:W-:Y:S01]  /*95b0*/  IADD3 R64, P0, R65, R60.reuse, RZ ;  /* 0x0000003c41407210 */ /* 0x080fe20007f1e0ff */
[----:B------:R-:W2:Y:S01]  /*95c0*/  LDG.E.U8 R146, desc[UR8][R66.64] ;  /* 0x0000000842927981 */ /* 0x000ea2000c1e1100 */
[----:B0-----:R-:W-:-:S04]  /*95d0*/  IADD3 R68, P1, R72, R60, RZ ;  /* 0x0000003c48447210 */ /* 0x001fc80007f3e0ff */
[-C--:B------:R-:W-:Y:S02]  /*95e0*/  LEA.HI.X.SX32 R69, R72, R61.reuse, 0x1, P1 ;  /* 0x0000003d48457211 */ /* 0x080fe400008f0eff */
[----:B------:R-:W0:Y:S01]  /*95f0*/  LDC R72, c[0x0][0x248] ;  /* 0x00009200ff487b82 */ /* 0x000e220000000800 */
[-C--:B------:R-:W-:Y:S02]  /*9600*/  LEA.HI.X.SX32 R63, R73, R61.reuse, 0x1, P2 ;  /* 0x0000003d493f7211 */ /* 0x080fe400010f0eff */
[----:B------:R-:W-:Y:S01]  /*9610*/  LEA.HI.X.SX32 R65, R65, R61, 0x1, P0 ;  /* 0x0000003d41417211 */ /* 0x000fe200000f0eff */
[----:B------:R1:W2:Y:S04]  /*9620*/  LDG.E.U8 R149, desc[UR8][R68.64] ;  /* 0x0000000844957981 */ /* 0x0002a8000c1e1100 */
[----:B------:R-:W0:Y:S01]  /*9630*/  LDC R73, c[0x0][0x248] ;  /* 0x00009200ff497b82 */ /* 0x000e220000000800 */
[----:B------:R1:W2:Y:S04]  /*9640*/  LDG.E.U8 R148, desc[UR8][R62.64] ;  /* 0x000000083e947981 */ /* 0x0002a8000c1e1100 */
[----:B------:R1:W2:Y:S02]  /*9650*/  LDG.E.U8 R147, desc[UR8][R64.64] ;  /* 0x0000000840937981 */ /* 0x0002a4000c1e1100 */
[----:B-1----:R-:W-:-:S02]  /*9660*/  IMAD R69, R152, 0x1ea, RZ ;  /* 0x000001ea98457824 */ /* 0x002fc400078e02ff */
[----:B------:R-:W-:Y:S02]  /*9670*/  IMAD R63, R74, 0x1e7, RZ ;  /* 0x000001e74a3f7824 */ /* 0x000fe400078e02ff */
[----:B------:R-:W-:Y:S01]  /*9680*/  IMAD R67, R150, 0x1e9, RZ ;  /* 0x000001e996437824 */ /* 0x000fe200078e02ff */
[----:B------:R-:W1:Y:S01]  /*9690*/  LDC R74, c[0x0][0x248] ;  /* 0x00009200ff4a7b82 */ /* 0x000e620000000800 */
[----:B------:R-:W-:Y:S01]  /*96a0*/  IMAD R65, R75, 0x1e8, RZ ;  /* 0x000001e84b417824 */ /* 0x000fe200078e02ff */
[----:B------:R-:W-:-:S06]  /*96b0*/  IADD3 R62, P0, R63, R60, RZ ;  /* 0x0000003c3f3e7210 */ /* 0x000fcc0007f1e0ff */
[----:B------:R-:W1:Y:S01]  /*96c0*/  LDC R75, c[0x0][0x248] ;  /* 0x00009200ff4b7b82 */ /* 0x000e620000000800 */
[-C--:B------:R-:W-:Y:S02]  /*96d0*/  LEA.HI.X.SX32 R63, R63, R61.reuse, 0x1, P0 ;  /* 0x0000003d3f3f7211 */ /* 0x080fe400000f0eff */
[-C--:B------:R-:W-:Y:S02]  /*96e0*/  IADD3 R68, P0, R69, R60.reuse, RZ ;  /* 0x0000003c45447210 */ /* 0x080fe40007f1e0ff */
[-C--:B------:R-:W-:Y:S01]  /*96f0*/  IADD3 R66, P2, R67, R60.reuse, RZ ;  /* 0x0000003c43427210 */ /* 0x080fe20007f5e0ff */
[----:B------:R0:W2:Y:S01]  /*9700*/  LDG.E.U8 R150, desc[UR8][R62.64] ;  /* 0x000000083e967981 */ /* 0x0000a2000c1e1100 */
[-C--:B------:R-:W-:Y:S02]  /*9710*/  LEA.HI.X.SX32 R69, R69, R61.reuse, 0x1, P0 ;  /* 0x0000003d45457211 */ /* 0x080fe400000f0eff */
[----:B------:R-:W-:Y:S02]  /*9720*/  LEA.HI.X.SX32 R67, R67, R61, 0x1, P2 ;  /* 0x0000003d43437211 */ /* 0x000fe400010f0eff */
[----:B------:R-:W-:Y:S01]  /*9730*/  IADD3 R64, P1, R65, R60, RZ ;  /* 0x0000003c41407210 */ /* 0x000fe20007f3e0ff */
[----:B------:R0:W2:Y:S02]  /*9740*/  LDG.E.U8 R156, desc[UR8][R68.64] ;  /* 0x00000008449c7981 */ /* 0x0000a4000c1e1100 */
[----:B0-----:R-:W-:-:S02]  /*9750*/  IMAD R62, R72, 0x1eb, RZ ;  /* 0x000001eb483e7824 */ /* 0x001fc400078e02ff */
[----:B------:R-:W-:Y:S01]  /*9760*/  IMAD R63, R73, 0x1ec, RZ ;  /* 0x000001ec493f7824 */ /* 0x000fe200078e02ff */
[----:B------:R0:W2:Y:S02]  /*9770*/  LDG.E.U8 R154, desc[UR8][R66.64] ;  /* 0x00000008429a7981 */ /* 0x0000a4000c1e1100 */
[-C--:B------:R-:W-:Y:S01]  /*9780*/  IADD3 R68, P0, R62, R60.reuse, RZ ;  /* 0x0000003c3e447210 */ /* 0x080fe20007f1e0ff */
[----:B------:R-:W-:Y:S01]  /*9790*/  IMAD R72, R158, 0x1ef, RZ ;  /* 0x000001ef9e487824 */ /* 0x000fe200078e02ff */
[-C--:B------:R-:W-:Y:S02]  /*97a0*/  LEA.HI.X.SX32 R65, R65, R61.reuse, 0x1, P1 ;  /* 0x0000003d41417211 */ /* 0x080fe400008f0eff */
[----:B------:R-:W-:Y:S02]  /*97b0*/  LEA.HI.X.SX32 R69, R62, R61, 0x1, P0 ;  /* 0x0000003d3e457211 */ /* 0x000fe400000f0eff */
[----:B0-----:R-:W-:Y:S01]  /*97c0*/  IADD3 R66, P1, R63, R60, RZ ;  /* 0x0000003c3f427210 */ /* 0x001fe20007f3e0ff */
[----:B-1----:R-:W-:-:S02]  /*97d0*/  IMAD R73, R75, 0x1ee, RZ ;  /* 0x000001ee4b497824 */ /* 0x002fc400078e02ff */
[----:B------:R0:W2:Y:S01]  /*97e0*/  LDG.E.U8 R158, desc[UR8][R68.64] ;  /* 0x00000008449e7981 */ /* 0x0000a2000c1e1100 */
[----:B------:R-:W1:Y:S01]  /*97f0*/  LDC R75, c[0x0][0x248] ;  /* 0x00009200ff4b7b82 */ /* 0x000e620000000800 */
[-C--:B------:R-:W-:Y:S02]  /*9800*/  LEA.HI.X.SX32 R67, R63, R61.reuse, 0x1, P1 ;  /* 0x0000003d3f437211 */ /* 0x080fe400008f0eff */
[-C--:B------:R-:W-:Y:S01]  /*9810*/  IADD3 R62, P2, R73, R60.reuse, RZ ;  /* 0x0000003c493e7210 */ /* 0x080fe20007f5e0ff */
[----:B------:R0:W2:Y:S02]  /*9820*/  LDG.E.U8 R152, desc[UR8][R64.64] ;  /* 0x0000000840987981 */ /* 0x0000a4000c1e1100 */
[C---:B0-----:R-:W-:Y:S02]  /*9830*/  IADD3 R68, P1, R72.reuse, R60, RZ ;  /* 0x0000003c48447210 */ /* 0x041fe40007f3e0ff */
[----:B------:R0:W2:Y:S02]  /*9840*/  LDG.E.U8 R160, desc[UR8][R66.64] ;  /* 0x0000000842a07981 */ /* 0x0000a4000c1e1100 */
[----:B------:R-:W-:-:S02]  /*9850*/  LEA.HI.X.SX32 R69, R72, R61, 0x1, P1 ;  /* 0x0000003d48457211 */ /* 0x000fc400008f0eff */
[----:B------:R-:W1:Y:S01]  /*9860*/  LDC R72, c[0x0][0x248] ;  /* 0x00009200ff487b82 */ /* 0x000e620000000800 */
[----:B------:R-:W-:Y:S01]  /*9870*/  LEA.HI.X.SX32 R63, R73, R61, 0x1, P2 ;  /* 0x0000003d493f7211 */ /* 0x000fe200010f0eff */
[----:B------:R-:W-:Y:S01]  /*9880*/  IMAD R65, R74, 0x1ed, RZ ;  /* 0x000001ed4a417824 */ /* 0x000fe200078e02ff */
[----:B------:R-:W2:Y:S04]  /*9890*/  LDG.E.U8 R166, desc[UR8][R68.64] ;  /* 0x0000000844a67981 */ /* 0x000ea8000c1e1100 */
[----:B------:R0:W2:Y:S01]  /*98a0*/  LDG.E.U8 R164, desc[UR8][R62.64] ;  /* 0x000000083ea47981 */ /* 0x0000a2000c1e1100 */
[----:B------:R-:W5:Y:S01]  /*98b0*/  LDC R73, c[0x0][0x248] ;  /* 0x00009200ff497b82 */ /* 0x000f620000000800 */
[----:B------:R-:W-:-:S04]  /*98c0*/  IADD3 R64, P0, R65, R60, RZ ;  /* 0x0000003c41407210 */ /* 0x000fc80007f1e0ff */
[----:B------:R-:W-:Y:S01]  /*98d0*/  LEA.HI.X.SX32 R65, R65, R61, 0x1, P0 ;  /* 0x0000003d41417211 */ /* 0x000fe200000f0eff */
[----:B0-----:R-:W-:Y:S02]  /*98e0*/  IMAD R67, R171, 0x172, RZ ;  /* 0x00000172ab437824 */ /* 0x001fe400078e02ff */
[----:B------:R-:W0:Y:S01]  /*98f0*/  LDC R74, c[0x0][0x248] ;  /* 0x00009200ff4a7b82 */ /* 0x000e220000000800 */
[----:B------:R-:W-:Y:S01]  /*9900*/  IMAD R63, R168, 0x170, RZ ;  /* 0x00000170a83f7824 */ /* 0x000fe200078e02ff */
[----:B------:R1:W2:Y:S01]  /*9910*/  LDG.E.U8 R162, desc[UR8][R64.64] ;  /* 0x0000000840a27981 */ /* 0x0002a2000c1e1100 */
[----:B------:R-:W-:-:S03]  /*9920*/  IMAD R69, R172, 0x173, RZ ;  /* 0x00000173ac457824 */ /* 0x000fc600078e02ff */
[----:B------:R-:W-:-:S04]  /*9930*/  IADD3 R62, P0, R63, R60, RZ ;  /* 0x0000003c3f3e7210 */ /* 0x000fc80007f1e0ff */
[-C--:B------:R-:W-:Y:S02]  /*9940*/  LEA.HI.X.SX32 R63, R63, R61.reuse, 0x1, P0 ;  /* 0x0000003d3f3f7211 */ /* 0x080fe400000f0eff */
[-C--:B------:R-:W-:Y:S01]  /*9950*/  IADD3 R68, P0, R69, R60.reuse, RZ ;  /* 0x0000003c45447210 */ /* 0x080fe20007f1e0ff */
[----:B-1----:R-:W-:Y:S01]  /*9960*/  IMAD R65, R170, 0x171, RZ ;  /* 0x00000171aa417824 */ /* 0x002fe200078e02ff */
[-C--:B------:R-:W-:Y:S01]  /*9970*/  IADD3 R66, P2, R67, R60.reuse, RZ ;  /* 0x0000003c43427210 */ /* 0x080fe20007f5e0ff */
[----:B------:R1:W2:Y:S01]  /*9980*/  LDG.E.U8 R168, desc[UR8][R62.64] ;  /* 0x000000083ea87981 */ /* 0x0002a2000c1e1100 */
[-C--:B------:R-:W-:Y:S02]  /*9990*/  LEA.HI.X.SX32 R69, R69, R61.reuse, 0x1, P0 ;  /* 0x0000003d45457211 */ /* 0x080fe400000f0eff */
[----:B------:R-:W-:Y:S02]  /*99a0*/  LEA.HI.X.SX32 R67, R67, R61, 0x1, P2 ;  /* 0x0000003d43437211 */ /* 0x000fe400010f0eff */
[----:B------:R-:W-:Y:S01]  /*99b0*/  IADD3 R64, P1, R65, R60, RZ ;  /* 0x0000003c41407210 */ /* 0x000fe20007f3e0ff */
[----:B------:R5:W2:Y:S01]  /*99c0*/  LDG.E.U8 R172, desc[UR8][R68.64] ;  /* 0x0000000844ac7981 */ /* 0x000aa2000c1e1100 */
[----:B-1----:R-:W-:-:S02]  /*99d0*/  IMAD R62, R72, 0x174, RZ ;  /* 0x00000174483e7824 */ /* 0x002fc400078e02ff */
[----:B-----5:R-:W-:Y:S01]  /*99e0*/  IMAD R63, R73, 0x175, RZ ;  /* 0x00000175493f7824 */ /* 0x020fe200078e02ff */
[----:B------:R1:W5:Y:S02]  /*99f0*/  LDG.E.U8 R171, desc[UR8][R66.64] ;  /* 0x0000000842ab7981 */ /* 0x000364000c1e1100 */
[CC--:B------:R-:W-:Y:S01]  /*9a00*/  IADD3 R68, P0, R62.reuse, R60.reuse, RZ ;  /* 0x0000003c3e447210 */ /* 0x0c0fe20007f1e0ff */
[----:B------:R-:W-:Y:S01]  /*9a10*/  IMAD R72, R173, 0x178, RZ ;  /* 0x00000178ad487824 */ /* 0x000fe200078e02ff */
[-C--:B------:R-:W-:Y:S02]  /*9a20*/  LEA.HI.X.SX32 R65, R65, R61.reuse, 0x1, P1 ;  /* 0x0000003d41417211 */ /* 0x080fe400008f0eff */
[----:B------:R-:W-:Y:S02]  /*9a30*/  LEA.HI.X.SX32 R69, R62, R61, 0x1, P0 ;  /* 0x0000003d3e457211 */ /* 0x000fe400000f0eff */
[----:B-1----:R-:W-:Y:S01]  /*9a40*/  IADD3 R66, P1, R63, R60, RZ ;  /* 0x0000003c3f427210 */ /* 0x002fe20007f3e0ff */
[----:B------:R-:W-:-:S02]  /*9a50*/  IMAD R73, R75, 0x177, RZ ;  /* 0x000001774b497824 */ /* 0x000fc400078e02ff */
[----:B------:R1:W5:Y:S01]  /*9a60*/  LDG.E.U8 R173, desc[UR8][R68.64] ;  /* 0x0000000844ad7981 */ /* 0x000362000c1e1100 */
[----:B------:R-:W3:Y:S01]  /*9a70*/  LDC R75, c[0x0][0x248] ;  /* 0x00009200ff4b7b82 */ /* 0x000ee20000000800 */
[----:B------:R-:W-:Y:S02]  /*9a80*/  LEA.HI.X.SX32 R67, R63, R61, 0x1, P1 ;  /* 0x0000003d3f437211 */ /* 0x000fe400008f0eff */
[-C--:B------:R-:W-:Y:S01]  /*9a90*/  IADD3 R62, P2, R73, R60.reuse, RZ ;  /* 0x0000003c493e7210 */ /* 0x080fe20007f5e0ff */
[----:B------:R0:W5:Y:S01]  /*9aa0*/  LDG.E.U8 R170, desc[UR8][R64.64] ;  /* 0x0000000840aa7981 */ /* 0x000162000c1e1100 */
[----:B-1----:R-:W-:-:S03]  /*9ab0*/  IADD3 R68, P1, R72, R60, RZ ;  /* 0x0000003c48447210 */ /* 0x002fc60007f3e0ff */
[----:B------:R-:W5:Y:S01]  /*9ac0*/  LDG.E.U8 R174, desc[UR8][R66.64] ;  /* 0x0000000842ae7981 */ /* 0x000f62000c1e1100 */
[-C--:B------:R-:W-:Y:S02]  /*9ad0*/  LEA.HI.X.SX32 R69, R72, R61.reuse, 0x1, P1 ;  /* 0x0000003d48457211 */ /* 0x080fe400008f0eff */
[----:B------:R-:W1:Y:S01]  /*9ae0*/  LDC R72, c[0x0][0x248] ;  /* 0x00009200ff487b82 */ /* 0x000e620000000800 */
[----:B------:R-:W-:Y:S01]  /*9af0*/  LEA.HI.X.SX32 R63, R73, R61, 0x1, P2 ;  /* 0x0000003d493f7211 */ /* 0x000fe200010f0eff */
[----:B0-----:R-:W-:Y:S01]  /*9b00*/  IMAD R65, R74, 0x176, RZ ;  /* 0x000001764a417824 */ /* 0x001fe200078e02ff */
[----:B------:R-:W5:Y:S04]  /*9b10*/  LDG.E.U8 R177, desc[UR8][R68.64] ;  /* 0x0000000844b17981 */ /* 0x000f68000c1e1100 */
[----:B------:R0:W5:Y:S01]  /*9b20*/  LDG.E.U8 R176, desc[UR8][R62.64] ;  /* 0x000000083eb07981 */ /* 0x000162000c1e1100 */
[----:B------:R-:W3:Y:S01]  /*9b30*/  LDC R73, c[0x0][0x248] ;  /* 0x00009200ff497b82 */ /* 0x000ee20000000800 */
[----:B------:R-:W-:-:S04]  /*9b40*/  IADD3 R64, P0, R65, R60, RZ ;  /* 0x0000003c41407210 */ /* 0x000fc80007f1e0ff */
[----:B------:R-:W-:-:S03]  /*9b50*/  LEA.HI.X.SX32 R65, R65, R61, 0x1, P0 ;  /* 0x0000003d41417211 */ /* 0x000fc600000f0eff */
[----:B------:R-:W4:Y:S01]  /*9b60*/  LDC R74, c[0x0][0x248] ;  /* 0x00009200ff4a7b82 */ /* 0x000f220000000800 */
[----:B0-----:R-:W-:Y:S01]  /*9b70*/  IMAD R63, R178, 0x179, RZ ;  /* 0x00000179b23f7824 */ /* 0x001fe200078e02ff */
[----:B------:R0:W5:Y:S01]  /*9b80*/  LDG.E.U8 R175, desc[UR8][R64.64] ;  /* 0x0000000840af7981 */ /* 0x000162000c1e1100 */
[----:B------:R-:W-:-:S03]  /*9b90*/  IMAD R69, R181, 0x17c, RZ ;  /* 0x0000017cb5457824 */ /* 0x000fc600078e02ff */
[----:B------:R-:W-:Y:S01]  /*9ba0*/  IADD3 R62, P0, R63, R60, RZ ;  /* 0x0000003c3f3e7210 */ /* 0x000fe20007f1e0ff */
[----:B------:R-:W-:-:S03]  /*9bb0*/  IMAD R67, R180, 0x17b, RZ ;  /* 0x0000017bb4437824 */ /* 0x000fc600078e02ff */
[-C--:B------:R-:W-:Y:S02]  /*9bc0*/  LEA.HI.X.SX32 R63, R63, R61.reuse, 0x1, P0 ;  /* 0x0000003d3f3f7211 */ /* 0x080fe400000f0eff */
[-C--:B------:R-:W-:Y:S01]  /*9bd0*/  IADD3 R68, P0, R69, R60.reuse, RZ ;  /* 0x0000003c45447210 */ /* 0x080fe20007f1e0ff */
[----:B0-----:R-:W-:Y:S01]  /*9be0*/  IMAD R65, R179, 0x17a, RZ ;  /* 0x0000017ab3417824 */ /* 0x001fe200078e02ff */
[-C--:B------:R-:W-:Y:S01]  /*9bf0*/  IADD3 R66, P2, R67, R60.reuse, RZ ;  /* 0x0000003c43427210 */ /* 0x080fe20007f5e0ff */
[----:B------:R1:W5:Y:S01]  /*9c00*/  LDG.E.U8 R178, desc[UR8][R62.64] ;  /* 0x000000083eb27981 */ /* 0x000362000c1e1100 */
[-C--:B------:R-:W-:Y:S02]  /*9c10*/  LEA.HI.X.SX32 R69, R69, R61.reuse, 0x1, P0 ;  /* 0x0000003d45457211 */ /* 0x080fe400000f0eff */
[----:B------:R-:W-:Y:S02]  /*9c20*/  LEA.HI.X.SX32 R67, R67, R61, 0x1, P2 ;  /* 0x0000003d43437211 */ /* 0x000fe400010f0eff */
[----:B------:R-:W-:Y:S01]  /*9c30*/  IADD3 R64, P1, R65, R60, RZ ;  /* 0x0000003c41407210 */ /* 0x000fe20007f3e0ff */
[----:B------:R0:W5:Y:S01]  /*9c40*/  LDG.E.U8 R181, desc[UR8][R68.64] ;  /* 0x0000000844b57981 */ /* 0x000162000c1e1100 */
[----:B-1----:R-:W-:-:S02]  /*9c50*/  IMAD R62, R72, 0x17d, RZ ;  /* 0x0000017d483e7824 */ /* 0x002fc400078e02ff */
[----:B---3--:R-:W-:Y:S01]  /*9c60*/  IMAD R63, R73, 0x17e, RZ ;  /* 0x0000017e493f7824 */ /* 0x008fe200078e02ff */
[----:B------:R1:W3:Y:S02]  /*9c70*/  LDG.E.U8 R180, desc[UR8][R66.64] ;  /* 0x0000000842b47981 */ /* 0x0002e4000c1e1100 */
[-C--:B0-----:R-:W-:Y:S01]  /*9c80*/  IADD3 R68, P0, R62, R60.reuse, RZ ;  /* 0x0000003c3e447210 */ /* 0x081fe20007f1e0ff */
[----:B------:R-:W-:Y:S01]  /*9c90*/  IMAD R72, R182, 0x1f1, RZ ;  /* 0x000001f1b6487824 */ /* 0x000fe200078e02ff */
[-C--:B------:R-:W-:Y:S02]  /*9ca0*/  LEA.HI.X.SX32 R65, R65, R61.reuse, 0x1, P1 ;  /* 0x0000003d41417211 */ /* 0x080fe400008f0eff */
[-C--:B------:R-:W-:Y:S01]  /*9cb0*/  LEA.HI.X.SX32 R69, R62, R61.reuse, 0x1, P0 ;  /* 0x0000003d3e457211 */ /* 0x080fe200000f0eff */
[----:B------:R-:W-:Y:S01]  /*9cc0*/  IMAD R73, R75, 0x1f0, RZ ;  /* 0x000001f04b497824 */ /* 0x000fe200078e02ff */
[CC--:B-1----:R-:W-:Y:S01]  /*9cd0*/  IADD3 R66, P1, R63.reuse, R60.reuse, RZ ;  /* 0x0000003c3f427210 */ /* 0x0c2fe20007f3e0ff */
[----:B------:R4:W3:Y:S01]  /*9ce0*/  LDG.E.U8 R179, desc[UR8][R64.64] ;  /* 0x0000000840b37981 */ /* 0x0008e2000c1e1100 */
[----:B------:R-:W0:Y:S02]  /*9cf0*/  LDC R75, c[0x0][0x248] ;  /* 0x00009200ff4b7b82 */ /* 0x000e240000000800 */
[----:B------:R-:W-:Y:S01]  /*9d00*/  LEA.HI.X.SX32 R67, R63, R61, 0x1, P1 ;  /* 0x0000003d3f437211 */ /* 0x000fe200008f0eff */
[----:B------:R1:W3:Y:S01]  /*9d10*/  LDG.E.U8 R182, desc[UR8][R68.64] ;  /* 0x0000000844b67981 */ /* 0x0002e2000c1e1100 */
[----:B------:R-:W-:-:S03]  /*9d20*/  IADD3 R62, P2, R73, R60, RZ ;  /* 0x0000003c493e7210 */ /* 0x000fc60007f5e0ff */
[----:B------:R1:W3:Y:S01]  /*9d30*/  LDG.E.U8 R183, desc[UR8][R66.64] ;  /* 0x0000000842b77981 */ /* 0x0002e2000c1e1100 */
[----:B----4-:R-:W-:Y:S01]  /*9d40*/  IMAD R65, R74, 0x17f, RZ ;  /* 0x0000017f4a417824 */ /* 0x010fe200078e02ff */
[CC--:B-1----:R-:W-:Y:S01]  /*9d50*/  IADD3 R68, P1, R72.reuse, R60.reuse, RZ ;  /* 0x0000003c48447210 */ /* 0x0c2fe20007f3e0ff */
[----:B------:R-:W1:Y:S03]  /*9d60*/  LDC R74, c[0x0][0x248] ;  /* 0x00009200ff4a7b82 */ /* 0x000e660000000800 */
[----:B------:R-:W-:Y:S02]  /*9d70*/  IADD3 R64, P0, R65, R60, RZ ;  /* 0x0000003c41407210 */ /* 0x000fe40007f1e0ff */
[-C--:B------:R-:W-:Y:S02]  /*9d80*/  LEA.HI.X.SX32 R69, R72, R61.reuse, 0x1, P1 ;  /* 0x0000003d48457211 */ /* 0x080fe400008f0eff */
[-C--:B------:R-:W-:Y:S01]  /*9d90*/  LEA.HI.X.SX32 R63, R73, R61.reuse, 0x1, P2 ;  /* 0x0000003d493f7211 */ /* 0x080fe200010f0eff */
[----:B------:R-:W4:Y:S01]  /*9da0*/  LDC R72, c[0x0][0x248] ;  /* 0x00009200ff487b82 */ /* 0x000f220000000800 */
[----:B------:R-:W-:-:S03]  /*9db0*/  LEA.HI.X.SX32 R65, R65, R61, 0x1, P0 ;  /* 0x0000003d41417211 */ /* 0x000fc600000f0eff */
[----:B------:R0:W3:Y:S04]  /*9dc0*/  LDG.E.U8 R185, desc[UR8][R62.64] ;  /* 0x000000083eb97981 */ /* 0x0000e8000c1e1100 */
[----:B------:R0:W3:Y:S01]  /*9dd0*/  LDG.E.U8 R184, desc[UR8][R64.64] ;  /* 0x0000000840b87981 */ /* 0x0000e2000c1e1100 */
[----:B------:R-:W1:Y:S01]  /*9de0*/  LDC R73, c[0x0][0x248] ;  /* 0x00009200ff497b82 */ /* 0x000e620000000800 */
[----:B------:R-:W-:Y:S02]  /*9df0*/  IMAD R67, R190, 0x1f4, RZ ;  /* 0x000001f4be437824 */ /* 0x000fe400078e02ff */
[----:B------:R0:W3:Y:S02]  /*9e00*/  LDG.E.U8 R186, desc[UR8][R68.64] ;  /* 0x0000000844ba7981 */ /* 0x0000e4000c1e1100 */
[----:B0-----:R-:W-:-:S02]  /*9e10*/  IMAD R63, R187, 0x1f2, RZ ;  /* 0x000001f2bb3f7824 */ /* 0x001fc400078e02ff */
[----:B------:R-:W-:-:S03]  /*9e20*/  IMAD R65, R188, 0x1f3, RZ ;  /* 0x000001f3bc417824 */ /* 0x000fc600078e02ff */
[-C--:B------:R-:W-:Y:S01]  /*9e30*/  IADD3 R62, P0, R63, R60.reuse, RZ ;  /* 0x0000003c3f3e7210 */ /* 0x080fe20007f1e0ff */
[----:B------:R-:W-:Y:S01]  /*9e40*/  IMAD R69, R189, 0x1f5, RZ ;  /* 0x000001f5bd457824 */ /* 0x000fe200078e02ff */
[-C--:B------:R-:W-:Y:S02]  /*9e50*/  IADD3 R64, P1, R65, R60.reuse, RZ ;  /* 0x0000003c41407210 */ /* 0x080fe40007f3e0ff */
[-C--:B------:R-:W-:Y:S02]  /*9e60*/  LEA.HI.X.SX32 R63, R63, R61.reuse, 0x1, P0 ;  /* 0x0000003d3f3f7211 */ /* 0x080fe400000f0eff */
[-C--:B------:R-:W-:Y:S02]  /*9e70*/  IADD3 R66, P0, R67, R60.reuse, RZ ;  /* 0x0000003c43427210 */ /* 0x080fe40007f1e0ff */
[----:B------:R-:W-:Y:S01]  /*9e80*/  LEA.HI.X.SX32 R65, R65, R61, 0x1, P1 ;  /* 0x0000003d41417211 */ /* 0x000fe200008f0eff */
[----:B------:R4:W3:Y:S01]  /*9e90*/  LDG.E.U8 R187, desc[UR8][R62.64] ;  /* 0x000000083ebb7981 */ /* 0x0008e2000c1e1100 */
[----:B------:R-:W-:-:S02]  /*9ea0*/  IADD3 R68, P2, R69, R60, RZ ;  /* 0x0000003c45447210 */ /* 0x000fc40007f5e0ff */
[-C--:B------:R-:W-:Y:S01]  /*9eb0*/  LEA.HI.X.SX32 R67, R67, R61.reuse, 0x1, P0 ;  /* 0x0000003d43437211 */ /* 0x080fe200000f0eff */
[----:B------:R1:W3:Y:S01]  /*9ec0*/  LDG.E.U8 R188, desc[UR8][R64.64] ;  /* 0x0000000840bc7981 */ /* 0x0002e2000c1e1100 */
[----:B------:R-:W-:-:S03]  /*9ed0*/  LEA.HI.X.SX32 R69, R69, R61, 0x1, P2 ;  /* 0x0000003d45457211 */ /* 0x000fc600010f0eff */
[----:B------:R0:W3:Y:S01]  /*9ee0*/  LDG.E.U8 R189, desc[UR8][R66.64] ;  /* 0x0000000842bd7981 */ /* 0x0000e2000c1e1100 */
[----:B----4-:R-:W-:-:S03]  /*9ef0*/  IMAD R63, R72, 0x1f6, RZ ;  /* 0x000001f6483f7824 */ /* 0x010fc600078e02ff */
[----:B------:R4:W3:Y:S01]  /*9f00*/  LDG.E.U8 R190, desc[UR8][R68.64] ;  /* 0x0000000844be7981 */ /* 0x0008e2000c1e1100 */
[----:B-1----:R-:W-:Y:S02]  /*9f10*/  IMAD R65, R73, 0x1f7, RZ ;  /* 0x000001f749417824 */ /* 0x002fe400078e02ff */
[----:B------:R-:W1:Y:S01]  /*9f20*/  LDC R73, c[0x0][0x248] ;  /* 0x00009200ff497b82 */ /* 0x000e620000000800 */
[-C--:B0-----:R-:W-:Y:S02]  /*9f30*/  IADD3 R66, P0, R63, R60.reuse, RZ ;  /* 0x0000003c3f427210 */ /* 0x081fe40007f1e0ff */
[-C--:B------:R-:W-:Y:S01]  /*9f40*/  IADD3 R62, P1, R65, R60.reuse, RZ ;  /* 0x0000003c413e7210 */ /* 0x080fe20007f3e0ff */
[----:B----4-:R-:W-:Y:S01]  /*9f50*/  IMAD R69, R74, 0x1f8, RZ ;  /* 0x000001f84a457824 */ /* 0x010fe200078e02ff */
[-C--:B------:R-:W-:Y:S01]  /*9f60*/  LEA.HI.X.SX32 R67, R63, R61.reuse, 0x1, P0 ;  /* 0x0000003d3f437211 */ /* 0x080fe200000f0eff */
[----:B------:R-:W-:Y:S02]  /*9f70*/  IMAD R72, R191, 0x1f9, RZ ;  /* 0x000001f9bf487824 */ /* 0x000fe400078e02ff */
[----:B------:R-:W0:Y:S01]  /*9f80*/  LDC R74, c[0x0][0x248] ;  /* 0x00009200ff4a7b82 */ /* 0x000e220000000800 */
[-C--:B------:R-:W-:Y:S01]  /*9f90*/  LEA.HI.X.SX32 R63, R65, R61.reuse, 0x1, P1 ;  /* 0x0000003d413f7211 */ /* 0x080fe200008f0eff */
[----:B------:R-:W-:Y:S01]  /*9fa0*/  IMAD R68, R192, 0x1fa, RZ ;  /* 0x000001fac0447824 */ /* 0x000fe200078e02ff */
[CC--:B------:R-:W-:Y:S01]  /*9fb0*/  IADD3 R64, P0, R69.reuse, R60.reuse, RZ ;  /* 0x0000003c45407210 */ /* 0x0c0fe20007f1e0ff */
[----:B------:R4:W3:Y:S03]  /*9fc0*/  LDG.E.U8 R191, desc[UR8][R66.64] ;  /* 0x0000000842bf7981 */ /* 0x0008e6000c1e1100 */
[----:B------:R-:W-:Y:S01]  /*9fd0*/  LEA.HI.X.SX32 R65, R69, R61, 0x1, P0 ;  /* 0x0000003d45417211 */ /* 0x000fe200000f0eff */
[----:B------:R4:W3:Y:S04]  /*9fe0*/  LDG.E.U8 R192, desc[UR8][R62.64] ;  /* 0x000000083ec07981 */ /* 0x0008e8000c1e1100 */
[----:B------:R4:W3:Y:S02]  /*9ff0*/  LDG.E.U8 R193, desc[UR8][R64.64] ;  /* 0x0000000840c17981 */ /* 0x0008e4000c1e1100 */
[----:B----4-:R-:W-:-:S02]  /*a000*/  IADD3 R66, P1, R72, R60, RZ ;  /* 0x0000003c48427210 */ /* 0x010fc40007f3e0ff */
[----:B------:R-:W-:Y:S02]  /*a010*/  IADD3 R62, P0, R68, R60, RZ ;  /* 0x0000003c443e7210 */ /* 0x000fe40007f1e0ff */
[-C--:B------:R-:W-:Y:S02]  /*a020*/  LEA.HI.X.SX32 R67, R72, R61.reuse, 0x1, P1 ;  /* 0x0000003d48437211 */ /* 0x080fe400008f0eff */
[----:B------:R-:W-:Y:S01]  /*a030*/  LEA.HI.X.SX32 R63, R68, R61, 0x1, P0 ;  /* 0x0000003d443f7211 */ /* 0x000fe200000f0eff */
[----:B------:R-:W-:Y:S02]  /*a040*/  IMAD R65, R75, 0x1fb, RZ ;  /* 0x000001fb4b417824 */ /* 0x000fe400078e02ff */
[----:B------:R4:W3:Y:S01]  /*a050*/  LDG.E.U8 R194, desc[UR8][R66.64] ;  /* 0x0000000842c27981 */ /* 0x0008e2000c1e1100 */
[----:B-1----:R-:W-:Y:S02]  /*a060*/  IMAD R73, R73, 0x1fd, RZ ;  /* 0x000001fd49497824 */ /* 0x002fe400078e02ff */
[----:B------:R-:W-:Y:S01]  /*a070*/  IMAD R69, R196, 0x1fe, RZ ;  /* 0x000001fec4457824 */ /* 0x000fe200078e02ff */
[----:B------:R-:W2:Y:S01]  /*a080*/  LDL.LU R75, [R1+0x328] ;  /* 0x00032800014b7983 */ /* 0x000ea20000300800 */
[----:B----4-:R-:W-:-:S03]  /*a090*/  IMAD R67, R195, 0x1fc, RZ ;  /* 0x000001fcc3437824 */ /* 0x010fc600078e02ff */
[----:B------:R1:W4:Y:S01]  /*a0a0*/  LDG.E.U8 R195, desc[UR8][R62.64] ;  /* 0x000000083ec37981 */ /* 0x000322000c1e1100 */
[----:B0-----:R-:W-:Y:S01]  /*a0b0*/  IMAD R72, R74, 0x1ff, RZ ;  /* 0x000001ff4a487824 */ /* 0x001fe200078e02ff */
[-C--:B------:R-:W-:Y:S02]  /*a0c0*/  IADD3 R64, P1, R67, R60.reuse, RZ ;  /* 0x0000003c43407210 */ /* 0x080fe40007f3e0ff */
[----:B------:R-:W5:Y:S01]  /*a0d0*/  LDL.LU R74, [R1+0x324] ;  /* 0x00032400014a7983 */ /* 0x000f620000300800 */
[----:B-1----:R-:W-:-:S04]  /*a0e0*/  IADD3 R62, P0, R65, R60, RZ ;  /* 0x0000003c413e7210 */ /* 0x002fc80007f1e0ff */
[-C--:B------:R-:W-:Y:S02]  /*a0f0*/  LEA.HI.X.SX32 R63, R65, R61.reuse, 0x1, P0 ;  /* 0x0000003d413f7211 */ /* 0x080fe400000f0eff */
[-C--:B------:R-:W-:Y:S02]  /*a100*/  IADD3 R66, P0, R73, R60.reuse, RZ ;  /* 0x0000003c49427210 */ /* 0x080fe40007f1e0ff */
[-C--:B------:R-:W-:Y:S01]  /*a110*/  LEA.HI.X.SX32 R65, R67, R61.reuse, 0x1, P1 ;  /* 0x0000003d43417211 */ /* 0x080fe200008f0eff */
[----:B------:R-:W4:Y:S01]  /*a120*/  LDG.E.U8 R196, desc[UR8][R62.64] ;  /* 0x000000083ec47981 */ /* 0x000f22000c1e1100 */
[----:B------:R-:W-:Y:S02]  /*a130*/  LEA.HI.X.SX32 R67, R73, R61, 0x1, P0 ;  /* 0x0000003d49437211 */ /* 0x000fe400000f0eff */
[----:B------:R-:W-:Y:S01]  /*a140*/  IADD3 R68, P2, R69, R60, RZ ;  /* 0x0000003c45447210 */ /* 0x000fe20007f5e0ff */
[----:B------:R0:W4:Y:S04]  /*a150*/  LDG.E.U8 R197, desc[UR8][R64.64] ;  /* 0x0000000840c57981 */ /* 0x000128000c1e1100 */
[----:B------:R-:W3:Y:S04]  /*a160*/  LDL.LU R62, [R1+0x31c] ;  /* 0x00031c00013e7983 */ /* 0x000ee80000300800 */
[----:B------:R-:W5:Y:S04]  /*a170*/  LDL.LU R63, [R1+0x320] ;  /* 0x00032000013f7983 */ /* 0x000f680000300800 */
[----:B------:R-:W3:Y:S01]  /*a180*/  LDL.LU R73, [R1+0x318] ;  /* 0x0003180001497983 */ /* 0x000ee20000300800 */
[----:B0-----:R-:W-:-:S02]  /*a190*/  PRMT R64, R112, 0x5410, R120 ;  /* 0x0000541070407816 */ /* 0x001fc40000000078 */
[----:B------:R-:W-:Y:S01]  /*a1a0*/  LEA.HI.X.SX32 R69, R69, R61, 0x1, P2 ;  /* 0x0000003d45457211 */ /* 0x000fe200010f0eff */
[----:B------:R-:W4:Y:S01]  /*a1b0*/  LDL.LU R120, [R1+0x12f0] ;  /* 0x0012f00001787983 */ /* 0x000f220000300800 */
[----:B------:R-:W-:-:S03]  /*a1c0*/  PRMT R65, R137, 0x5410, R84 ;  /* 0x0000541089417816 */ /* 0x000fc60000000054 */
[----:B------:R-:W4:Y:S01]  /*a1d0*/  LDL.LU R112, [R1+0x12ec] ;  /* 0x0012ec0001707983 */ /* 0x000f220000300800 */
[----:B------:R-:W-:-:S03]  /*a1e0*/  IADD3 R60, P1, R72, R60, RZ ;  /* 0x0000003c483c7210 */ /* 0x000fc60007f3e0ff */
[----:B------:R0:W4:Y:S04]  /*a1f0*/  LDG.E.U8 R198, desc[UR8][R66.64] ;  /* 0x0000000842c67981 */ /* 0x000128000c1e1100 */
[----:B------:R-:W4:Y:S04]  /*a200*/  LDL.LU R84, [R1+0x12e8] ;  /* 0x0012e80001547983 */ /* 0x000f280000300800 */
[----:B------:R-:W4:Y:S01]  /*a210*/  LDL.LU R137, [R1+0x12e4] ;  /* 0x0012e40001897983 */ /* 0x000f220000300800 */
[----:B0-----:R-:W-:-:S03]  /*a220*/  PRMT R66, R113, 0x5410, R119 ;  /* 0x0000541071427816 */ /* 0x001fc60000000077 */
[----:B------:R-:W4:Y:S01]  /*a230*/  LDL.LU R119, [R1+0x12e0] ;  /* 0x0012e00001777983 */ /* 0x000f220000300800 */
[----:B------:R-:W-:-:S03]  /*a240*/  PRMT R67, R144, 0x5410, R107 ;  /* 0x0000541090437816 */ /* 0x000fc6000000006b */
[----:B------:R-:W4:Y:S01]  /*a250*/  LDL.LU R113, [R1+0x12dc] ;  /* 0x0012dc0001717983 */ /* 0x000f220000300800 */
[----:B------:R-:W-:-:S03]  /*a260*/  LEA.HI.X.SX32 R61, R72, R61, 0x1, P1 ;  /* 0x0000003d483d7211 */ /* 0x000fc600008f0eff */
[----:B------:R0:W4:Y:S04]  /*a270*/  LDG.E.U8 R199, desc[UR8][R68.64] ;  /* 0x0000000844c77981 */ /* 0x000128000c1e1100 */
[----:B------:R-:W4:Y:S04]  /*a280*/  LDL.LU R107, [R1+0x12d8] ;  /* 0x0012d800016b7983 */ /* 0x000f280000300800 */
[----:B------:R-:W4:Y:S01]  /*a290*/  LDL.LU R144, [R1+0x12d4] ;  /* 0x0012d40001907983 */ /* 0x000f220000300800 */
[----:B0-----:R-:W-:-:S03]  /*a2a0*/  PRMT R68, R105, 0x5410, R118 ;  /* 0x0000541069447816 */ /* 0x001fc60000000076 */
[----:B------:R-:W4:Y:S01]  /*a2b0*/  LDL.LU R118, [R1+0x12d0] ;  /* 0x0012d00001767983 */ /* 0x000f220000300800 */
[----:B------:R-:W-:-:S03]  /*a2c0*/  PRMT R69, R80, 0x5410, R108 ;  /* 0x0000541050457816 */ /* 0x000fc6000000006c */
[----:B------:R-:W4:Y:S01]  /*a2d0*/  LDL.LU R105, [R1+0x12cc] ;  /* 0x0012cc0001697983 */ /* 0x000f220000300800 */
[----:B------:R-:W-:-:S03]  /*a2e0*/  PRMT R70, R102, 0x5410, R70 ;  /* 0x0000541066467816 */ /* 0x000fc60000000046 */
[----:B------:R-:W4:Y:S01]  /*a2f0*/  LDL.LU R108, [R1+0x12c8] ;  /* 0x0012c800016c7983 */ /* 0x000f220000300800 */
[----:B------:R-:W-:-:S03]  /*a300*/  PRMT R71, R71, 0x5410, R83 ;  /* 0x0000541047477816 */ /* 0x000fc60000000053 */
[----:B------:R-:W4:Y:S01]  /*a310*/  LDL.LU R80, [R1+0x12c4] ;  /* 0x0012c40001507983 */ /* 0x000f220000300800 */
[----:B------:R-:W-:-:S03]  /*a320*/  PRMT R72, R55, 0x5410, R111 ;  /* 0x0000541037487816 */ /* 0x000fc6000000006f */
[----:B------:R-:W4:Y:S04]  /*a330*/  LDL.LU R102, [R1+0x12c0] ;  /* 0x0012c00001667983 */ /* 0x000f280000300800 */
[----:B------:R5:W4:Y:S04]  /*a340*/  LDG.E.U8 R200, desc[UR8][R60.64] ;  /* 0x000000083cc87981 */ /* 0x000b28000c1e1100 */
[----:B------:R-:W4:Y:S04]  /*a350*/  LDL.LU R83, [R1+0x12bc] ;  /* 0x0012bc0001537983 */ /* 0x000f280000300800 */
[----:B------:R-:W4:Y:S04]  /*a360*/  LDL.LU R111, [R1+0x12b8] ;  /* 0x0012b800016f7983 */ /* 0x000f280000300800 */
[----:B------:R-:W4:Y:S01]  /*a370*/  LDL.LU R55, [R1+0x12b4] ;  /* 0x0012b40001377983 */ /* 0x000f220000300800 */
[----:B------:R-:W-:-:S02]  /*a380*/  PRMT R76, R116, 0x5410, R76 ;  /* 0x00005410744c7816 */ /* 0x000fc4000000004c */
[----:B------:R-:W-:Y:S02]  /*a390*/  PRMT R77, R57, 0x5410, R77 ;  /* 0x00005410394d7816 */ /* 0x000fe4000000004d */
[----:B------:R-:W-:Y:S02]  /*a3a0*/  PRMT R78, R81, 0x5410, R78 ;  /* 0x00005410514e7816 */ /* 0x000fe4000000004e */
[----:B------:R-:W-:Y:S01]  /*a3b0*/  PRMT R79, R56, 0x5410, R79 ;  /* 0x00005410384f7816 */ /* 0x000fe2000000004f */
[----:B------:R0:W-:Y:S01]  /*a3c0*/  STS.128 [R0+UR5+0x8000], R64 ;  /* 0x0080004000007988 */ /* 0x0001e20008000c05 */
[----:B-----5:R-:W-:Y:S02]  /*a3d0*/  PRMT R61, R74, 0x5410, R63 ;  /* 0x000054104a3d7816 */ /* 0x020fe4000000003f */
[----:B---3--:R-:W-:Y:S02]  /*a3e0*/  PRMT R60, R62, 0x5410, R73 ;  /* 0x000054103e3c7816 */ /* 0x008fe40000000049 */
[----:B------:R-:W-:-:S02]  /*a3f0*/  PRMT R73, R52, 0x5410, R133 ;  /* 0x0000541034497816 */ /* 0x000fc40000000085 */
[----:B------:R-:W3:Y:S01]  /*a400*/  LDL.LU R133, [R1+0x12b0] ;  /* 0x0012b00001857983 */ /* 0x000ee20000300800 */
[----:B------:R-:W-:Y:S02]  /*a410*/  PRMT R74, R82, 0x5410, R98 ;  /* 0x00005410524a7816 */ /* 0x000fe40000000062 */
[----:B--2---:R-:W-:Y:S01]  /*a420*/  PRMT R62, R223, 0x5410, R75 ;  /* 0x00005410df3e7816 */ /* 0x004fe2000000004b */
[----:B------:R-:W3:Y:S01]  /*a430*/  LDL.LU R52, [R1+0x12ac] ;  /* 0x0012ac0001347983 */ /* 0x000ee20000300800 */
[----:B------:R-:W-:-:S03]  /*a440*/  PRMT R75, R86, 0x5410, R138 ;  /* 0x00005410564b7816 */ /* 0x000fc6000000008a */
[----:B------:R-:W2:Y:S04]  /*a450*/  LDL.LU R98, [R1+0x12a8] ;  /* 0x0012a80001627983 */ /* 0x000ea80000300800 */
[----:B------:R-:W2:Y:S04]  /*a460*/  LDL.LU R82, [R1+0x12a4] ;  /* 0x0012a40001527983 */ /* 0x000ea80000300800 */
[----:B------:R-:W5:Y:S04]  /*a470*/  LDL.LU R138, [R1+0x12a0] ;  /* 0x0012a000018a7983 */ /* 0x000f680000300800 */
[----:B------:R-:W5:Y:S04]  /*a480*/  LDL.LU R86, [R1+0x129c] ;  /* 0x00129c0001567983 */ /* 0x000f680000300800 */
[----:B------:R-:W3:Y:S04]  /*a490*/  LDL.LU R116, [R1+0x1298] ;  /* 0x0012980001747983 */ /* 0x000ee80000300800 */
[----:B------:R-:W3:Y:S01]  /*a4a0*/  LDL.LU R57, [R1+0x1294] ;  /* 0x0012940001397983 */ /* 0x000ee20000300800 */
[----:B------:R-:W-:-:S03]  /*a4b0*/  PRMT R63, R243, 0x5410, R233 ;  /* 0x00005410f33f7816 */ /* 0x000fc600000000e9 */
[----:B------:R-:W3:Y:S04]  /*a4c0*/  LDL.LU R81, [R1+0x1290] ;  /* 0x0012900001517983 */ /* 0x000ee80000300800 */
[----:B------:R-:W3:Y:S04]  /*a4d0*/  LDL.LU R56, [R1+0x128c] ;  /* 0x00128c0001387983 */ /* 0x000ee80000300800 */
[----:B------:R-:W3:Y:S04]  /*a4e0*/  LDL.LU R233, [R1+0x7c] ;  /* 0x00007c0001e97983 */ /* 0x000ee80000300800 */
[----:B------:R-:W3:Y:S04]  /*a4f0*/  LDL.LU R243, [R1+0x74] ;  /* 0x0000740001f37983 */ /* 0x000ee80000300800 */
[----:B0-----:R-:W3:Y:S04]  /*a500*/  LDL.LU R64, [R1+0x88] ;  /* 0x0000880001407983 */ /* 0x001ee80000300800 */
[----:B------:R-:W3:Y:S04]  /*a510*/  LDL.LU R65, [R1+0x80] ;  /* 0x0000800001417983 */ /* 0x000ee80000300800 */
[----:B------:R-:W3:Y:S04]  /*a520*/  LDL.LU R66, [R1+0x8c] ;  /* 0x00008c0001427983 */ /* 0x000ee80000300800 */
[----:B------:R-:W3:Y:S01]  /*a530*/  LDL.LU R67, [R1+0x78] ;  /* 0x0000780001437983 */ /* 0x000ee20000300800 */
[----:B------:R-:W-:-:S03]  /*a540*/  LOP3.LUT R223, R0, 0x10, RZ, 0x3c, !PT ;  /* 0x0000001000df7812 */ /* 0x000fc600078e3cff */
[----:B------:R0:W-:Y:S01]  /*a550*/  STS.128 [R0+UR5+0x10000], R68 ;  /* 0x0100004400007988 */ /* 0x0001e20008000c05 */
[----:B------:R-:W-:-:S03]  /*a560*/  PRMT R96, R96, 0x3340, R128 ;  /* 0x0000334060607816 */ /* 0x000fc60000000080 */
[----:B------:R1:W-:Y:S01]  /*a570*/  STS.128 [R223+UR5+0x10000], R60 ;  /* 0x0100003cdf007988 */ /* 0x0003e20008000c05 */
[----:B------:R-:W-:-:S03]  /*a580*/  PRMT R85, R85, 0x3340, R101 ;  /* 0x0000334055557816 */ /* 0x000fc60000000065 */
[----:B0-----:R-:W3:Y:S01]  /*a590*/  LDL.LU R71, [R1+0x84] ;  /* 0x0000840001477983 */ /* 0x001ee20000300800 */
[----:B-1----:R-:W-:-:S03]  /*a5a0*/  PRMT R63, R87, 0x3340, R143 ;  /* 0x00003340573f7816 */ /* 0x002fc6000000008f */
[----:B------:R-:W3:Y:S01]  /*a5b0*/  LDL.LU R87, [R1+0x100] ;  /* 0x0001000001577983 */ /* 0x000ee20000300800 */
[----:B------:R-:W-:-:S03]  /*a5c0*/  PRMT R62, R95, 0x3340, R131 ;  /* 0x000033405f3e7816 */ /* 0x000fc60000000083 */
[----:B------:R-:W3:Y:S01]  /*a5d0*/  LDL.LU R143, [R1+0x124] ;  /* 0x00012400018f7983 */ /* 0x000ee20000300800 */
[----:B------:R-:W-:-:S03]  /*a5e0*/  PRMT R61, R97, 0x3340, R134 ;  /* 0x00003340613d7816 */ /* 0x000fc60000000086 */
[----:B------:R-:W3:Y:S04]  /*a5f0*/  LDL.LU R128, [R1+0xe0] ;  /* 0x0000e00001807983 */ /* 0x000ee80000300800 */
[----:B------:R-:W3:Y:S01]  /*a600*/  LDL.LU R95, [R1+0xe4] ;  /* 0x0000e400015f7983 */ /* 0x000ee20000300800 */
[----:B------:R-:W-:-:S03]  /*a610*/  PRMT R60, R88, 0x3340, R132 ;  /* 0x00003340583c7816 */ /* 0x000fc60000000084 */
[----:B------:R-:W3:Y:S04]  /*a620*/  LDL.LU R131, [R1+0xd4] ;  /* 0x0000d40001837983 */ /* 0x000ee80000300800 */
[----:B------:R-:W3:Y:S01]  /*a630*/  LDL.LU R101, [R1+0xdc] ;  /* 0x0000dc0001657983 */ /* 0x000ee20000300800 */
[----:B------:R-:W-:-:S03]  /*a640*/  PRMT R94, R94, 0x3340, R103 ;  /* 0x000033405e5e7816 */ /* 0x000fc60000000067 */
        /* <DEDUP_REMOVED lines=11> */
[----:B----4-:R-:W-:-:S03]  /*a700*/  PRMT R80, R80, 0x3340, R108 ;  /* 0x0000334050507816 */ /* 0x010fc6000000006c */
[----:B------:R-:W4:Y:S01]  /*a710*/  LDL.LU R135, [R1+0x29c] ;  /* 0x00029c0001877983 */ /* 0x000f220000300800 */
[----:B------:R-:W-:-:S03]  /*a720*/  PRMT R83, R83, 0x3340, R102 ;  /* 0x0000334053537816 */ /* 0x000fc60000000066 */
[----:B------:R-:W4:Y:S01]  /*a730*/  LDL.LU R114, [R1+0x2a4] ;  /* 0x0002a40001727983 */ /* 0x000f220000300800 */
[----:B------:R-:W-:-:S03]  /*a740*/  PRMT R55, R55, 0x3340, R111 ;  /* 0x0000334037377816 */ /* 0x000fc6000000006f */
[----:B------:R-:W4:Y:S04]  /*a750*/  LDL.LU R125, [R1+0x28c] ;  /* 0x00028c00017d7983 */ /* 0x000f280000300800 */
[----:B------:R-:W4:Y:S04]  /*a760*/  LDL.LU R90, [R1+0x294] ;  /* 0x00029400015a7983 */ /* 0x000f280000300800 */
[----:B------:R-:W4:Y:S04]  /*a770*/  LDL.LU R108, [R1+0x27c] ;  /* 0x00027c00016c7983 */ /* 0x000f280000300800 */
[----:B------:R-:W4:Y:S04]  /*a780*/  LDL.LU R102, [R1+0x284] ;  /* 0x0002840001667983 */ /* 0x000f280000300800 */
[----:B------:R-:W4:Y:S04]  /*a790*/  LDL.LU R111, [R1+0x270] ;  /* 0x00027000016f7983 */ /* 0x000f280000300800 */
[----:B------:R0:W-:Y:S04]  /*a7a0*/  STS.128 [R223+UR5], R76 ;  /* 0x0000004cdf007988 */ /* 0x0001e80008000c05 */
[----:B------:R1:W-:Y:S01]  /*a7b0*/  STS.128 [R223+UR5+0x18000], R72 ;  /* 0x01800048df007988 */ /* 0x0003e20008000c05 */
[----:B--2---:R-:W-:-:S03]  /*a7c0*/  PRMT R82, R82, 0x3340, R98 ;  /* 0x0000334052527816 */ /* 0x004fc60000000062 */
[----:B------:R-:W2:Y:S01]  /*a7d0*/  LDL.LU R98, [R1+0x278] ;  /* 0x0002780001627983 */ /* 0x000ea20000300800 */
[----:B-----5:R-:W-:-:S03]  /*a7e0*/  PRMT R86, R86, 0x3340, R138 ;  /* 0x0000334056567816 */ /* 0x020fc6000000008a */
[----:B------:R-:W5:Y:S01]  /*a7f0*/  LDL.LU R138, [R1+0x260] ;  /* 0x00026000018a7983 */ /* 0x000f620000300800 */
[----:B---3--:R-:W-:-:S03]  /*a800*/  PRMT R57, R57, 0x3340, R116 ;  /* 0x0000334039397816 */ /* 0x008fc60000000074 */
[----:B------:R-:W5:Y:S01]  /*a810*/  LDL.LU R116, [R1+0x268] ;  /* 0x0002680001747983 */ /* 0x000f620000300800 */
[----:B------:R-:W-:-:S03]  /*a820*/  PRMT R56, R56, 0x3340, R81 ;  /* 0x0000334038387816 */ /* 0x000fc60000000051 */
[----:B------:R-:W3:Y:S04]  /*a830*/  LDL.LU R81, [R1+0x254] ;  /* 0x0002540001517983 */ /* 0x000ee80000300800 */
[----:B0-----:R-:W3:Y:S04]  /*a840*/  LDL.LU R76, [R1+0x25c] ;  /* 0x00025c00014c7983 */ /* 0x001ee80000300800 */
[----:B------:R-:W3:Y:S04]  /*a850*/  LDL.LU R77, [R1+0x244] ;  /* 0x00024400014d7983 */ /* 0x000ee80000300800 */
[----:B------:R-:W3:Y:S04]  /*a860*/  LDL.LU R78, [R1+0x24c] ;  /* 0x00024c00014e7983 */ /* 0x000ee80000300800 */
[----:B------:R-:W3:Y:S01]  /*a870*/  LDL.LU R79, [R1+0x238] ;  /* 0x00023800014f7983 */ /* 0x000ee20000300800 */
[----:B------:R-:W-:-:S03]  /*a880*/  PRMT R65, R66, 0x3340, R65 ;  /* 0x0000334042417816 */ /* 0x000fc60000000041 */
[----:B-1----:R-:W3:Y:S01]  /*a890*/  LDL.LU R73, [R1+0x240] ;  /* 0x0002400001497983 */ /* 0x002ee20000300800 */
[----:B------:R-:W-:Y:S02]  /*a8a0*/  PRMT R105, R243, 0x3340, R105 ;  /* 0x00003340f3697816 */ /* 0x000fe40000000069 */
[----:B------:R-:W-:Y:S01]  /*a8b0*/  PRMT R66, R233, 0x3340, R67 ;  /* 0x00003340e9427816 */ /* 0x000fe20000000043 */
[----:B------:R-:W3:Y:S04]  /*a8c0*/  LDL.LU R74, [R1+0x228] ;  /* 0x00022800014a7983 */ /* 0x000ee80000300800 */
[----:B------:R-:W3:Y:S04]  /*a8d0*/  LDL.LU R75, [R1+0x230] ;  /* 0x00023000014b7983 */ /* 0x000ee80000300800 */
[----:B------:R-:W3:Y:S04]  /*a8e0*/  LDL.LU R233, [R1+0x21c] ;  /* 0x00021c0001e97983 */ /* 0x000ee80000300800 */
[----:B------:R-:W3:Y:S01]  /*a8f0*/  LDL.LU R243, [R1+0x224] ;  /* 0x0002240001f37983 */ /* 0x000ee20000300800 */
[----:B------:R-:W-:-:S02]  /*a900*/  PRMT R133, R52, 0x3340, R133 ;  /* 0x0000334034857816 */ /* 0x000fc40000000085 */
[----:B------:R-:W-:Y:S02]  /*a910*/  PRMT R67, R119, 0x3340, R137 ;  /* 0x0000334077437816 */ /* 0x000fe40000000089 */
[----:B------:R-:W-:Y:S01]  /*a920*/  PRMT R126, R54, 0x3340, R126 ;  /* 0x00003340367e7816 */ /* 0x000fe2000000007e */
[----:B------:R-:W3:Y:S01]  /*a930*/  LDL.LU R119, [R1+0xc] ;  /* 0x00000c0001777983 */ /* 0x000ee20000300800 */
[----:B------:R-:W-:Y:S02]  /*a940*/  PRMT R124, R53, 0x3340, R124 ;  /* 0x00003340357c7816 */ /* 0x000fe4000000007c */
[----:B------:R-:W-:Y:S01]  /*a950*/  PRMT R107, R107, 0x3340, R113 ;  /* 0x000033406b6b7816 */ /* 0x000fe20000000071 */
[----:B------:R-:W3:Y:S01]  /*a960*/  LDL.LU R137, [R1+0x10] ;  /* 0x0000100001897983 */ /* 0x000ee20000300800 */
[----:B------:R-:W-:Y:S02]  /*a970*/  PRMT R54, R133, 0x5410, R55 ;  /* 0x0000541085367816 */ /* 0x000fe40000000037 */
[----:B------:R-:W-:Y:S01]  /*a980*/  PRMT R118, R118, 0x3340, R144 ;  /* 0x0000334076767816 */ /* 0x000fe20000000090 */
[----:B------:R-:W3:Y:S01]  /*a990*/  LDL.LU R113, [R1+0x4] ;  /* 0x0000040001717983 */ /* 0x000ee20000300800 */
[----:B------:R-:W-:-:S02]  /*a9a0*/  PRMT R52, R56, 0x5410, R57 ;  /* 0x0000541038347816 */ /* 0x000fc40000000039 */
[----:B------:R-:W-:Y:S01]  /*a9b0*/  PRMT R53, R86, 0x5410, R82 ;  /* 0x0000541056357816 */ /* 0x000fe20000000052 */
[----:B------:R-:W3:Y:S01]  /*a9c0*/  LDL.LU R144, [R1+0x8] ;  /* 0x0000080001907983 */ /* 0x000ee20000300800 */
[----:B------:R-:W-:Y:S02]  /*a9d0*/  PRMT R55, R83, 0x5410, R80 ;  /* 0x0000541053377816 */ /* 0x000fe40000000050 */
[----:B------:R-:W-:Y:S02]  /*a9e0*/  PRMT R106, R106, 0x3340, R129 ;  /* 0x000033406a6a7816 */ /* 0x000fe40000000081 */
[----:B------:R-:W-:Y:S01]  /*a9f0*/  PRMT R25, R38, 0x3340, R25 ;  /* 0x0000334026197816 */ /* 0x000fe20000000019 */
[----:B------:R-:W3:Y:S01]  /*aa00*/  LDL.LU R129, [R1] ;  /* 0x0000000001817983 */ /* 0x000ee20000300800 */
[----:B------:R-:W-:Y:S02]  /*aa10*/  PRMT R38, R143, 0x3340, R87 ;  /* 0x000033408f267816 */ /* 0x000fe40000000057 */
[----:B------:R-:W-:Y:S01]  /*aa20*/  PRMT R127, R58, 0x3340, R127 ;  /* 0x000033403a7f7816 */ /* 0x000fe2000000007f */
[----:B------:R-:W3:Y:S01]  /*aa30*/  LDL.LU R87, [R1+0x298] ;  /* 0x0002980001577983 */ /* 0x000ee20000300800 */
[----:B------:R-:W-:-:S02]  /*aa40*/  PRMT R56, R59, 0x5410, R91 ;  /* 0x000054103b387816 */ /* 0x000fc4000000005b */
[----:B------:R-:W-:Y:S01]  /*aa50*/  PRMT R10, R43, 0x3340, R10 ;  /* 0x000033402b0a7816 */ /* 0x000fe2000000000a */
[----:B------:R-:W3:Y:S01]  /*aa60*/  LDL.LU R143, [R1+0x2a0] ;  /* 0x0002a000018f7983 */ /* 0x000ee20000300800 */
[----:B------:R-:W-:Y:S02]  /*aa70*/  PRMT R57, R89, 0x5410, R126 ;  /* 0x0000541059397816 */ /* 0x000fe4000000007e */
[----:B------:R-:W-:Y:S01]  /*aa80*/  PRMT R58, R92, 0x5410, R124 ;  /* 0x000054105c3a7816 */ /* 0x000fe2000000007c */
[----:B------:R0:W-:Y:S01]  /*aa90*/  STS.128 [R223+UR5+0x8000], R52 ;  /* 0x00800034df007988 */ /* 0x0001e20008000c05 */
[----:B------:R-:W-:Y:S02]  /*aaa0*/  PRMT R59, R93, 0x5410, R94 ;  /* 0x000054105d3b7816 */ /* 0x000fe4000000005e */
[----:B------:R-:W-:Y:S02]  /*aab0*/  LOP3.LUT R72, R0, 0x20, RZ, 0x3c, !PT ;  /* 0x0000002000487812 */ /* 0x000fe400078e3cff */
[----:B------:R-:W-:-:S02]  /*aac0*/  PRMT R43, R95, 0x3340, R128 ;  /* 0x000033405f2b7816 */ /* 0x000fc40000000080 */
[----:B------:R-:W3:Y:S04]  /*aad0*/  LDL.LU R128, [R1+0x288] ;  /* 0x0002880001807983 */ /* 0x000ee80000300800 */
[----:B------:R-:W3:Y:S01]  /*aae0*/  LDL.LU R95, [R1+0x290] ;  /* 0x00029000015f7983 */ /* 0x000ee20000300800 */
[----:B0-----:R-:W-:-:S03]  /*aaf0*/  PRMT R52, R101, 0x3340, R131 ;  /* 0x0000334065347816 */ /* 0x001fc60000000083 */
[----:B------:R-:W3:Y:S01]  /*ab00*/  LDL.LU R131, [R1+0x274] ;  /* 0x0002740001837983 */ /* 0x000ee20000300800 */
[----:B------:R-:W-:-:S03]  /*ab10*/  PRMT R55, R134, 0x3340, R97 ;  /* 0x0000334086377816 */ /* 0x000fc60000000061 */
[----:B------:R-:W3:Y:S04]  /*ab20*/  LDL.LU R101, [R1+0x280] ;  /* 0x0002800001657983 */ /* 0x000ee80000300800 */
[----:B------:R0:W-:Y:S04]  /*ab30*/  STS.128 [R72+UR5+0x10000], R56 ;  /* 0x0100003848007988 */ /* 0x0001e80008000c05 */
[----:B------:R-:W3:Y:S04]  /*ab40*/  LDL.LU R97, [R1+0x264] ;  /* 0x0002640001617983 */ /* 0x000ee80000300800 */
[----:B------:R-:W3:Y:S01]  /*ab50*/  LDL.LU R134, [R1+0x26c] ;  /* 0x00026c0001867983 */ /* 0x000ee20000300800 */
[----:B0-----:R-:W-:-:S03]  /*ab60*/  PRMT R59, R132, 0x3340, R88 ;  /* 0x00003340843b7816 */ /* 0x001fc60000000058 */
        /* <DEDUP_REMOVED lines=10> */
[----:B------:R-:W4:Y:S01]  /*ac10*/  LDL.LU R125, [R1+0x218] ;  /* 0x00021800017d7983 */ /* 0x000f220000300800 */
[----:B------:R-:W-:-:S03]  /*ac20*/  PRMT R21, R47, 0x3340, R21 ;  /* 0x000033402f157816 */ /* 0x000fc60000000015 */
[----:B------:R-:W4:Y:S04]  /*ac30*/  LDL.LU R90, [R1+0x220] ;  /* 0x00022000015a7983 */ /* 0x000f280000300800 */
[----:B------:R-:W4:Y:S01]  /*ac40*/  LDL.LU R108, [R1+0x210] ;  /* 0x00021000016c7983 */ /* 0x000f220000300800 */
[----:B------:R-:W-:-:S03]  /*ac50*/  PRMT R29, R46, 0x3340, R29 ;  /* 0x000033402e1d7816 */ /* 0x000fc6000000001d */
[----:B------:R-:W4:Y:S01]  /*ac60*/  LDL.LU R102, [R1+0x214] ;  /* 0x0002140001667983 */ /* 0x000f220000300800 */
[----:B------:R-:W-:Y:S02]  /*ac70*/  PRMT R28, R44, 0x3340, R28 ;  /* 0x000033402c1c7816 */ /* 0x000fe4000000001c */
[----:B------:R-:W-:Y:S02]  /*ac80*/  PRMT R15, R45, 0x3340, R15 ;  /* 0x000033402d0f7816 */ /* 0x000fe4000000000f */
[----:B------:R-:W-:Y:S02]  /*ac90*/  PRMT R26, R40, 0x3340, R26 ;  /* 0x00003340281a7816 */ /* 0x000fe4000000001a */
[----:B------:R-:W-:Y:S02]  /*aca0*/  PRMT R27, R42, 0x3340, R27 ;  /* 0x000033402a1b7816 */ /* 0x000fe4000000001b */
[----:B--2---:R-:W-:Y:S02]  /*acb0*/  PRMT R54, R98, 0x3340, R111 ;  /* 0x0000334062367816 */ /* 0x004fe4000000006f */
[----:B------:R-:W2:Y:S04]  /*acc0*/  LDL.LU R111, [R1+0x208] ;  /* 0x00020800016f7983 */ /* 0x000ea80000300800 */
[----:B------:R-:W2:Y:S01]  /*acd0*/  LDL.LU R98, [R1+0x20c] ;  /* 0x00020c0001627983 */ /* 0x000ea20000300800 */
[----:B-----5:R-:W-:-:S03]  /*ace0*/  PRMT R47, R116, 0x3340, R138 ;  /* 0x00003340742f7816 */ /* 0x020fc6000000008a */
[----:B------:R-:W5:Y:S04]  /*acf0*/  LDL.LU R138, [R1+0x200] ;  /* 0x00020000018a7983 */ /* 0x000f680000300800 */
[----:B------:R-:W5:Y:S01]  /*ad00*/  LDL.LU R116, [R1+0x204] ;  /* 0x0002040001747983 */ /* 0x000f620000300800 */
[----:B---3--:R-:W-:-:S03]  /*ad10*/  PRMT R46, R76, 0x3340, R81 ;  /* 0x000033404c2e7816 */ /* 0x008fc60000000051 */
[----:B------:R-:W3:Y:S04]  /*ad20*/  LDL.LU R81, [R1+0x1f0] ;  /* 0x0001f00001517983 */ /* 0x000ee80000300800 */
        /* <DEDUP_REMOVED lines=13> */
[----:B------:R-:W-:Y:S02]  /*ae00*/  PRMT R64, R64, 0x3340, R71 ;  /* 0x0000334040407816 */ /* 0x000fe40000000047 */
[----:B------:R-:W-:Y:S02]  /*ae10*/  PRMT R60, R60, 0x5410, R127 ;  /* 0x000054103c3c7816 */ /* 0x000fe4000000007f */
[----:B------:R-:W-:Y:S02]  /*ae20*/  PRMT R61, R61, 0x5410, R85 ;  /* 0x000054103d3d7816 */ /* 0x000fe40000000055 */
[----:B------:R-:W-:-:S02]  /*ae30*/  PRMT R62, R62, 0x5410, R96 ;  /* 0x000054103e3e7816 */ /* 0x000fc40000000060 */
        /* <DEDUP_REMOVED lines=11> */
[----:B------:R-:W-:Y:S01]  /*aef0*/  PRMT R39, R39, 0x3340, R20 ;  /* 0x0000334027277816 */ /* 0x000fe20000000014 */
[----:B------:R0:W-:Y:S01]  /*af00*/  STS.128 [R72+UR5+0x18000], R60 ;  /* 0x0180003c48007988 */ /* 0x0001e20008000c05 */
        /* <DEDUP_REMOVED lines=9> */
[----:B0-----:R-:W-:Y:S02]  /*afa0*/  PRMT R60, R32, 0x3340, R23 ;  /* 0x00003340203c7816 */ /* 0x001fe40000000017 */
[----:B------:R-:W-:Y:S02]  /*afb0*/  PRMT R61, R30, 0x3340, R22 ;  /* 0x000033401e3d7816 */ /* 0x000fe40000000016 */
[----:B------:R-:W-:Y:S02]  /*afc0*/  PRMT R21, R10, 0x5410, R27 ;  /* 0x000054100a157816 */ /* 0x000fe4000000001b */
[----:B------:R-:W-:-:S02]  /*afd0*/  PRMT R20, R15, 0x5410, R28 ;  /* 0x000054100f147816 */ /* 0x000fc4000000001c */
[----:B------:R-:W-:Y:S02]  /*afe0*/  PRMT R22, R41, 0x5410, R26 ;  /* 0x0000541029167816 */ /* 0x000fe4000000001a */
[----:B------:R-:W-:Y:S02]  /*aff0*/  PRMT R23, R39, 0x5410, R25 ;  /* 0x0000541027177816 */ /* 0x000fe40000000019 */
[----:B------:R-:W-:Y:S01]  /*b000*/  LOP3.LUT R10, R0, 0x30, RZ, 0x3c, !PT ;  /* 0x00000030000a7812 */ /* 0x000fe200078e3cff */
[----:B------:R-:W-:Y:S01]  /*b010*/  STS.128 [R72+UR5], R64 ;  /* 0x0000004048007988 */ /* 0x000fe20008000c05 */
[----:B------:R-:W-:Y:S02]  /*b020*/  PRMT R36, R36, 0x3340, R24 ;  /* 0x0000334024247816 */ /* 0x000fe40000000018 */
[----:B------:R-:W-:Y:S01]  /*b030*/  PRMT R24, R38, 0x5410, R43 ;  /* 0x0000541026187816 */ /* 0x000fe2000000002b */
[----:B------:R-:W-:Y:S01]  /*b040*/  STS.128 [R72+UR5+0x8000], R68 ;  /* 0x0080004448007988 */ /* 0x000fe20008000c05 */
[----:B------:R-:W-:-:S02]  /*b050*/  PRMT R25, R52, 0x5410, R55 ;  /* 0x0000541034197816 */ /* 0x000fc40000000037 */
[----:B------:R-:W-:Y:S01]  /*b060*/  PRMT R26, R59, 0x5410, R58 ;  /* 0x000054103b1a7816 */ /* 0x000fe2000000003a */
[----:B------:R4:W-:Y:S01]  /*b070*/  STS.128 [R10+UR5+0x18000], R20 ;  /* 0x018000140a007988 */ /* 0x0009e20008000c05 */
[----:B------:R-:W-:Y:S02]  /*b080*/  PRMT R27, R56, 0x5410, R57 ;  /* 0x00005410381b7816 */ /* 0x000fe40000000039 */
[----:B------:R-:W-:-:S03]  /*b090*/  PRMT R14, R31, 0x3340, R14 ;  /* 0x000033401f0e7816 */ /* 0x000fc6000000000e */
[----:B------:R2:W-:Y:S01]  /*b0a0*/  STS.128 [R10+UR5], R24 ;  /* 0x000000180a007988 */ /* 0x0005e20008000c05 */
[----:B------:R-:W-:Y:S02]  /*b0b0*/  PRMT R28, R53, 0x5410, R54 ;  /* 0x00005410351c7816 */ /* 0x000fe40000000036 */
[----:B------:R-:W-:Y:S02]  /*b0c0*/  PRMT R29, R47, 0x5410, R46 ;  /* 0x000054102f1d7816 */ /* 0x000fe4000000002e */
[----:B------:R-:W-:Y:S02]  /*b0d0*/  PRMT R30, R44, 0x5410, R45 ;  /* 0x000054102c1e7816 */ /* 0x000fe4000000002d */
[----:B------:R-:W-:-:S05]  /*b0e0*/  PRMT R31, R40, 0x5410, R42 ;  /* 0x00005410281f7816 */ /* 0x000fca000000002a */
[----:B------:R0:W-:Y:S01]  /*b0f0*/  STS.128 [R10+UR5+0x8000], R28 ;  /* 0x0080001c0a007988 */ /* 0x0001e20008000c05 */
[----:B----4-:R-:W-:-:S03]  /*b100*/  PRMT R22, R90, 0x3340, R125 ;  /* 0x000033405a167816 */ /* 0x010fc6000000007d */
[----:B------:R-:W4:Y:S04]  /*b110*/  LDL.LU R125, [R1+0x1f4] ;  /* 0x0001f400017d7983 */ /* 0x000f280000300800 */
[----:B------:R-:W4:Y:S01]  /*b120*/  LDL.LU R90, [R1+0x1fc] ;  /* 0x0001fc00015a7983 */ /* 0x000f220000300800 */
[----:B------:R-:W-:-:S03]  /*b130*/  PRMT R23, R102, 0x3340, R108 ;  /* 0x0000334066177816 */ /* 0x000fc6000000006c */
[----:B------:R-:W4:Y:S04]  /*b140*/  LDL.LU R108, [R1+0x1e4] ;  /* 0x0001e400016c7983 */ /* 0x000f280000300800 */
[----:B------:R-:W4:Y:S01]  /*b150*/  LDL.LU R102, [R1+0x1ec] ;  /* 0x0001ec0001667983 */ /* 0x000f220000300800 */
[----:B--2---:R-:W-:-:S03]  /*b160*/  PRMT R24, R98, 0x3340, R111 ;  /* 0x0000334062187816 */ /* 0x004fc6000000006f */
        /* <DEDUP_REMOVED lines=11> */
[----:B0-----:R-:W-:-:S03]  /*b220*/  PRMT R28, R73, 0x3340, R79 ;  /* 0x00003340491c7816 */ /* 0x001fc6000000004f */
        /* <DEDUP_REMOVED lines=20> */
[----:B------:R-:W-:-:S05]  /*b370*/  PRMT R18, R155, 0x5410, R151 ;  /* 0x000054109b127816 */ /* 0x000fca0000000097 */
[----:B------:R0:W-:Y:S01]  /*b380*/  STS.128 [R10+UR5+0x10000], R16 ;  /* 0x010000100a007988 */ /* 0x0001e20008000c05 */
[----:B------:R-:W-:Y:S02]  /*b390*/  PRMT R33, R35, 0x5410, R13 ;  /* 0x0000541023217816 */ /* 0x000fe4000000000d */
[----:B------:R-:W-:Y:S02]  /*b3a0*/  PRMT R32, R37, 0x5410, R36 ;  /* 0x0000541025207816 */ /* 0x000fe40000000024 */
[----:B------:R-:W-:Y:S02]  /*b3b0*/  PRMT R35, R14, 0x5410, R61 ;  /* 0x000054100e237816 */ /* 0x000fe4000000003d */
[----:B------:R-:W-:Y:S02]  /*b3c0*/  PRMT R34, R34, 0x5410, R60 ;  /* 0x0000541022227816 */ /* 0x000fe4000000003c */
[----:B------:R-:W-:Y:S02]  /*b3d0*/  LOP3.LUT R36, R0, 0x40, RZ, 0x3c, !PT ;  /* 0x0000004000247812 */ /* 0x000fe400078e3cff */
[----:B------:R-:W-:-:S02]  /*b3e0*/  PRMT R13, R137, 0x3340, R119 ;  /* 0x00003340890d7816 */ /* 0x000fc40000000077 */
[----:B0-----:R-:W-:Y:S02]  /*b3f0*/  PRMT R16, R95, 0x3340, R128 ;  /* 0x000033405f107816 */ /* 0x001fe40000000080 */
[----:B------:R-:W3:Y:S01]  /*b400*/  LDL.LU R128, [R1+0x188] ;  /* 0x0001880001807983 */ /* 0x000ee20000300800 */
[----:B------:R-:W-:-:S03]  /*b410*/  PRMT R17, R101, 0x3340, R131 ;  /* 0x0000334065117816 */ /* 0x000fc60000000083 */
[----:B------:R-:W3:Y:S01]  /*b420*/  LDL.LU R95, [R1+0x18c] ;  /* 0x00018c00015f7983 */ /* 0x000ee20000300800 */
[----:B------:R-:W-:-:S03]  /*b430*/  PRMT R18, R134, 0x3340, R97 ;  /* 0x0000334086127816 */ /* 0x000fc60000000061 */
[----:B------:R-:W3:Y:S01]  /*b440*/  LDL.LU R131, [R1+0x180] ;  /* 0x0001800001837983 */ /* 0x000ee20000300800 */
[----:B------:R-:W-:-:S03]  /*b450*/  PRMT R14, R144, 0x3340, R113 ;  /* 0x00003340900e7816 */ /* 0x000fc60000000071 */
[----:B------:R-:W3:Y:S01]  /*b460*/  LDL.LU R101, [R1+0x184] ;  /* 0x0001840001657983 */ /* 0x000ee20000300800 */
[----:B------:R-:W-:Y:S02]  /*b470*/  PRMT R19, R132, 0x3340, R88 ;  /* 0x0000334084137816 */ /* 0x000fe40000000058 */
[----:B------:R-:W-:Y:S01]  /*b480*/  PRMT R20, R115, 0x3340, R103 ;  /* 0x0000334073147816 */ /* 0x000fe20000000067 */
        /* <DEDUP_REMOVED lines=10> */
[----:B------:R0:W-:Y:S01]  /*b530*/  STS.128 [R36+UR5+0x10000], R32 ;  /* 0x0100002024007988 */ /* 0x0001e20008000c05 */
[----:B------:R-:W-:-:S03]  /*b540*/  PRMT R13, R17, 0x5410, R18 ;  /* 0x00005410110d7816 */ /* 0x000fc60000000012 */
[----:B------:R-:W3:Y:S01]  /*b550*/  LDL.LU R115, [R1+0x16c] ;  /* 0x00016c0001737983 */ /* 0x000ee20000300800 */
[----:B------:R-:W-:-:S03]  /*b560*/  PRMT R252, R129, 0x3340, R252 ;  /* 0x0000334081fc7816 */ /* 0x000fc600000000fc */
[----:B------:R-:W3:Y:S01]  /*b570*/  LDL.LU R135, [R1+0x160] ;  /* 0x0001600001877983 */ /* 0x000ee20000300800 */
[----:B------:R-:W-:-:S03]  /*b580*/  PRMT R251, R251, 0x3340, R250 ;  /* 0x00003340fbfb7816 */ /* 0x000fc600000000fa */
[----:B------:R-:W3:Y:S01]  /*b590*/  LDL.LU R114, [R1+0x164] ;  /* 0x0001640001727983 */ /* 0x000ee20000300800 */
[----:B------:R-:W-:Y:S02]  /*b5a0*/  PRMT R247, R248, 0x3340, R247 ;  /* 0x00003340f8f77816 */ /* 0x000fe400000000f7 */
[----:B0-----:R-:W-:Y:S02]  /*b5b0*/  PRMT R32, R11, 0x3340, R9 ;  /* 0x000033400b207816 */ /* 0x001fe40000000009 */
[----:B----4-:R-:W-:Y:S02]  /*b5c0*/  PRMT R29, R90, 0x3340, R125 ;  /* 0x000033405a1d7816 */ /* 0x010fe4000000007d */
[----:B------:R-:W4:Y:S01]  /*b5d0*/  LDL.LU R125, [R1+0x154] ;  /* 0x00015400017d7983 */ /* 0x000f220000300800 */
[----:B------:R-:W-:Y:S02]  /*b5e0*/  PRMT R246, R246, 0x3340, R245 ;  /* 0x00003340f6f67816 */ /* 0x000fe400000000f5 */
[----:B------:R-:W-:Y:S01]  /*b5f0*/  PRMT R240, R242, 0x3340, R240 ;  /* 0x00003340f2f07816 */ /* 0x000fe200000000f0 */
[----:B------:R-:W4:Y:S01]  /*b600*/  LDL.LU R90, [R1+0x15c] ;  /* 0x00015c00015a7983 */ /* 0x000f220000300800 */
[----:B------:R-:W-:-:S02]  /*b610*/  PRMT R239, R239, 0x3340, R238 ;  /* 0x00003340efef7816 */ /* 0x000fc400000000ee */
[----:B------:R-:W-:Y:S02]  /*b620*/  PRMT R18, R27, 0x5410, R28 ;  /* 0x000054101b127816 */ /* 0x000fe4000000001c */
[----:B------:R-:W-:Y:S02]  /*b630*/  PRMT R30, R102, 0x3340, R108 ;  /* 0x00003340661e7816 */ /* 0x000fe4000000006c */
[----:B------:R-:W-:Y:S01]  /*b640*/  PRMT R27, R31, 0x5410, R32 ;  /* 0x000054101f1b7816 */ /* 0x000fe20000000020 */
[----:B------:R-:W4:Y:S01]  /*b650*/  LDL.LU R108, [R1+0x150] ;  /* 0x00015000016c7983 */ /* 0x000f220000300800 */
[----:B------:R-:W-:-:S03]  /*b660*/  PRMT R9, R252, 0x5410, R251 ;  /* 0x00005410fc097816 */ /* 0x000fc600000000fb */
[----:B------:R-:W4:Y:S01]  /*b670*/  LDL.LU R102, [R1+0x158] ;  /* 0x0001580001667983 */ /* 0x000f220000300800 */
[----:B------:R-:W-:Y:S02]  /*b680*/  PRMT R10, R247, 0x5410, R246 ;  /* 0x00005410f70a7816 */ /* 0x000fe400000000f6 */
[----:B------:R-:W-:-:S05]  /*b690*/  PRMT R11, R240, 0x5410, R239 ;  /* 0x00005410f00b7816 */ /* 0x000fca00000000ef */
[----:B------:R0:W-:Y:S01]  /*b6a0*/  STS.128 [R36+UR5+0x18000], R8 ;  /* 0x0180000824007988 */ /* 0x0001e20008000c05 */
        /* <DEDUP_REMOVED lines=44> */
[----:B------:R-:W-:Y:S02]  /*b970*/  LOP3.LUT R28, R0, 0x50, RZ, 0x3c, !PT ;  /* 0x00000050001c7812 */ /* 0x000fe400078e3cff */
[----:B------:R-:W-:Y:S02]  /*b980*/  PRMT R24, R219, 0x5410, R216 ;  /* 0x00005410db187816 */ /* 0x000fe400000000d8 */
[----:B------:R-:W-:Y:S02]  /*b990*/  PRMT R25, R214, 0x5410, R211 ;  /* 0x00005410d6197816 */ /* 0x000fe400000000d3 */
[----:B------:R-:W-:Y:S01]  /*b9a0*/  PRMT R26, R205, 0x5410, R204 ;  /* 0x00005410cd1a7816 */ /* 0x000fe200000000cc */
[----:B------:R-:W-:Y:S04]  /*b9b0*/  STS.128 [R36+UR5], R12 ;  /* 0x0000000c24007988 */ /* 0x000fe80008000c05 */
[----:B------:R0:W-:Y:S04]  /*b9c0*/  STS.128 [R36+UR5+0x8000], R16 ;  /* 0x0080001024007988 */ /* 0x0001e80008000c05 */
[----:B------:R-:W-:Y:S04]  /*b9d0*/  STS.128 [R28+UR5+0x10000], R20 ;  /* 0x010000141c007988 */ /* 0x000fe80008000c05 */
[----:B------:R1:W-:Y:S01]  /*b9e0*/  STS.128 [R28+UR5+0x18000], R24 ;  /* 0x018000181c007988 */ /* 0x0003e20008000c05 */
[----:B0-----:R-:W-:-:S02]  /*b9f0*/  PRMT R18, R7, 0x3340, R2 ;  /* 0x0000334007127816 */ /* 0x001fc40000000002 */
[----:B-1----:R-:W-:Y:S02]  /*ba00*/  PRMT R26, R5, 0x3340, R3 ;  /* 0x00003340051a7816 */ /* 0x002fe40000000003 */
[----:B----4-:R-:W-:Y:S02]  /*ba10*/  PRMT R20, R102, 0x3340, R108 ;  /* 0x0000334066147816 */ /* 0x010fe4000000006c */
        /* <DEDUP_REMOVED lines=61> */
[----:B------:R-:W-:Y:S01]  /*bdf0*/  PRMT R18, R152, 0x5410, R27 ;  /* 0x0000541098127816 */ /* 0x000fe2000000001b */
[----:B------:R0:W-:Y:S01]  /*be00*/  STS.128 [R28+UR5], R4 ;  /* 0x000000041c007988 */ /* 0x0001e20008000c05 */
[----:B----4-:R-:W-:-:S03]  /*be10*/  PRMT R3, R102, 0x3340, R108 ;  /* 0x0000334066037816 */ /* 0x010fc6000000006c */
        /* <DEDUP_REMOVED lines=41> */
[----:B------:R-:W-:Y:S01]  /*c0b0*/  LOP3.LUT R2, R0, 0x60, RZ, 0x3c, !PT ;  /* 0x0000006000027812 */ /* 0x000fe200078e3cff */
[----:B------:R0:W-:Y:S01]  /*c0c0*/  STS.128 [R28+UR5+0x8000], R8 ;  /* 0x008000081c007988 */ /* 0x0001e20008000c05 */
[----:B------:R-:W-:Y:S02]  /*c0d0*/  PRMT R6, R143, 0x3340, R87 ;  /* 0x000033408f067816 */ /* 0x000fe40000000057 */
[----:B------:R-:W-:Y:S01]  /*c0e0*/  PRMT R7, R95, 0x3340, R128 ;  /* 0x000033405f077816 */ /* 0x000fe20000000080 */
[----:B------:R-:W-:Y:S01]  /*c0f0*/  STS.128 [R2+UR5+0x10000], R12 ;  /* 0x0100000c02007988 */ /* 0x000fe20008000c05 */
[----:B------:R-:W-:-:S02]  /*c100*/  PRMT R168, R168, 0x3340, R170 ;  /* 0x00003340a8a87816 */ /* 0x000fc400000000aa */
[----:B------:R-:W-:Y:S01]  /*c110*/  PRMT R171, R171, 0x3340, R172 ;  /* 0x00003340abab7816 */ /* 0x000fe200000000ac */
[----:B------:R-:W-:Y:S01]  /*c120*/  STS.128 [R2+UR5+0x18000], R16 ;  /* 0x0180001002007988 */ /* 0x000fe20008000c05 */
[----:B------:R-:W-:Y:S02]  /*c130*/  PRMT R189, R189, 0x3340, R190 ;  /* 0x00003340bdbd7816 */ /* 0x000fe400000000be */
[----:B------:R-:W-:Y:S01]  /*c140*/  PRMT R192, R191, 0x3340, R192 ;  /* 0x00003340bfc07816 */ /* 0x000fe200000000c0 */
[----:B------:R1:W-:Y:S01]  /*c150*/  STS.128 [R2+UR5], R20 ;  /* 0x0000001402007988 */ /* 0x0003e20008000c05 */
[----:B------:R-:W-:Y:S02]  /*c160*/  PRMT R25, R25, 0x5410, R26 ;  /* 0x0000541019197816 */ /* 0x000fe4000000001a */
[----:B------:R-:W-:Y:S02]  /*c170*/  PRMT R169, R173, 0x3340, R174 ;  /* 0x00003340ada97816 */ /* 0x000fe400000000ae */
[----:B0-----:R-:W-:-:S02]  /*c180*/  PRMT R8, R101, 0x3340, R131 ;  /* 0x0000334065087816 */ /* 0x001fc40000000083 */
[----:B------:R-:W-:Y:S02]  /*c190*/  PRMT R9, R134, 0x3340, R97 ;  /* 0x0000334086097816 */ /* 0x000fe40000000061 */
[----:B------:R-:W-:Y:S02]  /*c1a0*/  PRMT R10, R132, 0x3340, R88 ;  /* 0x00003340840a7816 */ /* 0x000fe40000000058 */
[----:B------:R-:W-:Y:S02]  /*c1b0*/  PRMT R11, R115, 0x3340, R103 ;  /* 0x00003340730b7816 */ /* 0x000fe40000000067 */
[----:B------:R-:W-:Y:S02]  /*c1c0*/  PRMT R176, R175, 0x3340, R176 ;  /* 0x00003340afb07816 */ /* 0x000fe400000000b0 */
[----:B------:R-:W-:Y:S01]  /*c1d0*/  PRMT R170, R177, 0x3340, R178 ;  /* 0x00003340b1aa7816 */ /* 0x000fe200000000b2 */
[----:B-1----:R-:W0:Y:S01]  /*c1e0*/  LDC R22, c[0x0][0x280] ;  /* 0x0000a000ff167b82 */ /* 0x002e220000000800 */
        /* <DEDUP_REMOVED lines=22> */
[----:B----4-:R-:W-:Y:S02]  /*c350*/  PRMT R14, R102, 0x3340, R108 ;  /* 0x00003340660e7816 */ /* 0x010fe4000000006c */
[----:B------:R-:W-:Y:S02]  /*c360*/  PRMT R189, R189, 0x5410, R192 ;  /* 0x00005410bdbd7816 */ /* 0x000fe400000000c0 */
[----:B------:R-:W-:-:S02]  /*c370*/  PRMT R190, R190, 0x5410, R195 ;  /* 0x00005410bebe7816 */ /* 0x000fc400000000c3 */
[----:B------:R-:W-:Y:S02]  /*c380*/  PRMT R191, R191, 0x5410, R200 ;  /* 0x00005410bfbf7816 */ /* 0x000fe400000000c8 */
[----:B------:R-:W-:Y:S02]  /*c390*/  PRMT R7, R12, 0x5410, R13 ;  /* 0x000054100c077816 */ /* 0x000fe4000000000d */
[----:B------:R-:W-:Y:S01]  /*c3a0*/  LOP3.LUT R3, R0, 0x70, RZ, 0x3c, !PT ;  /* 0x0000007000037812 */ /* 0x000fe200078e3cff */
[----:B------:R1:W-:Y:S01]  /*c3b0*/  STS.128 [R2+UR5+0x8000], R24 ;  /* 0x0080001802007988 */ /* 0x0003e20008000c05 */
[----:B------:R-:W-:-:S03]  /*c3c0*/  IMAD.MOV.U32 R0, RZ, RZ, -0x800000 ;  /* 0xff800000ff007424 */ /* 0x000fc600078e00ff */
[----:B------:R-:W-:Y:S04]  /*c3d0*/  STS.128 [R3+UR5+0x10000], R168 ;  /* 0x010000a803007988 */ /* 0x000fe80008000c05 */
[----:B------:R-:W-:Y:S04]  /*c3e0*/  STS.128 [R3+UR5+0x18000], R188 ;  /* 0x018000bc03007988 */ /* 0x000fe80008000c05 */
[----:B------:R4:W-:Y:S01]  /*c3f0*/  STS.128 [R3+UR5], R4 ;  /* 0x0000000403007988 */ /* 0x0009e20008000c05 */
[----:B-1----:R-:W-:Y:S02]  /*c400*/  IMAD.MOV.U32 R2, RZ, RZ, -0x800000 ;  /* 0xff800000ff027424 */ /* 0x002fe400078e00ff */
[----:B----4-:R-:W-:Y:S01]  /*c410*/  IMAD.MOV.U32 R4, RZ, RZ, 0x3f800000 ;  /* 0x3f800000ff047424 */ /* 0x010fe200078e00ff */
[----:B--2---:R-:W-:-:S04]  /*c420*/  PRMT R15, R98, 0x3340, R111 ;  /* 0x00003340620f7816 */ /* 0x004fc8000000006f */
[----:B------:R-:W-:Y:S02]  /*c430*/  PRMT R8, R14, 0x5410, R15 ;  /* 0x000054100e087816 */ /* 0x000fe4000000000f */
[----:B-----5:R-:W-:Y:S02]  /*c440*/  PRMT R16, R116, 0x3340, R138 ;  /* 0x0000334074107816 */ /* 0x020fe4000000008a */
[----:B---3--:R-:W-:-:S04]  /*c450*/  PRMT R17, R76, 0x3340, R81 ;  /* 0x000033404c117816 */ /* 0x008fc80000000051 */
[----:B------:R-:W-:Y:S02]  /*c460*/  PRMT R9, R16, 0x5410, R17 ;  /* 0x0000541010097816 */ /* 0x000fe40000000011 */
[----:B------:R-:W-:Y:S02]  /*c470*/  PRMT R18, R78, 0x3340, R77 ;  /* 0x000033404e127816 */ /* 0x000fe4000000004d */
[----:B------:R-:W-:-:S04]  /*c480*/  PRMT R19, R73, 0x3340, R79 ;  /* 0x0000334049137816 */ /* 0x000fc8000000004f */
[----:B------:R-:W-:Y:S02]  /*c490*/  PRMT R10, R18, 0x5410, R19 ;  /* 0x00005410120a7816 */ /* 0x000fe40000000013 */
[----:B------:R-:W-:Y:S02]  /*c4a0*/  PRMT R20, R75, 0x3340, R74 ;  /* 0x000033404b147816 */ /* 0x000fe4000000004a */
[----:B------:R-:W-:-:S04]  /*c4b0*/  PRMT R21, R243, 0x3340, R233 ;  /* 0x00003340f3157816 */ /* 0x000fc800000000e9 */
[----:B------:R-:W-:-:S05]  /*c4c0*/  PRMT R11, R20, 0x5410, R21 ;  /* 0x00005410140b7816 */ /* 0x000fca0000000015 */
[----:B------:R1:W-:Y:S02]  /*c4d0*/  STS.128 [R3+UR5+0x8000], R8 ;  /* 0x0080000803007988 */ /* 0x0003e40008000c05 */
[----:B-1----:R-:W-:-:S05]  /*c4e0*/  IMAD.MOV.U32 R3, RZ, RZ, 0x3f800000 ;  /* 0x3f800000ff037424 */ /* 0x002fca00078e00ff */
[----:B------:R-:W-:Y:S04]  /*c4f0*/  STL [R1+0x7a4], R3 ;  /* 0x0007a40301007387 */ /* 0x000fe80000100800 */
[----:B------:R-:W-:Y:S04]  /*c500*/  STL [R1+0x604], R0 ;  /* 0x0006040001007387 */ /* 0x000fe80000100800 */
[----:B------:R1:W-:Y:S04]  /*c510*/  STL [R1+0x600], R2 ;  /* 0x0006000201007387 */ /* 0x0003e80000100800 */
[----:B------:R2:W-:Y:S01]  /*c520*/  STL [R1+0x7a8], R4 ;  /* 0x0007a80401007387 */ /* 0x0005e20000100800 */
[----:B-1----:R-:W-:-:S03]  /*c530*/  IMAD.MOV.U32 R2, RZ, RZ, 0x3f800000 ;  /* 0x3f800000ff027424 */ /* 0x002fc600078e00ff */
[----:B------:R2:W-:Y:S04]  /*c540*/  STL [R1+0x7ac], R3 ;  /* 0x0007ac0301007387 */ /* 0x0005e80000100800 */
[----:B------:R2:W-:Y:S04]  /*c550*/  STL [R1+0x400], RZ ;  /* 0x000400ff01007387 */ /* 0x0005e80000100800 */
[----:B------:R2:W-:Y:S04]  /*c560*/  STL [R1+0x7a0], R2 ;  /* 0x0007a00201007387 */ /* 0x0005e80000100800 */
[----:B------:R2:W-:Y:S04]  /*c570*/  STL [R1+0x404], RZ ;  /* 0x000404ff01007387 */ /* 0x0005e80000100800 */
        /* <DEDUP_REMOVED lines=254> */
[----:B------:R2:W-:Y:S04]  /*d560*/  STL [R1], RZ ;  /* 0x000000ff01007387 */ /* 0x0005e80000100800 */
        /* <DEDUP_REMOVED lines=126> */
[----:B------:R2:W-:Y:S01]  /*dd50*/  STL [R1+0x1fc], RZ ;  /* 0x0001fcff01007387 */ /* 0x0005e20000100800 */
[----:B0-----:R-:W-:Y:S01]  /*dd60*/  ISETP.GE.AND P0, PT, R22, 0x1, PT ;  /* 0x000000011600780c */ /* 0x001fe20003f06270 */
[----:B------:R-:W-:Y:S01]  /*dd70*/  IMAD.MOV.U32 R252, RZ, RZ, -0x800000 ;  /* 0xff800000fffc7424 */ /* 0x000fe200078e00ff */
[----:B------:R-:W-:-:S02]  /*dd80*/  CS2R R24, SRZ ;  /* 0x0000000000187805 */ /* 0x000fc4000001ff00 */
[----:B------:R-:W-:Y:S02]  /*dd90*/  CS2R R26, SRZ ;  /* 0x00000000001a7805 */ /* 0x000fe4000001ff00 */
[----:B------:R-:W-:Y:S02]  /*dda0*/  CS2R R28, SRZ ;  /* 0x00000000001c7805 */ /* 0x000fe4000001ff00 */
[----:B------:R-:W-:Y:S02]  /*ddb0*/  CS2R R30, SRZ ;  /* 0x00000000001e7805 */ /* 0x000fe4000001ff00 */
[----:B------:R-:W-:Y:S02]  /*ddc0*/  CS2R R32, SRZ ;  /* 0x0000000000207805 */ /* 0x000fe4000001ff00 */
[----:B------:R-:W-:Y:S02]  /*ddd0*/  CS2R R34, SRZ ;  /* 0x0000000000227805 */ /* 0x000fe4000001ff00 */
        /* <DEDUP_REMOVED lines=57> */
[----:B------:R-:W-:Y:S01]  /*e170*/  CS2R R150, SRZ ;  /* 0x0000000000967805 */ /* 0x000fe2000001ff00 */
[----:B--2---:R-:W-:Y:S06]  /*e180*/  @!P0 BRA `(.L_x_0) ;  /* 0x0000017c00188947 */ /* 0x004fec0003800000 */
[----:B------:R-:W0:Y:S01]  /*e190*/  S2R R243, SR_TID.X ;  /* 0x0000000000f37919 */ /* 0x000e220000002100 */
[----:B------:R-:W1:Y:S01]  /*e1a0*/  LDC.64 R6, c[0x0][0x250] ;  /* 0x00009400ff067b82 */ /* 0x000e620000000a00 */
[----:B------:R-:W-:Y:S01]  /*e1b0*/  ULDC.64 UR60, c[0x0][0x260] ;  /* 0x00009800003c7ab9 */ /* 0x000fe20000000a00 */
[----:B------:R-:W-:Y:S01]  /*e1c0*/  ULDC UR16, c[0x0][0x268] ;  /* 0x00009a0000107ab9 */ /* 0x000fe20000000800 */
[----:B------:R-:W2:Y:S01]  /*e1d0*/  S2R R233, SR_TID.X ;  /* 0x0000000000e97919 */ /* 0x000ea20000002100 */
[----:B------:R-:W-:Y:S01]  /*e1e0*/  ULDC UR39, c[0x0][0x268] ;  /* 0x00009a0000277ab9 */ /* 0x000fe20000000800 */
[----:B------:R-:W-:Y:S01]  /*e1f0*/  ULDC UR24, c[0x0][0x268] ;  /* 0x00009a0000187ab9 */ /* 0x000fe20000000800 */
[----:B------:R-:W-:Y:S01]  /*e200*/  ULDC UR23, c[0x0][0x268] ;  /* 0x00009a0000177ab9 */ /* 0x000fe20000000800 */
[----:B------:R-:W-:Y:S01]  /*e210*/  ULDC UR7, c[0x0][0x268] ;  /* 0x00009a0000077ab9 */ /* 0x000fe20000000800 */
[----:B------:R-:W1:Y:S01]  /*e220*/  S2UR UR4, SR_CTAID.Y ;  /* 0x00000000000479c3 */ /* 0x000e620000002600 */
[----:B------:R-:W-:Y:S01]  /*e230*/  ULDC UR10, c[0x0][0x268] ;  /* 0x00009a00000a7ab9 */ /* 0x000fe20000000800 */
[----:B------:R-:W-:Y:S01]  /*e240*/  ULDC UR30, c[0x0][0x268] ;  /* 0x00009a00001e7ab9 */ /* 0x000fe20000000800 */
[----:B------:R-:W-:Y:S01]  /*e250*/  ULDC UR11, c[0x0][0x268] ;  /* 0x00009a00000b7ab9 */ /* 0x000fe20000000800 */
[----:B------:R-:W-:Y:S01]  /*e260*/  ULDC UR12, c[0x0][0x268] ;  /* 0x00009a00000c7ab9 */ /* 0x000fe20000000800 */
[----:B------:R-:W-:Y:S01]  /*e270*/  ULDC UR13, c[0x0][0x268] ;  /* 0x00009a00000d7ab9 */ /* 0x000fe20000000800 */
[----:B------:R-:W-:Y:S01]  /*e280*/  ULDC UR14, c[0x0][0x268] ;  /* 0x00009a00000e7ab9 */ /* 0x000fe20000000800 */
[----:B------:R-:W-:Y:S01]  /*e290*/  ULDC UR15, c[0x0][0x268] ;  /* 0x00009a00000f7ab9 */ /* 0x000fe20000000800 */
[----:B------:R-:W3:Y:S01]  /*e2a0*/  LDC.64 R12, c[0x0][0x218] ;  /* 0x00008600ff0c7b82 */ /* 0x000ee20000000a00 */
[----:B------:R-:W-:Y:S01]  /*e2b0*/  ULDC UR17, c[0x0][0x268] ;  /* 0x00009a0000117ab9 */ /* 0x000fe20000000800 */
[----:B------:R-:W-:Y:S01]  /*e2c0*/  ULDC UR18, c[0x0][0x268] ;  /* 0x00009a0000127ab9 */ /* 0x000fe20000000800 */
[----:B------:R-:W-:Y:S01]  /*e2d0*/  ULDC UR19, c[0x0][0x268] ;  /* 0x00009a0000137ab9 */ /* 0x000fe20000000800 */
[----:B------:R-:W-:Y:S01]  /*e2e0*/  ULDC UR20, c[0x0][0x268] ;  /* 0x00009a0000147ab9 */ /* 0x000fe20000000800 */
[----:B------:R-:W-:Y:S01]  /*e2f0*/  ULDC UR21, c[0x0][0x268] ;  /* 0x00009a0000157ab9 */ /* 0x000fe20000000800 */
[----:B------:R-:W-:Y:S01]  /*e300*/  ULDC UR22, c[0x0][0x268] ;  /* 0x00009a0000167ab9 */ /* 0x000fe20000000800 */
[----:B------:R-:W-:Y:S01]  /*e310*/  ULDC UR25, c[0x0][0x268] ;  /* 0x00009a0000197ab9 */ /* 0x000fe20000000800 */
[----:B------:R-:W4:Y:S01]  /*e320*/  LDC R8, c[0x0][0x258] ;  /* 0x00009600ff087b82 */ /* 0x000f220000000800 */
[----:B------:R-:W-:Y:S01]  /*e330*/  ULDC UR26, c[0x0][0x268] ;  /* 0x00009a00001a7ab9 */ /* 0x000fe20000000800 */
[----:B------:R-:W-:Y:S01]  /*e340*/  ULDC UR27, c[0x0][0x268] ;  /* 0x00009a00001b7ab9 */ /* 0x000fe20000000800 */
[----:B------:R-:W-:Y:S01]  /*e350*/  ULDC UR28, c[0x0][0x268] ;  /* 0x00009a00001c7ab9 */ /* 0x000fe20000000800 */
[----:B------:R-:W-:Y:S01]  /*e360*/  ULDC UR29, c[0x0][0x268] ;  /* 0x00009a00001d7ab9 */ /* 0x000fe20000000800 */
[----:B------:R-:W-:Y:S01]  /*e370*/  ULDC UR31, c[0x0][0x268] ;  /* 0x00009a00001f7ab9 */ /* 0x000fe20000000800 */
[----:B------:R-:W-:Y:S01]  /*e380*/  ULDC UR32, c[0x0][0x268] ;  /* 0x00009a0000207ab9 */ /* 0x000fe20000000800 */
[C---:B0-----:R-:W-:Y:S01]  /*e390*/  LOP3.LUT R0, R243.reuse, 0x1, RZ, 0xc0, !PT ;  /* 0x00000001f3007812 */ /* 0x041fe200078ec0ff */
[----:B------:R-:W0:Y:S01]  /*e3a0*/  LDC.64 R14, c[0x0][0x220] ;  /* 0x00008800ff0e7b82 */ /* 0x000e220000000a00 */
[C---:B------:R-:W-:Y:S01]  /*e3b0*/  LOP3.LUT R5, R243.reuse, 0x1c, RZ, 0xc0, !PT ;  /* 0x0000001cf3057812 */ /* 0x040fe200078ec0ff */
[----:B-1----:R-:W-:Y:S01]  /*e3c0*/  IMAD R6, R6, UR4, RZ ;  /* 0x0000000406067c24 */ /* 0x002fe2000f8e02ff */
[C---:B------:R-:W-:Y:S01]  /*e3d0*/  LOP3.LUT R10, R243.reuse, 0x7f, RZ, 0xc0, !PT ;  /* 0x0000007ff30a7812 */ /* 0x040fe200078ec0ff */
[----:B------:R-:W-:Y:S01]  /*e3e0*/  UIMAD UR60, UR4, UR60, URZ ;  /* 0x0000003c043c72a4 */ /* 0x000fe2000f8e023f */
[C---:B------:R-:W-:Y:S01]  /*e3f0*/  LOP3.LUT R3, R243.reuse, 0x80, RZ, 0xc0, !PT ;  /* 0x00000080f3037812 */ /* 0x040fe200078ec0ff */
[----:B------:R-:W-:Y:S01]  /*e400*/  IMAD R2, R0, 0x2, R5 ;  /* 0x0000000200027824 */ /* 0x000fe200078e0205 */
[----:B------:R-:W-:Y:S01]  /*e410*/  LOP3.LUT R0, R243, 0x3f, RZ, 0xc0, !PT ;  /* 0x0000003ff3007812 */ /* 0x000fe200078ec0ff */
[----:B------:R-:W-:Y:S01]  /*e420*/  USHF.R.S32.HI UR4, URZ, 0x1f, UR60 ;  /* 0x0000001f3f047899 */ /* 0x000fe2000801143c */
[--C-:B------:R-:W-:Y:S01]  /*e430*/  SHF.R.U32.HI R4, RZ, 0x5, R243.reuse ;  /* 0x00000005ff047819 */ /* 0x100fe200000116f3 */
[----:B------:R-:W-:Y:S01]  /*e440*/  IMAD R10, R3, 0x40, R10 ;  /* 0x00000040030a7824 */ /* 0x000fe200078e020a */
[----:B--2---:R-:W-:Y:S01]  /*e450*/  LOP3.LUT R233, R233, 0xff, RZ, 0xc0, !PT ;  /* 0x000000ffe9e97812 */ /* 0x004fe200078ec0ff */
[----:B------:R-:W-:Y:S01]  /*e460*/  IMAD R3, R0, UR61, RZ ;  /* 0x0000003d00037c24 */ /* 0x000fe2000f8e02ff */
[----:B---3--:R-:W-:Y:S01]  /*e470*/  IADD3 R9, P0, R6, R12, RZ ;  /* 0x0000000c06097210 */ /* 0x008fe20007f1e0ff */
[----:B------:R-:W1:Y:S01]  /*e480*/  LDC R24, c[0x0][0x268] ;  /* 0x00009a00ff187b82 */ /* 0x000e620000000800 */
[----:B------:R-:W-:Y:S01]  /*e490*/  R2UR UR6, R4 ;  /* 0x00000000040672ca */ /* 0x000fe200000e0000 */
[----:B----4-:R-:W-:Y:S01]  /*e4a0*/  IMAD R11, R233, R8, RZ ;  /* 0x00000008e90b7224 */ /* 0x010fe200078e02ff */
[----:B------:R-:W-:Y:S01]  /*e4b0*/  LEA.HI.X.SX32 R4, R6, R13, 0x1, P0 ;  /* 0x0000000d06047211 */ /* 0x000fe200000f0eff */
[----:B------:R-:W-:Y:S01]  /*e4c0*/  ULDC UR33, c[0x0][0x268] ;  /* 0x00009a0000217ab9 */ /* 0x000fe20000000800 */
[----:B------:R-:W-:Y:S01]  /*e4d0*/  SHF.R.U32.HI R13, RZ, 0x6, R243 ;  /* 0x00000006ff0d7819 */ /* 0x000fe200000116f3 */
[----:B------:R-:W-:Y:S01]  /*e4e0*/  IMAD R12, R8, 0x100, R11 ;  /* 0x00000100080c7824 */ /* 0x000fe200078e020b */
[----:B------:R-:W-:Y:S01]  /*e4f0*/  SHF.R.S32.HI R0, RZ, 0x1f, R3 ;  /* 0x0000001fff007819 */ /* 0x000fe20000011403 */
[----:B------:R-:W2:Y:S01]  /*e500*/  LDC R130, c[0x0][0x268] ;  /* 0x00009a00ff827b82 */ /* 0x000ea20000000800 */
[----:B------:R-:W-:Y:S01]  /*e510*/  LEA.HI R45, R243, 0x8c, RZ, 0x1a ;  /* 0x0000008cf32d7811 */ /* 0x000fe200078fd0ff */
[----:B------:R-:W-:Y:S01]  /*e520*/  ULDC UR34, c[0x0][0x268] ;  /* 0x00009a0000227ab9 */ /* 0x000fe20000000800 */
[----:B0-----:R-:W-:Y:S01]  /*e530*/  IADD3 R6, P2, P3, R3, UR60, R14 ;  /* 0x0000003c03067c10 */ /* 0x001fe2000fb5e00e */
[----:B------:R-:W-:Y:S01]  /*e540*/  ULDC UR6, c[0x0][0x268] ;  /* 0x00009a0000067ab9 */ /* 0x000fe20000000800 */
[----:B------:R-:W-:Y:S01]  /*e550*/  LEA.HI R95, R243, 0x1fc, RZ, 0x1a ;  /* 0x000001fcf35f7811 */ /* 0x000fe200078fd0ff */
[----:B------:R-:W-:Y:S01]  /*e560*/  IMAD R103, R45, UR16, RZ ;  /* 0x000000102d677c24 */ /* 0x000fe2000f8e02ff */
[----:B------:R-:W-:Y:S01]  /*e570*/  SGXT.U32 R13, R13, 0x2 ;  /* 0x000000020d0d781a */ /* 0x000fe20000000000 */
[----:B------:R-:W0:Y:S01]  /*e580*/  LDC R132, c[0x0][0x268] ;  /* 0x00009a00ff847b82 */ /* 0x000e220000000800 */
[----:B------:R-:W-:Y:S01]  /*e590*/  IADD3.X R0, R0, UR4, R15, P2, P3 ;  /* 0x0000000400007c10 */ /* 0x000fe200097e640f */
[----:B------:R-:W-:Y:S01]  /*e5a0*/  ULDC UR4, c[0x0][0x268] ;  /* 0x00009a0000047ab9 */ /* 0x000fe20000000800 */
[----:B------:R-:W-:Y:S01]  /*e5b0*/  LEA.HI R63, R243, 0x10c, RZ, 0x1a ;  /* 0x0000010cf33f7811 */ /* 0x000fe200078fd0ff */
[----:B------:R-:W-:Y:S01]  /*e5c0*/  IMAD R45, R95, UR39, RZ ;  /* 0x000000275f2d7c24 */ /* 0x000fe2000f8e02ff */
[-C--:B------:R-:W-:Y:S01]  /*e5d0*/  IADD3 R8, P0, R11, R9.reuse, RZ ;  /* 0x000000090b087210 */ /* 0x080fe20007f1e0ff */
[----:B------:R-:W-:Y:S01]  /*e5e0*/  IMAD R99, R13, UR4, RZ ;  /* 0x000000040d637c24 */ /* 0x000fe2000f8e02ff */
[----:B------:R-:W-:Y:S01]  /*e5f0*/  LEA.HI R21, R243, 0xc, RZ, 0x1a ;  /* 0x0000000cf3157811 */ /* 0x000fe200078fd0ff */
[----:B------:R-:W-:Y:S01]  /*e600*/  IMAD R113, R63, UR24, RZ ;  /* 0x000000183f717c24 */ /* 0x000fe2000f8e02ff */
[----:B------:R-:W-:Y:S01]  /*e610*/  LEA.HI R61, R243, 0xfc, RZ, 0x1a ;  /* 0x000000fcf33d7811 */ /* 0x000fe200078fd0ff */
[----:B------:R-:W3:Y:S01]  /*e620*/  LDC R134, c[0x0][0x268] ;  /* 0x00009a00ff867b82 */ /* 0x000ee20000000800 */
[----:B------:R-:W-:Y:S01]  /*e630*/  IADD3 R9, P1, R12, R9, RZ ;  /* 0x000000090c097210 */ /* 0x000fe20007f3e0ff */
[----:B------:R-:W-:Y:S01]  /*e640*/  IMAD R21, R21, UR6, RZ ;  /* 0x0000000615157c24 */ /* 0x000fe2000f8e02ff */
[----:B------:R-:W-:Y:S01]  /*e650*/  LEA.HI R29, R243, 0x1c, RZ, 0x1a ;  /* 0x0000001cf31d7811 */ /* 0x000fe200078fd0ff */
[----:B------:R-:W-:Y:S01]  /*e660*/  IMAD R111, R61, UR23, RZ ;  /* 0x000000173d6f7c24 */ /* 0x000fe2000f8e02ff */
[----:B------:R-:W-:Y:S01]  /*e670*/  LEA.HI R33, R243, 0x2c, RZ, 0x1a ;  /* 0x0000002cf3217811 */ /* 0x000fe200078fd0ff */
[----:B-1----:R-:W-:Y:S01]  /*e680*/  IMAD R31, R24, 0x4, R99 ;  /* 0x00000004181f7824 */ /* 0x002fe200078e0263 */
[-C--:B------:R-:W-:Y:S01]  /*e690*/  LEA.HI.X.SX32 R11, R11, R4.reuse, 0x1, P0 ;  /* 0x000000040b0b7211 */ /* 0x080fe200000f0eff */
[----:B------:R-:W-:Y:S01]  /*e6a0*/  IMAD R101, R29, UR7, RZ ;  /* 0x000000071d657c24 */ /* 0x000fe2000f8e02ff */
[----:B------:R-:W-:Y:S01]  /*e6b0*/  LEA.HI R75, R243, 0x16c, RZ, 0x1a ;  /* 0x0000016cf34b7811 */ /* 0x000fe200078fd0ff */
[----:B------:R-:W-:Y:S01]  /*e6c0*/  IMAD R33, R33, UR10, RZ ;  /* 0x0000000a21217c24 */ /* 0x000fe2000f8e02ff */
[----:B------:R-:W-:Y:S01]  /*e6d0*/  LEA.HI.X.SX32 R12, R12, R4, 0x1, P1 ;  /* 0x000000040c0c7211 */ /* 0x000fe200008f0eff */
[----:B------:R-:W1:Y:S01]  /*e6e0*/  LDC R136, c[0x0][0x268] ;  /* 0x00009a00ff887b82 */ /* 0x000e620000000800 */
[-C--:B------:R-:W-:Y:S01]  /*e6f0*/  IADD3 R63, P0, R45, R6.reuse, RZ ;  /* 0x000000062d3f7210 */ /* 0x080fe20007f1e0ff */
[----:B------:R-:W-:Y:S01]  /*e700*/  IMAD R119, R75, UR30, RZ ;  /* 0x0000001e4b777c24 */ /* 0x000fe2000f8e02ff */
[-C--:B------:R-:W-:Y:S01]  /*e710*/  IADD3 R61, P1, R99, R6.reuse, RZ ;  /* 0x00000006633d7210 */ /* 0x080fe20007f3e0ff */
[----:B--2---:R-:W-:Y:S01]  /*e720*/  IMAD R27, R130, 0x4, R31 ;  /* 0x00000004821b7824 */ /* 0x004fe200078e021f */
[C---:B------:R-:W-:Y:S01]  /*e730*/  LEA.HI R35, R243.reuse, 0x3c, RZ, 0x1a ;  /* 0x0000003cf3237811 */ /* 0x040fe200078fd0ff */
[----:B------:R2:W-:Y:S01]  /*e740*/  STL [R1+0xce0], R63 ;  /* 0x000ce03f01007387 */ /* 0x0005e20000100800 */
[----:B------:R-:W-:Y:S01]  /*e750*/  LEA.HI R37, R243, 0x4c, RZ, 0x1a ;  /* 0x0000004cf3257811 */ /* 0x000fe200078fd0ff */
[----:B------:R-:W4:Y:S01]  /*e760*/  LDC R138, c[0x0][0x268] ;  /* 0x00009a00ff8a7b82 */ /* 0x000f220000000800 */
[-C--:B------:R-:W-:Y:S01]  /*e770*/  IADD3 R75, P2, R21, R6.reuse, RZ ;  /* 0x00000006154b7210 */ /* 0x080fe20007f5e0ff */
[----:B------:R5:W-:Y:S01]  /*e780*/  STL [R1+0x8e8], R61 ;  /* 0x0008e83d01007387 */ /* 0x000be20000100800 */
[----:B------:R-:W-:Y:S01]  /*e790*/  IMAD R35, R35, UR11, RZ ;  /* 0x0000000b23237c24 */ /* 0x000fe2000f8e02ff */
[----:B------:R-:W-:Y:S01]  /*e7a0*/  LEA.HI R39, R243, 0x5c, RZ, 0x1a ;  /* 0x0000005cf3277811 */ /* 0x000fe200078fd0ff */
[----:B------:R-:W-:Y:S01]  /*e7b0*/  IMAD R37, R37, UR12, RZ ;  /* 0x0000000c25257c24 */ /* 0x000fe2000f8e02ff */
[----:B------:R-:W-:Y:S01]  /*e7c0*/  STL [R1+0x900], R75 ;  /* 0x0009004b01007387 */ /* 0x000fe20000100800 */
[----:B------:R-:W-:Y:S01]  /*e7d0*/  LEA.HI R41, R243, 0x6c, RZ, 0x1a ;  /* 0x0000006cf3297811 */ /* 0x000fe200078fd0ff */
[----:B------:R-:W4:Y:S01]  /*e7e0*/  LDC R140, c[0x0][0x268] ;  /* 0x00009a00ff8c7b82 */ /* 0x000f220000000800 */
[----:B--2---:R-:W-:Y:S01]  /*e7f0*/  IADD3 R63, P3, R101, R6, RZ ;  /* 0x00000006653f7210 */ /* 0x004fe20007f7e0ff */
[----:B------:R-:W-:Y:S01]  /*e800*/  IMAD R39, R39, UR13, RZ ;  /* 0x0000000d27277c24 */ /* 0x000fe2000f8e02ff */
[----:B------:R-:W-:Y:S01]  /*e810*/  LEA.HI.X.SX32 R45, R45, R0, 0x1, P0 ;  /* 0x000000002d2d7211 */ /* 0x000fe200000f0eff */
[----:B------:R-:W-:Y:S01]  /*e820*/  IMAD R41, R41, UR14, RZ ;  /* 0x0000000e29297c24 */ /* 0x000fe2000f8e02ff */
[----:B-----5:R-:W-:Y:S01]  /*e830*/  IADD3 R61, P4, R33, R6, RZ ;  /* 0x00000006213d7210 */ /* 0x020fe20007f9e0ff */
[----:B------:R2:W-:Y:S01]  /*e840*/  STL [R1+0x920], R63 ;  /* 0x0009203f01007387 */ /* 0x0005e20000100800 */
[C---:B------:R-:W-:Y:S01]  /*e850*/  LEA.HI R43, R243.reuse, 0x7c, RZ, 0x1a ;  /* 0x0000007cf32b7811 */ /* 0x040fe200078fd0ff */
[----:B------:R-:W5:Y:S01]  /*e860*/  LDC R142, c[0x0][0x268] ;  /* 0x00009a00ff8e7b82 */ /* 0x000f620000000800 */
[C---:B------:R-:W-:Y:S01]  /*e870*/  LEA.HI R47, R243.reuse, 0x9c, RZ, 0x1a ;  /* 0x0000009cf32f7811 */ /* 0x040fe200078fd0ff */
[----:B------:R0:W-:Y:S01]  /*e880*/  STL [R1+0x940], R61 ;  /* 0x0009403d01007387 */ /* 0x0001e20000100800 */
[----:B------:R-:W-:Y:S01]  /*e890*/  LEA.HI R51, R243, 0xac, RZ, 0x1a ;  /* 0x000000acf3337811 */ /* 0x000fe200078fd0ff */
[----:B------:R-:W-:Y:S01]  /*e8a0*/  IMAD R43, R43, UR15, RZ ;  /* 0x0000000f2b2b7c24 */ /* 0x000fe2000f8e02ff */
[----:B------:R-:W-:Y:S01]  /*e8b0*/  LEA.HI.X.SX32 R33, R33, R0, 0x1, P4 ;  /* 0x0000000021217211 */ /* 0x000fe200020f0eff */
[----:B------:R-:W-:Y:S01]  /*e8c0*/  IMAD R105, R47, UR17, RZ ;  /* 0x000000112f697c24 */ /* 0x000fe2000f8e02ff */
[----:B------:R-:W-:Y:S01]  /*e8d0*/  LEA.HI R53, R243, 0xbc, RZ, 0x1a ;  /* 0x000000bcf3357811 */ /* 0x000fe200078fd0ff */
[----:B------:R-:W-:Y:S01]  /*e8e0*/  IMAD R107, R51, UR18, RZ ;  /* 0x00000012336b7c24 */ /* 0x000fe2000f8e02ff */
[-C--:B--2---:R-:W-:Y:S01]  /*e8f0*/  IADD3 R63, P5, R35, R6.reuse, RZ ;  /* 0x00000006233f7210 */ /* 0x084fe20007fbe0ff */
[----:B------:R-:W2:Y:S01]  /*e900*/  LDC R144, c[0x0][0x268] ;  /* 0x00009a00ff907b82 */ /* 0x000ea20000000800 */
[----:B------:R-:W-:Y:S01]  /*e910*/  LEA.HI R55, R243, 0xcc, RZ, 0x1a ;  /* 0x000000ccf3377811 */ /* 0x000fe200078fd0ff */
[----:B------:R-:W-:Y:S01]  /*e920*/  IMAD R109, R53, UR19, RZ ;  /* 0x00000013356d7c24 */ /* 0x000fe2000f8e02ff */
[----:B0-----:R-:W-:Y:S01]  /*e930*/  IADD3 R61, P6, R37, R6, RZ ;  /* 0x00000006253d7210 */ /* 0x001fe20007fde0ff */
[----:B------:R0:W-:Y:S01]  /*e940*/  STL [R1+0x960], R63 ;  /* 0x0009603f01007387 */ /* 0x0001e20000100800 */
[----:B------:R-:W-:Y:S01]  /*e950*/  LEA.HI.X.SX32 R35, R35, R0, 0x1, P5 ;  /* 0x0000000023237211 */ /* 0x000fe200028f0eff */
[----:B------:R-:W-:Y:S01]  /*e960*/  IMAD R55, R55, UR20, RZ ;  /* 0x0000001437377c24 */ /* 0x000fe2000f8e02ff */
[C---:B------:R-:W-:Y:S01]  /*e970*/  LEA.HI R57, R243.reuse, 0xdc, RZ, 0x1a ;  /* 0x000000dcf3397811 */ /* 0x040fe200078fd0ff */
[----:B------:R-:W-:Y:S01]  /*e980*/  STL [R1+0x980], R61 ;  /* 0x0009803d01007387 */ /* 0x000fe20000100800 */
[C---:B------:R-:W-:Y:S01]  /*e990*/  LEA.HI R59, R243.reuse, 0xec, RZ, 0x1a ;  /* 0x000000ecf33b7811 */ /* 0x040fe200078fd0ff */
[----:B------:R-:W-:Y:S01]  /*e9a0*/  IMAD R29, R132, 0x8, R27 ;  /* 0x00000008841d7824 */ /* 0x000fe200078e021b */
[----:B------:R-:W-:Y:S01]  /*e9b0*/  LEA.HI R65, R243, 0x11c, RZ, 0x1a ;  /* 0x0000011cf3417811 */ /* 0x000fe200078fd0ff */
[----:B------:R3:W-:Y:S01]  /*e9c0*/  STL [R1+0xcdc], R45 ;  /* 0x000cdc2d01007387 */ /* 0x0007e20000100800 */
[----:B------:R-:W-:Y:S01]  /*e9d0*/  IMAD R57, R57, UR21, RZ ;  /* 0x0000001539397c24 */ /* 0x000fe2000f8e02ff */
[----:B0-----:R-:W-:Y:S01]  /*e9e0*/  IADD3 R63, P0, R39, R6, RZ ;  /* 0x00000006273f7210 */ /* 0x001fe20007f1e0ff */
[----:B------:R-:W-:Y:S01]  /*e9f0*/  IMAD R59, R59, UR22, RZ ;  /* 0x000000163b3b7c24 */ /* 0x000fe2000f8e02ff */
[----:B------:R-:W-:Y:S01]  /*ea00*/  LEA.HI R67, R243, 0x12c, RZ, 0x1a ;  /* 0x0000012cf3437811 */ /* 0x000fe200078fd0ff */
[----:B------:R-:W-:Y:S01]  /*ea10*/  IMAD R115, R65, UR25, RZ ;  /* 0x0000001941737c24 */ /* 0x000fe2000f8e02ff */
[C---:B------:R-:W-:Y:S01]  /*ea20*/  LEA.HI R69, R243.reuse, 0x13c, RZ, 0x1a ;  /* 0x0000013cf3457811 */ /* 0x040fe200078fd0ff */
[----:B------:R-:W-:Y:S01]  /*ea30*/  STL [R1+0x9a0], R63 ;  /* 0x0009a03f01007387 */ /* 0x000fe20000100800 */
[----:B------:R-:W-:Y:S01]  /*ea40*/  LEA.HI R71, R243, 0x14c, RZ, 0x1a ;  /* 0x0000014cf3477811 */ /* 0x000fe200078fd0ff */
[----:B------:R-:W-:Y:S01]  /*ea50*/  IMAD R117, R67, UR26, RZ ;  /* 0x0000001a43757c24 */ /* 0x000fe2000f8e02ff */
[----:B---3--:R-:W-:Y:S01]  /*ea60*/  LEA.HI.X.SX32 R45, R99, R0, 0x1, P1 ;  /* 0x00000000632d7211 */ /* 0x008fe200008f0eff */
[----:B------:R-:W-:Y:S01]  /*ea70*/  IMAD R69, R69, UR27, RZ ;  /* 0x0000001b45457c24 */ /* 0x000fe2000f8e02ff */
[----:B------:R-:W-:Y:S01]  /*ea80*/  IADD3 R61, P1, R41, R6, RZ ;  /* 0x00000006293d7210 */ /* 0x000fe20007f3e0ff */
[----:B------:R-:W-:Y:S01]  /*ea90*/  IMAD R71, R71, UR28, RZ ;  /* 0x0000001c47477c24 */ /* 0x000fe2000f8e02ff */
[C---:B------:R-:W-:Y:S01]  /*eaa0*/  LEA.HI R73, R243.reuse, 0x15c, RZ, 0x1a ;  /* 0x0000015cf3497811 */ /* 0x040fe200078fd0ff */
[----:B------:R0:W-:Y:S01]  /*eab0*/  STL [R1+0x8e4], R45 ;  /* 0x0008e42d01007387 */ /* 0x0001e20000100800 */
[----:B------:R-:W3:Y:S01]  /*eac0*/  LDC R146, c[0x0][0x268] ;  /* 0x00009a00ff927b82 */ /* 0x000ee20000000800 */
[----:B------:R-:W-:Y:S01]  /*ead0*/  IMAD R49, R134, 0x4, R29 ;  /* 0x0000000486317824 */ /* 0x000fe200078e021d */
[----:B------:R-:W-:Y:S01]  /*eae0*/  LEA.HI R77, R243, 0x17c, RZ, 0x1a ;  /* 0x0000017cf34d7811 */ /* 0x000fe200078fd0ff */
[----:B------:R5:W-:Y:S01]  /*eaf0*/  STL [R1+0x9c0], R61 ;  /* 0x0009c03d01007387 */ /* 0x000be20000100800 */
[----:B------:R-:W-:Y:S01]  /*eb00*/  IMAD R73, R73, UR29, RZ ;  /* 0x0000001d49497c24 */ /* 0x000fe2000f8e02ff */
[C---:B------:R-:W-:Y:S01]  /*eb10*/  LEA.HI R79, R243.reuse, 0x18c, RZ, 0x1a ;  /* 0x0000018cf34f7811 */ /* 0x040fe200078fd0ff */
[----:B-1----:R-:W-:Y:S01]  /*eb20*/  IMAD R47, R136, 0x4, R49 ;  /* 0x00000004882f7824 */ /* 0x002fe200078e0231 */
[----:B------:R-:W-:Y:S01]  /*eb30*/  LEA.HI R81, R243, 0x19c, RZ, 0x1a ;  /* 0x0000019cf3517811 */ /* 0x000fe200078fd0ff */
[----:B------:R-:W1:Y:S01]  /*eb40*/  LDC R148, c[0x0][0x268] ;  /* 0x00009a00ff947b82 */ /* 0x000e620000000800 */
[-C--:B0-----:R-:W-:Y:S01]  /*eb50*/  LEA.HI.X.SX32 R45, R21, R0.reuse, 0x1, P2 ;  /* 0x00000000152d7211 */ /* 0x081fe200010f0eff */
[----:B----4-:R-:W-:Y:S01]  /*eb60*/  IMAD R51, R138, 0x8, R47 ;  /* 0x000000088a337824 */ /* 0x010fe200078e022f */
[----:B------:R-:W-:Y:S01]  /*eb70*/  LEA.HI.X.SX32 R21, R101, R0, 0x1, P3 ;  /* 0x0000000065157211 */ /* 0x000fe200018f0eff */
[----:B------:R-:W-:Y:S01]  /*eb80*/  IMAD R121, R77, UR31, RZ ;  /* 0x0000001f4d797c24 */ /* 0x000fe2000f8e02ff */
[-C--:B-----5:R-:W-:Y:S01]  /*eb90*/  IADD3 R61, P2, R43, R6.reuse, RZ ;  /* 0x000000062b3d7210 */ /* 0x0a0fe20007f5e0ff */
[----:B------:R-:W-:Y:S01]  /*eba0*/  STL [R1+0x8fc], R45 ;  /* 0x0008fc2d01007387 */ /* 0x000fe20000100800 */
[----:B------:R-:W-:Y:S01]  /*ebb0*/  IMAD R53, R140, 0x4, R51 ;  /* 0x000000048c357824 */ /* 0x000fe200078e0233 */
[----:B------:R-:W0:Y:S01]  /*ebc0*/  LDC R150, c[0x0][0x268] ;  /* 0x00009a00ff967b82 */ /* 0x000e220000000800 */
[----:B------:R-:W-:Y:S01]  /*ebd0*/  IMAD R123, R79, UR32, RZ ;  /* 0x000000204f7b7c24 */ /* 0x000fe2000f8e02ff */
[----:B------:R4:W-:Y:S01]  /*ebe0*/  STL [R1+0x9e0], R61 ;  /* 0x0009e03d01007387 */ /* 0x0009e20000100800 */
[----:B------:R-:W-:Y:S01]  /*ebf0*/  IMAD R65, R142, 0x4, R53 ;  /* 0x000000048e417824 */ /* 0x000fe200078e0235 */
[----:B------:R-:W-:Y:S01]  /*ec00*/  LEA.HI R83, R243, 0x1ac, RZ, 0x1a ;  /* 0x000001acf3537811 */ /* 0x000fe200078fd0ff */
[----:B------:R-:W-:Y:S01]  /*ec10*/  IMAD R125, R81, UR33, RZ ;  /* 0x00000021517d7c24 */ /* 0x000fe2000f8e02ff */
[----:B------:R5:W-:Y:S01]  /*ec20*/  STL [R1+0x91c], R21 ;  /* 0x00091c1501007387 */ /* 0x000be20000100800 */
[----:B------:R-:W-:Y:S01]  /*ec30*/  LEA.HI R85, R243, 0x1bc, RZ, 0x1a ;  /* 0x000001bcf3557811 */ /* 0x000fe200078fd0ff */
[----:B------:R-:W0:Y:S01]  /*ec40*/  LDC R152, c[0x0][0x268] ;  /* 0x00009a00ff987b82 */ /* 0x000e220000000800 */
[----:B--2---:R-:W-:Y:S01]  /*ec50*/  IMAD R67, R144, 0x8, R65 ;  /* 0x0000000890437824 */ /* 0x004fe200078e0241 */
[----:B------:R-:W-:Y:S01]  /*ec60*/  ULDC UR35, c[0x0][0x268] ;  /* 0x00009a0000237ab9 */ /* 0x000fe20000000800 */
[----:B------:R-:W-:Y:S01]  /*ec70*/  IMAD R127, R83, UR34, RZ ;  /* 0x00000022537f7c24 */ /* 0x000fe2000f8e02ff */
[-C--:B----4-:R-:W-:Y:S01]  /*ec80*/  IADD3 R61, P3, R103, R6.reuse, RZ ;  /* 0x00000006673d7210 */ /* 0x090fe20007f7e0ff */
[----:B---3--:R-:W-:Y:S01]  /*ec90*/  IMAD R93, R146, 0x4, R67 ;  /* 0x00000004925d7824 */ /* 0x008fe200078e0243 */
[----:B------:R-:W-:Y:S01]  /*eca0*/  LEA.HI R89, R243, 0x1cc, RZ, 0x1a ;  /* 0x000001ccf3597811 */ /* 0x000fe200078fd0ff */
[----:B------:R-:W-:Y:S01]  /*ecb0*/  IMAD R129, R85, UR35, RZ ;  /* 0x0000002355817c24 */ /* 0x000fe2000f8e02ff */
[----:B-----5:R-:W-:Y:S01]  /*ecc0*/  IADD3 R21, P4, R105, R6, RZ ;  /* 0x0000000669157210 */ /* 0x020fe20007f9e0ff */
[----:B------:R-:W-:Y:S01]  /*ecd0*/  STL [R1+0xa00], R61 ;  /* 0x000a003d01007387 */ /* 0x000fe20000100800 */
[----:B------:R-:W2:Y:S01]  /*ece0*/  LDC R154, c[0x0][0x268] ;  /* 0x00009a00ff9a7b82 */ /* 0x000ea20000000800 */
[----:B------:R-:W-:Y:S01]  /*ecf0*/  ULDC UR36, c[0x0][0x268] ;  /* 0x00009a0000247ab9 */ /* 0x000fe20000000800 */
[----:B-1----:R-:W-:Y:S01]  /*ed00*/  IMAD R87, R148, 0x4, R93 ;  /* 0x0000000494577824 */ /* 0x002fe200078e025d */
[----:B------:R1:W-:Y:S01]  /*ed10*/  STL [R1+0x93c], R33 ;  /* 0x00093c2101007387 */ /* 0x0003e20000100800 */
[----:B------:R-:W-:Y:S01]  /*ed20*/  IMAD R131, R89, UR36, RZ ;  /* 0x0000002459837c24 */ /* 0x000fe2000f8e02ff */
[C---:B------:R-:W-:Y:S01]  /*ed30*/  LEA.HI R91, R243.reuse, 0x1dc, RZ, 0x1a ;  /* 0x000001dcf35b7811 */ /* 0x040fe200078fd0ff */
[----:B0-----:R-:W-:Y:S01]  /*ed40*/  IMAD R95, R150, 0x8, R87 ;  /* 0x00000008965f7824 */ /* 0x001fe200078e0257 */
[----:B------:R0:W-:Y:S01]  /*ed50*/  STL [R1+0xa20], R21 ;  /* 0x000a201501007387 */ /* 0x0001e20000100800 */
[----:B------:R-:W3:Y:S01]  /*ed60*/  LDC R156, c[0x0][0x268] ;  /* 0x00009a00ff9c7b82 */ /* 0x000ee20000000800 */
[----:B------:R-:W-:Y:S01]  /*ed70*/  LEA.HI R97, R243, 0x1ec, RZ, 0x1a ;  /* 0x000001ecf3617811 */ /* 0x000fe200078fd0ff */
[----:B------:R-:W-:Y:S01]  /*ed80*/  ULDC UR37, c[0x0][0x268] ;  /* 0x00009a0000257ab9 */ /* 0x000fe20000000800 */
[----:B------:R4:W-:Y:S01]  /*ed90*/  STL [R1+0x95c], R35 ;  /* 0x00095c2301007387 */ /* 0x0009e20000100800 */
[----:B------:R-:W-:Y:S01]  /*eda0*/  ULDC UR38, c[0x0][0x268] ;  /* 0x00009a0000267ab9 */ /* 0x000fe20000000800 */
[-C--:B-1----:R-:W-:Y:S01]  /*edb0*/  LEA.HI.X.SX32 R33, R37, R0.reuse, 0x1, P6 ;  /* 0x0000000025217211 */ /* 0x082fe200030f0eff */
[----:B------:R-:W-:Y:S01]  /*edc0*/  IMAD R133, R91, UR37, RZ ;  /* 0x000000255b857c24 */ /* 0x000fe2000f8e02ff */
[----:B------:R-:W-:Y:S01]  /*edd0*/  LEA.HI.X.SX32 R37, R41, R0, 0x1, P1 ;  /* 0x0000000029257211 */ /* 0x000fe200008f0eff */
[----:B------:R-:W1:Y:S01]  /*ede0*/  LDC R158, c[0x0][0x268] ;  /* 0x00009a00ff9e7b82 */ /* 0x000e620000000800 */
[----:B0-----:R-:W-:Y:S01]  /*edf0*/  IADD3 R21, P5, R107, R6, RZ ;  /* 0x000000066b157210 */ /* 0x001fe20007fbe0ff */
[----:B------:R-:W-:Y:S01]  /*ee00*/  IMAD R135, R97, UR38, RZ ;  /* 0x0000002661877c24 */ /* 0x000fe2000f8e02ff */
[----:B------:R-:W-:Y:S01]  /*ee10*/  SHF.R.U32.HI R17, RZ, 0x1, R243 ;  /* 0x00000001ff117819 */ /* 0x000fe200000116f3 */
[----:B------:R-:W-:Y:S01]  /*ee20*/  IMAD R97, R152, 0x4, R95 ;  /* 0x0000000498617824 */ /* 0x000fe200078e025f */
[----:B----4-:R-:W-:Y:S01]  /*ee30*/  LEA.HI.X.SX32 R35, R39, R0, 0x1, P0 ;  /* 0x0000000027237211 */ /* 0x010fe200000f0eff */
[----:B------:R0:W-:Y:S01]  /*ee40*/  STL [R1+0xa40], R21 ;  /* 0x000a401501007387 */ /* 0x0001e20000100800 */
[----:B------:R-:W-:Y:S01]  /*ee50*/  SGXT.U32 R17, R17, 0x1 ;  /* 0x000000011111781a */ /* 0x000fe20000000000 */
[----:B------:R-:W4:Y:S01]  /*ee60*/  LDC R160, c[0x0][0x268] ;  /* 0x00009a00ffa07b82 */ /* 0x000f220000000800 */
[----:B--2---:R-:W-:Y:S01]  /*ee70*/  IMAD R85, R154, 0x4, R97 ;  /* 0x000000049a557824 */ /* 0x004fe200078e0261 */
[----:B------:R2:W-:Y:S01]  /*ee80*/  STL [R1+0x97c], R33 ;  /* 0x00097c2101007387 */ /* 0x0005e20000100800 */
[----:B------:R-:W-:Y:S01]  /*ee90*/  LOP3.LUT R17, R2, R17, RZ, 0xfc, !PT ;  /* 0x0000001102117212 */ /* 0x000fe200078efcff */
[----:B------:R-:W-:Y:S01]  /*eea0*/  IMAD R130, R7, 0x1d, RZ ;  /* 0x0000001d07827824 */ /* 0x000fe200078e02ff */
[----:B------:R-:W-:Y:S01]  /*eeb0*/  UIADD3 UR7, UR5, 0x20000, URZ ;  /* 0x0002000005077890 */ /* 0x000fe2000fffe03f */
[----:B------:R-:W-:Y:S01]  /*eec0*/  CS2R R136, SRZ ;  /* 0x0000000000887805 */ /* 0x000fe2000001ff00 */
[----:B------:R-:W-:Y:S01]  /*eed0*/  UMOV UR6, URZ ;  /* 0x0000003f00067c82 */ /* 0x000fe20008000000 */
[-C--:B0-----:R-:W-:Y:S01]  /*eee0*/  IADD3 R21, P6, R109, R6.reuse, RZ ;  /* 0x000000066d157210 */ /* 0x081fe20007fde0ff */
[----:B------:R-:W0:Y:S01]  /*eef0*/  LDC R162, c[0x0][0x268] ;  /* 0x00009a00ffa27b82 */ /* 0x000e220000000800 */
[----:B---3--:R-:W-:Y:S01]  /*ef00*/  IMAD R89, R156, 0x8, R85 ;  /* 0x000000089c597824 */ /* 0x008fe200078e0255 */
[----:B------:R-:W-:Y:S01]  /*ef10*/  USHF.R.U32.HI UR7, URZ, 0x4, UR7 ;  /* 0x000000043f077899 */ /* 0x000fe20008011607 */
[-C--:B--2---:R-:W-:Y:S01]  /*ef20*/  IADD3 R33, P0, R55, R6.reuse, RZ ;  /* 0x0000000637217210 */ /* 0x084fe20007f1e0ff */
[----:B------:R-:W-:Y:S01]  /*ef30*/  STL [R1+0xa60], R21 ;  /* 0x000a601501007387 */ /* 0x000fe20000100800 */
[----:B------:R-:W-:Y:S01]  /*ef40*/  CS2R R138, SRZ ;  /* 0x00000000008a7805 */ /* 0x000fe2000001ff00 */
[----:B------:R-:W-:Y:S01]  /*ef50*/  USGXT.U32 UR38, UR7, 0xe ;  /* 0x0000000e0726789a */ /* 0x000fe20008000000 */
[----:B-1----:R-:W-:Y:S01]  /*ef60*/  IMAD R91, R158, 0x4, R89 ;  /* 0x000000049e5b7824 */ /* 0x002fe200078e0259 */
[----:B------:R1:W-:Y:S01]  /*ef70*/  STL [R1+0x99c], R35 ;  /* 0x00099c2301007387 */ /* 0x0003e20000100800 */
[----:B------:R-:W2:Y:S01]  /*ef80*/  LDC R164, c[0x0][0x268] ;  /* 0x00009a00ffa47b82 */ /* 0x000ea20000000800 */
[----:B------:R-:W-:Y:S01]  /*ef90*/  UIADD3 UR42, UP0, UR38, 0x2, URZ ;  /* 0x00000002262a7890 */ /* 0x000fe2000ff1e03f */
[----:B------:R-:W-:Y:S01]  /*efa0*/  CS2R R140, SRZ ;  /* 0x00000000008c7805 */ /* 0x000fe2000001ff00 */
[----:B------:R3:W-:Y:S01]  /*efb0*/  STL [R1+0xa80], R33 ;  /* 0x000a802101007387 */ /* 0x0007e20000100800 */
[----:B------:R-:W-:Y:S01]  /*efc0*/  CS2R R142, SRZ ;  /* 0x00000000008e7805 */ /* 0x000fe2000001ff00 */
[----:B------:R-:W-:Y:S01]  /*efd0*/  UIADD3.X UR43, UR6, 0x40000040, URZ, UP0, !UPT ;  /* 0x40000040062b7890 */ /* 0x000fe200087fe43f */
[----:B----4-:R-:W-:Y:S01]  /*efe0*/  IMAD R45, R160, 0x4, R91 ;  /* 0x00000004a02d7824 */ /* 0x010fe200078e025b */
[----:B------:R4:W-:Y:S01]  /*eff0*/  STL [R1+0x9bc], R37 ;  /* 0x0009bc2501007387 */ /* 0x0009e20000100800 */
[----:B------:R-:W5:Y:S01]  /*f000*/  LDC R166, c[0x0][0x268] ;  /* 0x00009a00ffa67b82 */ /* 0x000f620000000800 */
[----:B-1----:R-:W-:Y:S01]  /*f010*/  IADD3 R35, P1, R57, R6, RZ ;  /* 0x0000000639237210 */ /* 0x002fe20007f3e0ff */
[----:B------:R-:W-:Y:S01]  /*f020*/  UIADD3.X UR6, UR6, -0x7fffffe0, URZ, UP0, !UPT ;  /* 0x8000002006067890 */ /* 0x000fe200087fe43f */
[----:B------:R-:W-:Y:S01]  /*f030*/  CS2R R144, SRZ ;  /* 0x0000000000907805 */ /* 0x000fe2000001ff00 */
[----:B------:R-:W-:Y:S01]  /*f040*/  UIADD3.64 UR10, UR42, 0x2, URZ ;  /* 0x000000022a0a7897 */ /* 0x000fe2000fffe03f */
[----:B---3--:R-:W-:Y:S01]  /*f050*/  LEA.HI.X.SX32 R33, R43, R0, 0x1, P2 ;  /* 0x000000002b217211 */ /* 0x008fe200010f0eff */
[----:B------:R1:W-:Y:S01]  /*f060*/  STL [R1+0xaa0], R35 ;  /* 0x000aa02301007387 */ /* 0x0003e20000100800 */
[----:B0-----:R-:W-:Y:S01]  /*f070*/  IMAD R63, R162, 0x8, R45 ;  /* 0x00000008a23f7824 */ /* 0x001fe200078e022d */
[----:B------:R-:W0:Y:S01]  /*f080*/  LDC R168, c[0x0][0x268] ;  /* 0x00009a00ffa87b82 */ /* 0x000e220000000800 */
[----:B----4-:R-:W-:Y:S01]  /*f090*/  IADD3 R37, P2, R59, R6, RZ ;  /* 0x000000063b257210 */ /* 0x010fe20007f5e0ff */
[----:B------:R3:W-:Y:S01]  /*f0a0*/  STL [R1+0x9dc], R33 ;  /* 0x0009dc2101007387 */ /* 0x0007e20000100800 */
[----:B------:R-:W-:Y:S01]  /*f0b0*/  UMOV UR7, UR6 ;  /* 0x0000000600077c82 */ /* 0x000fe20008000000 */
[----:B------:R-:W-:Y:S01]  /*f0c0*/  UIADD3.64 UR10, UR42, 0x1fe, URZ ;  /* 0x000001fe2a0a7897 */ /* 0x000fe2000fffe03f */
[----:B------:R-:W-:Y:S01]  /*f0d0*/  CS2R R146, SRZ ;  /* 0x0000000000927805 */ /* 0x000fe2000001ff00 */
[----:B------:R4:W-:Y:S01]  /*f0e0*/  STL [R1+0xac0], R37 ;  /* 0x000ac02501007387 */ /* 0x0009e20000100800 */
[----:B------:R-:W-:Y:S01]  /*f0f0*/  UMOV UR6, UR42 ;  /* 0x0000002a00067c82 */ /* 0x000fe20008000000 */
[----:B-1----:R-:W-:Y:S01]  /*f100*/  LEA.HI.X.SX32 R35, R103, R0, 0x1, P3 ;  /* 0x0000000067237211 */ /* 0x002fe200018f0eff */
[----:B------:R-:W1:Y:S01]  /*f110*/  LDC R170, c[0x0][0x268] ;  /* 0x00009a00ffaa7b82 */ /* 0x000e620000000800 */
[----:B--2---:R-:W-:Y:S01]  /*f120*/  IMAD R83, R164, 0x4, R63 ;  /* 0x00000004a4537824 */ /* 0x004fe200078e023f */
[----:B------:R-:W-:Y:S01]  /*f130*/  UIADD3.64 UR10, UR42, 0x202, URZ ;  /* 0x000002022a0a7897 */ /* 0x000fe2000fffe03f */
[----:B---3--:R-:W-:Y:S01]  /*f140*/  IADD3 R33, P3, R111, R6, RZ ;  /* 0x000000066f217210 */ /* 0x008fe20007f7e0ff */
[----:B------:R2:W-:Y:S01]  /*f150*/  STL [R1+0x9fc], R35 ;  /* 0x0009fc2301007387 */ /* 0x0005e20000100800 */
[----:B------:R-:W-:Y:S01]  /*f160*/  UIADD3.64 UR10, UR6, 0x3fe, URZ ;  /* 0x000003fe060a7897 */ /* 0x000fe2000fffe03f */
[----:B------:R-:W-:-:S02]  /*f170*/  CS2R R148, SRZ ;  /* 0x0000000000947805 */ /* 0x000fc4000001ff00 */
[----:B----4-:R-:W-:Y:S01]  /*f180*/  LEA.HI.X.SX32 R37, R105, R0, 0x1, P4 ;  /* 0x0000000069257211 */ /* 0x010fe200020f0eff */
[----:B------:R3:W-:Y:S01]  /*f190*/  STL [R1+0xae0], R33 ;  /* 0x000ae02101007387 */ /* 0x0007e20000100800 */
[----:B------:R-:W4:Y:S01]  /*f1a0*/  LDC R172, c[0x0][0x268] ;  /* 0x00009a00ffac7b82 */ /* 0x000f220000000800 */
[----:B-----5:R-:W-:Y:S01]  /*f1b0*/  IMAD R21, R166, 0x4, R83 ;  /* 0x00000004a6157824 */ /* 0x020fe200078e0253 */
[----:B------:R-:W-:Y:S01]  /*f1c0*/  CS2R R150, SRZ ;  /* 0x0000000000967805 */ /* 0x000fe2000001ff00 */
[----:B------:R5:W-:Y:S01]  /*f1d0*/  STL [R1+0xa1c], R37 ;  /* 0x000a1c2501007387 */ /* 0x000be20000100800 */
[----:B------:R-:W-:Y:S01]  /*f1e0*/  UIADD3.64 UR12, UR42, 0x4, URZ ;  /* 0x000000042a0c7897 */ /* 0x000fe2000fffe03f */
[----:B--2---:R-:W-:Y:S01]  /*f1f0*/  IADD3 R35, P4, R113, R6, RZ ;  /* 0x0000000671237210 */ /* 0x004fe20007f9e0ff */
[----:B0-----:R-:W-:Y:S01]  /*f200*/  IMAD R61, R168, 0x8, R21 ;  /* 0x00000008a83d7824 */ /* 0x001fe200078e0215 */
[----:B------:R-:W-:Y:S01]  /*f210*/  UMOV UR4, URZ ;  /* 0x0000003f00047c82 */ /* 0x000fe20008000000 */
[----:B------:R-:W0:Y:S01]  /*f220*/  LDC R174, c[0x0][0x268] ;  /* 0x00009a00ffae7b82 */ /* 0x000e220000000800 */
[----:B---3--:R-:W-:Y:S01]  /*f230*/  LEA.HI.X.SX32 R33, R107, R0, 0x1, P5 ;  /* 0x000000006b217211 */ /* 0x008fe200028f0eff */
[----:B------:R2:W-:Y:S01]  /*f240*/  STL [R1+0xb00], R35 ;  /* 0x000b002301007387 */ /* 0x0005e20000100800 */
[----:B------:R-:W-:Y:S01]  /*f250*/  UMOV UR60, URZ ;  /* 0x0000003f003c7c82 */ /* 0x000fe20008000000 */
[----:B------:R-:W-:Y:S01]  /*f260*/  UIADD3.64 UR12, UR42, 0x200, URZ ;  /* 0x000002002a0c7897 */ /* 0x000fe2000fffe03f */
[----:B-----5:R-:W-:Y:S01]  /*f270*/  IADD3 R37, P5, R115, R6, RZ ;  /* 0x0000000673257210 */ /* 0x020fe20007fbe0ff */
[----:B------:R3:W-:Y:S01]  /*f280*/  STL [R1+0xa3c], R33 ;  /* 0x000a3c2101007387 */ /* 0x0007e20000100800 */
[----:B-1----:R-:W-:Y:S01]  /*f290*/  IMAD R81, R170, 0x4, R61 ;  /* 0x00000004aa517824 */ /* 0x002fe200078e023d */
[----:B------:R-:W1:Y:S01]  /*f2a0*/  LDC R176, c[0x0][0x268] ;  /* 0x00009a00ffb07b82 */ /* 0x000e620000000800 */
[----:B------:R-:W-:Y:S01]  /*f2b0*/  UIADD3.64 UR58, UR42, 0x204, URZ ;  /* 0x000002042a3a7897 */ /* 0x000fe2000fffe03f */
[----:B------:R5:W-:Y:S01]  /*f2c0*/  STL [R1+0xb20], R37 ;  /* 0x000b202501007387 */ /* 0x000be20000100800 */
[----:B------:R-:W-:Y:S01]  /*f2d0*/  UIADD3.64 UR54, UR42, 0x3fe, URZ ;  /* 0x000003fe2a367897 */ /* 0x000fe2000fffe03f */
[----:B--2---:R-:W-:Y:S01]  /*f2e0*/  LEA.HI.X.SX32 R35, R109, R0, 0x1, P6 ;  /* 0x000000006d237211 */ /* 0x004fe200030f0eff */
[----:B------:R-:W-:-:S02]  /*f2f0*/  UIADD3.64 UR50, UR42, 0x400, URZ ;  /* 0x000004002a327897 */ /* 0x000fc4000fffe03f */
[----:B------:R-:W-:Y:S01]  /*f300*/  UIADD3.64 UR14, UR42, 0x402, URZ ;  /* 0x000004022a0e7897 */ /* 0x000fe2000fffe03f */
[----:B---3--:R-:W-:Y:S01]  /*f310*/  IADD3 R33, P6, R117, R6, RZ ;  /* 0x0000000675217210 */ /* 0x008fe20007fde0ff */
[----:B------:R2:W-:Y:S01]  /*f320*/  STL [R1+0xa5c], R35 ;  /* 0x000a5c2301007387 */ /* 0x0005e20000100800 */
[----:B------:R-:W3:Y:S01]  /*f330*/  LDC R178, c[0x0][0x268] ;  /* 0x00009a00ffb27b82 */ /* 0x000ee20000000800 */
[----:B----4-:R-:W-:Y:S01]  /*f340*/  IMAD R41, R172, 0x4, R81 ;  /* 0x00000004ac297824 */ /* 0x010fe200078e0251 */
[----:B-----5:R-:W-:Y:S01]  /*f350*/  LEA.HI.X.SX32 R37, R55, R0, 0x1, P0 ;  /* 0x0000000037257211 */ /* 0x020fe200000f0eff */
[----:B------:R4:W-:Y:S01]  /*f360*/  STL [R1+0xb40], R33 ;  /* 0x000b402101007387 */ /* 0x0009e20000100800 */
[----:B------:R-:W-:Y:S01]  /*f370*/  UIADD3.64 UR18, UR42, 0x404, URZ ;  /* 0x000004042a127897 */ /* 0x000fe2000fffe03f */
[----:B0-----:R-:W-:Y:S02]  /*f380*/  IMAD R43, R174, 0x8, R41 ;  /* 0x00000008ae2b7824 */ /* 0x001fe400078e0229 */
[----:B------:R0:W-:Y:S01]  /*f390*/  STL [R1+0xa7c], R37 ;  /* 0x000a7c2501007387 */ /* 0x0001e20000100800 */
[----:B------:R-:W5:Y:S01]  /*f3a0*/  LDC R180, c[0x0][0x268] ;  /* 0x00009a00ffb47b82 */ /* 0x000f620000000800 */
[----:B--2---:R-:W-:Y:S01]  /*f3b0*/  IADD3 R35, P0, R69, R6, RZ ;  /* 0x0000000645237210 */ /* 0x004fe20007f1e0ff */
[----:B------:R-:W-:-:S02]  /*f3c0*/  UIADD3.64 UR22, UR42, 0x5fe, URZ ;  /* 0x000005fe2a167897 */ /* 0x000fc4000fffe03f */
[----:B------:R-:W-:Y:S01]  /*f3d0*/  UIADD3.64 UR26, UR42, 0x600, URZ ;  /* 0x000006002a1a7897 */ /* 0x000fe2000fffe03f */
[----:B----4-:R-:W-:Y:S01]  /*f3e0*/  LEA.HI.X.SX32 R33, R57, R0, 0x1, P1 ;  /* 0x0000000039217211 */ /* 0x010fe200008f0eff */
[----:B------:R2:W-:Y:S01]  /*f3f0*/  STL [R1+0xb60], R35 ;  /* 0x000b602301007387 */ /* 0x0005e20000100800 */
[----:B-1----:R-:W-:Y:S01]  /*f400*/  IMAD R79, R176, 0x4, R43 ;  /* 0x00000004b04f7824 */ /* 0x002fe200078e022b */
[----:B------:R-:W1:Y:S01]  /*f410*/  LDC R182, c[0x0][0x268] ;  /* 0x00009a00ffb67b82 */ /* 0x000e620000000800 */
[----:B0-----:R-:W-:Y:S01]  /*f420*/  IADD3 R37, P1, R71, R6, RZ ;  /* 0x0000000647257210 */ /* 0x001fe20007f3e0ff */
[----:B------:R0:W-:Y:S01]  /*f430*/  STL [R1+0xa9c], R33 ;  /* 0x000a9c2101007387 */ /* 0x0001e20000100800 */
[----:B------:R-:W-:Y:S02]  /*f440*/  UIADD3.64 UR30, UR42, 0x602, URZ ;  /* 0x000006022a1e7897 */ /* 0x000fe4000fffe03f */
[----:B------:R-:W-:Y:S01]  /*f450*/  UIADD3.64 UR34, UR42, 0x604, URZ ;  /* 0x000006042a227897 */ /* 0x000fe2000fffe03f */
[----:B------:R4:W-:Y:S01]  /*f460*/  STL [R1+0xb80], R37 ;  /* 0x000b802501007387 */ /* 0x0009e20000100800 */
[----:B------:R-:W-:Y:S01]  /*f470*/  UMOV UR39, 0x40000040 ;  /* 0x4000004000277882 */ /* 0x000fe20000000000 */
[----:B--2---:R-:W-:Y:S01]  /*f480*/  LEA.HI.X.SX32 R35, R59, R0, 0x1, P2 ;  /* 0x000000003b237211 */ /* 0x004fe200010f0eff */
[----:B------:R-:W2:Y:S01]  /*f490*/  LDC R128, c[0x0][0x268] ;  /* 0x00009a00ff807b82 */ /* 0x000ea20000000800 */
[----:B---3--:R-:W-:Y:S01]  /*f4a0*/  IMAD R59, R178, 0x4, R79 ;  /* 0x00000004b23b7824 */ /* 0x008fe200078e024f */
[----:B0-----:R-:W-:-:S02]  /*f4b0*/  IADD3 R33, P2, R73, R6, RZ ;  /* 0x0000000649217210 */ /* 0x001fc40007f5e0ff */
[----:B------:R0:W-:Y:S01]  /*f4c0*/  STL [R1+0xabc], R35 ;  /* 0x000abc2301007387 */ /* 0x0001e20000100800 */
[----:B----4-:R-:W-:-:S03]  /*f4d0*/  LEA.HI.X.SX32 R37, R111, R0, 0x1, P3 ;  /* 0x000000006f257211 */ /* 0x010fc600018f0eff */
[----:B------:R3:W-:Y:S01]  /*f4e0*/  STL [R1+0xba0], R33 ;  /* 0x000ba02101007387 */ /* 0x0007e20000100800 */
[----:B------:R-:W4:Y:S01]  /*f4f0*/  LDC R126, c[0x0][0x268] ;  /* 0x00009a00ff7e7b82 */ /* 0x000f220000000800 */
[----:B-----5:R-:W-:Y:S02]  /*f500*/  IMAD R77, R180, 0x8, R59 ;  /* 0x00000008b44d7824 */ /* 0x020fe400078e023b */
[----:B------:R5:W-:Y:S01]  /*f510*/  STL [R1+0xadc], R37 ;  /* 0x000adc2501007387 */ /* 0x000be20000100800 */
[----:B------:R-:W-:Y:S01]  /*f520*/  IMAD R111, R7, 0x2d, RZ ;  /* 0x0000002d076f7824 */ /* 0x000fe200078e02ff */
[----:B0-----:R-:W-:Y:S01]  /*f530*/  IADD3 R35, P3, R119, R6, RZ ;  /* 0x0000000677237210 */ /* 0x001fe20007f7e0ff */
[----:B-1----:R-:W-:Y:S02]  /*f540*/  IMAD R39, R182, 0x4, R77 ;  /* 0x00000004b6277824 */ /* 0x002fe400078e024d */
[----:B------:R-:W0:Y:S01]  /*f550*/  LDC R124, c[0x0][0x268] ;  /* 0x00009a00ff7c7b82 */ /* 0x000e220000000800 */
[----:B---3--:R-:W-:Y:S01]  /*f560*/  LEA.HI.X.SX32 R33, R113, R0, 0x1, P4 ;  /* 0x0000000071217211 */ /* 0x008fe200020f0eff */
[----:B------:R1:W-:Y:S01]  /*f570*/  STL [R1+0xbc0], R35 ;  /* 0x000bc02301007387 */ /* 0x0003e20000100800 */
[----:B------:R-:W-:Y:S01]  /*f580*/  IMAD R113, R7, 0x2f, RZ ;  /* 0x0000002f07717824 */ /* 0x000fe200078e02ff */
[----:B-----5:R-:W-:-:S02]  /*f590*/  IADD3 R37, P4, R121, R6, RZ ;  /* 0x0000000679257210 */ /* 0x020fc40007f9e0ff */
[----:B------:R3:W-:Y:S01]  /*f5a0*/  STL [R1+0xafc], R33 ;  /* 0x000afc2101007387 */ /* 0x0007e20000100800 */
[----:B--2---:R-:W-:Y:S01]  /*f5b0*/  IMAD R75, R128, 0x4, R39 ;  /* 0x00000004804b7824 */ /* 0x004fe200078e0227 */
[----:B------:R-:W2:Y:S01]  /*f5c0*/  LDC R122, c[0x0][0x268] ;  /* 0x00009a00ff7a7b82 */ /* 0x000ea20000000800 */
[----:B------:R-:W-:Y:S01]  /*f5d0*/  IMAD R128, R7, 0x3e, RZ ;  /* 0x0000003e07807824 */ /* 0x000fe200078e02ff */
[----:B------:R5:W-:Y:S01]  /*f5e0*/  STL [R1+0xbe0], R37 ;  /* 0x000be02501007387 */ /* 0x000be20000100800 */
[----:B-1----:R-:W-:Y:S01]  /*f5f0*/  LEA.HI.X.SX32 R35, R115, R0, 0x1, P5 ;  /* 0x0000000073237211 */ /* 0x002fe200028f0eff */
[----:B------:R-:W-:Y:S01]  /*f600*/  IMAD R115, R7, 0x31, RZ ;  /* 0x0000003107737824 */ /* 0x000fe200078e02ff */
[----:B---3--:R-:W-:-:S03]  /*f610*/  IADD3 R33, P5, R123, R6, RZ ;  /* 0x000000067b217210 */ /* 0x008fc60007fbe0ff */
[----:B------:R1:W-:Y:S01]  /*f620*/  STL [R1+0xb1c], R35 ;  /* 0x000b1c2301007387 */ /* 0x0003e20000100800 */
[----:B------:R-:W3:Y:S01]  /*f630*/  LDC R120, c[0x0][0x268] ;  /* 0x00009a00ff787b82 */ /* 0x000ee20000000800 */
[----:B----4-:R-:W-:Y:S01]  /*f640*/  IMAD R57, R126, 0x8, R75 ;  /* 0x000000087e397824 */ /* 0x010fe200078e024b */
[----:B-----5:R-:W-:Y:S01]  /*f650*/  LEA.HI.X.SX32 R37, R117, R0, 0x1, P6 ;  /* 0x0000000075257211 */ /* 0x020fe200030f0eff */
[----:B------:R4:W-:Y:S01]  /*f660*/  STL [R1+0xc00], R33 ;  /* 0x000c002101007387 */ /* 0x0009e20000100800 */
[C---:B------:R-:W-:Y:S02]  /*f670*/  IMAD R117, R7.reuse, 0x33, RZ ;  /* 0x0000003307757824 */ /* 0x040fe400078e02ff */
[----:B------:R-:W-:Y:S01]  /*f680*/  IMAD R126, R7, 0x3c, RZ ;  /* 0x0000003c077e7824 */ /* 0x000fe200078e02ff */
[----:B------:R5:W-:Y:S01]  /*f690*/  STL [R1+0xb3c], R37 ;  /* 0x000b3c2501007387 */ /* 0x000be20000100800 */
[----:B------:R-:W3:Y:S01]  /*f6a0*/  LDC R118, c[0x0][0x268] ;  /* 0x00009a00ff767b82 */ /* 0x000ee20000000800 */
[----:B-1----:R-:W-:-:S02]  /*f6b0*/  IADD3 R35, P6, R125, R6, RZ ;  /* 0x000000067d237210 */ /* 0x002fc40007fde0ff */
[----:B----4-:R-:W-:-:S03]  /*f6c0*/  LEA.HI.X.SX32 R33, R69, R0, 0x1, P0 ;  /* 0x0000000045217211 */ /* 0x010fc600000f0eff */
[----:B------:R1:W-:Y:S02]  /*f6d0*/  STL [R1+0xc20], R35 ;  /* 0x000c202301007387 */ /* 0x0003e40000100800 */
[----:B------:R-:W4:Y:S01]  /*f6e0*/  LDC R116, c[0x0][0x268] ;  /* 0x00009a00ff747b82 */ /* 0x000f220000000800 */
[----:B-----5:R-:W-:Y:S01]  /*f6f0*/  IADD3 R37, P0, R127, R6, RZ ;  /* 0x000000067f257210 */ /* 0x020fe20007f1e0ff */
[----:B------:R5:W-:Y:S04]  /*f700*/  STL [R1+0xb5c], R33 ;  /* 0x000b5c2101007387 */ /* 0x000be80000100800 */
[----:B------:R0:W-:Y:S01]  /*f710*/  STL [R1+0xc40], R37 ;  /* 0x000c402501007387 */ /* 0x0001e20000100800 */
[----:B-1----:R-:W-:Y:S01]  /*f720*/  LEA.HI.X.SX32 R35, R71, R0, 0x1, P1 ;  /* 0x0000000047237211 */ /* 0x002fe200008f0eff */
[----:B------:R-:W1:Y:S01]  /*f730*/  LDC R114, c[0x0][0x268] ;  /* 0x00009a00ff727b82 */ /* 0x000e620000000800 */
[----:B-----5:R-:W-:-:S03]  /*f740*/  IADD3 R33, P1, R129, R6, RZ ;  /* 0x0000000681217210 */ /* 0x020fc60007f3e0ff */
[----:B------:R5:W-:Y:S01]  /*f750*/  STL [R1+0xb7c], R35 ;  /* 0x000b7c2301007387 */ /* 0x000be20000100800 */
[----:B0-----:R-:W-:-:S03]  /*f760*/  LEA.HI.X.SX32 R37, R73, R0, 0x1, P2 ;  /* 0x0000000049257211 */ /* 0x001fc600010f0eff */
[----:B------:R0:W-:Y:S01]  /*f770*/  STL [R1+0xc60], R33 ;  /* 0x000c602101007387 */ /* 0x0001e20000100800 */
[----:B------:R-:W1:Y:S03]  /*f780*/  LDC R112, c[0x0][0x268] ;  /* 0x00009a00ff707b82 */ /* 0x000e660000000800 */
[----:B------:R2:W-:Y:S01]  /*f790*/  STL [R1+0xb9c], R37 ;  /* 0x000b9c2501007387 */ /* 0x0005e20000100800 */
[----:B-----5:R-:W-:-:S04]  /*f7a0*/  IADD3 R35, P2, R131, R6, RZ ;  /* 0x0000000683237210 */ /* 0x020fc80007f5e0ff */
[----:B------:R-:W5:Y:S01]  /*f7b0*/  LDC R110, c[0x0][0x268] ;  /* 0x00009a00ff6e7b82 */ /* 0x000f620000000800 */
[----:B0-----:R-:W-:Y:S01]  /*f7c0*/  LEA.HI.X.SX32 R33, R119, R0, 0x1, P3 ;  /* 0x0000000077217211 */ /* 0x001fe200018f0eff */
[----:B------:R-:W-:Y:S01]  /*f7d0*/  STL [R1+0xc80], R35 ;  /* 0x000c802301007387 */ /* 0x000fe20000100800 */
[----:B------:R-:W-:Y:S01]  /*f7e0*/  IADD3 R55, P3, R133, R6, RZ ;  /* 0x0000000685377210 */ /* 0x000fe20007f7e0ff */
[----:B------:R-:W-:Y:S01]  /*f7f0*/  IMAD R119, R7, 0x35, RZ ;  /* 0x0000003507777824 */ /* 0x000fe200078e02ff */
[-C--:B------:R-:W-:Y:S01]  /*f800*/  LEA.HI.X.SX32 R69, R131, R0.reuse, 0x1, P2 ;  /* 0x0000000083457211 */ /* 0x080fe200010f0eff */
[----:B------:R0:W-:Y:S01]  /*f810*/  STL [R1+0xbbc], R33 ;  /* 0x000bbc2101007387 */ /* 0x0001e20000100800 */
[----:B------:R-:W-:Y:S01]  /*f820*/  LEA.HI.X.SX32 R71, R133, R0, 0x1, P3 ;  /* 0x0000000085477211 */ /* 0x000fe200018f0eff */
[----:B--2---:R-:W-:Y:S01]  /*f830*/  IMAD R37, R124, 0x4, R57 ;  /* 0x000000047c257824 */ /* 0x004fe200078e0239 */
[----:B------:R-:W2:Y:S01]  /*f840*/  LDC R108, c[0x0][0x268] ;  /* 0x00009a00ff6c7b82 */ /* 0x000ea20000000800 */
[----:B------:R3:W-:Y:S01]  /*f850*/  STL [R1+0xcc8], R55 ;  /* 0x000cc83701007387 */ /* 0x0007e20000100800 */
[----:B------:R-:W-:Y:S01]  /*f860*/  IMAD R124, R7, 0x3a, RZ ;  /* 0x0000003a077c7824 */ /* 0x000fe200078e02ff */
[----:B------:R-:W-:Y:S01]  /*f870*/  SHF.R.S32.HI R131, RZ, 0x7, R243 ;  /* 0x00000007ff837819 */ /* 0x000fe200000114f3 */
[----:B------:R-:W-:-:S02]  /*f880*/  IMAD R73, R122, 0x4, R37 ;  /* 0x000000047a497824 */ /* 0x000fc400078e0225 */
[----:B------:R-:W-:Y:S01]  /*f890*/  IMAD R122, R7, 0x38, RZ ;  /* 0x00000038077a7824 */ /* 0x000fe200078e02ff */
[----:B0-----:R-:W-:Y:S01]  /*f8a0*/  LEA.HI.X.SX32 R33, R121, R0, 0x1, P4 ;  /* 0x0000000079217211 */ /* 0x001fe200020f0eff */
[----:B------:R-:W0:Y:S01]  /*f8b0*/  LDC R106, c[0x0][0x268] ;  /* 0x00009a00ff6a7b82 */ /* 0x000e220000000800 */
[----:B------:R-:W-:Y:S01]  /*f8c0*/  IADD3 R35, P4, R135, R6, RZ ;  /* 0x0000000687237210 */ /* 0x000fe20007f9e0ff */
[----:B------:R-:W-:Y:S01]  /*f8d0*/  IMAD R121, R7, 0x37, RZ ;  /* 0x0000003707797824 */ /* 0x000fe200078e02ff */
[----:B---3--:R-:W-:Y:S01]  /*f8e0*/  LEA.HI.X.SX32 R55, R127, R0, 0x1, P0 ;  /* 0x000000007f377211 */ /* 0x008fe200000f0eff */
[----:B------:R3:W-:Y:S01]  /*f8f0*/  STL [R1+0xbdc], R33 ;  /* 0x000bdc2101007387 */ /* 0x0007e20000100800 */
[----:B------:R-:W-:Y:S01]  /*f900*/  IMAD R127, R7, 0x3d, RZ ;  /* 0x0000003d077f7824 */ /* 0x000fe200078e02ff */
[----:B------:R-:W-:Y:S02]  /*f910*/  SGXT R131, R131, 0x1 ;  /* 0x000000018383781a */ /* 0x000fe40000000200 */
[----:B------:R4:W-:Y:S01]  /*f920*/  STL [R1+0xcd8], R35 ;  /* 0x000cd82301007387 */ /* 0x0009e20000100800 */
[----:B------:R-:W0:Y:S01]  /*f930*/  LDC R104, c[0x0][0x268] ;  /* 0x00009a00ff687b82 */ /* 0x000e220000000800 */
[----:B------:R-:W-:-:S02]  /*f940*/  LOP3.LUT R131, R131, 0x90, RZ, 0xc0, !PT ;  /* 0x0000009083837812 */ /* 0x000fc400078ec0ff */
[----:B---3--:R-:W-:Y:S01]  /*f950*/  LEA.HI.X.SX32 R33, R123, R0, 0x1, P5 ;  /* 0x000000007b217211 */ /* 0x008fe200028f0eff */
[----:B------:R-:W-:-:S04]  /*f960*/  IMAD R123, R7, 0x39, RZ ;  /* 0x00000039077b7824 */ /* 0x000fc800078e02ff */
[----:B------:R-:W3:Y:S01]  /*f970*/  LDC R102, c[0x0][0x268] ;  /* 0x00009a00ff667b82 */ /* 0x000ee20000000800 */
[----:B----4-:R-:W-:Y:S01]  /*f980*/  LEA.HI.X.SX32 R35, R125, R0, 0x1, P6 ;  /* 0x000000007d237211 */ /* 0x010fe200030f0eff */
[----:B------:R4:W-:Y:S01]  /*f990*/  STL [R1+0xbfc], R33 ;  /* 0x000bfc2101007387 */ /* 0x0009e20000100800 */
[----:B------:R-:W-:-:S03]  /*f9a0*/  IMAD R125, R7, 0x3b, RZ ;  /* 0x0000003b077d7824 */ /* 0x000fc600078e02ff */
[----:B------:R1:W-:Y:S02]  /*f9b0*/  STL [R1+0xc1c], R35 ;  /* 0x000c1c2301007387 */ /* 0x0003e40000100800 */
[----:B------:R-:W3:Y:S02]  /*f9c0*/  LDC R100, c[0x0][0x268] ;  /* 0x00009a00ff647b82 */ /* 0x000ee40000000800 */
[----:B------:R5:W-:Y:S01]  /*f9d0*/  STL [R1+0xc3c], R55 ;  /* 0x000c3c3701007387 */ /* 0x000be20000100800 */
[----:B----4-:R-:W-:Y:S02]  /*f9e0*/  IMAD R33, R120, 0x8, R73 ;  /* 0x0000000878217824 */ /* 0x010fe400078e0249 */
[----:B------:R-:W-:Y:S01]  /*f9f0*/  IMAD R120, R7, 0x36, RZ ;  /* 0x0000003607787824 */ /* 0x000fe200078e02ff */
[----:B-1----:R-:W-:Y:S02]  /*fa00*/  LEA.HI.X.SX32 R35, R129, R0, 0x1, P1 ;  /* 0x0000000081237211 */ /* 0x002fe400008f0eff */
[----:B------:R-:W1:Y:S01]  /*fa10*/  LDC R98, c[0x0][0x268] ;  /* 0x00009a00ff627b82 */ /* 0x000e620000000800 */
[----:B------:R-:W-:Y:S01]  /*fa20*/  IMAD R129, R7, 0x3f, RZ ;  /* 0x0000003f07817824 */ /* 0x000fe200078e02ff */
[----:B-----5:R-:W-:Y:S01]  /*fa30*/  IADD3 R55, P0, R31, R6, RZ ;  /* 0x000000061f377210 */ /* 0x020fe20007f1e0ff */
[----:B------:R4:W-:Y:S04]  /*fa40*/  STL [R1+0xc5c], R35 ;  /* 0x000c5c2301007387 */ /* 0x0009e80000100800 */
[----:B------:R5:W-:Y:S01]  /*fa50*/  STL [R1+0xc7c], R69 ;  /* 0x000c7c4501007387 */ /* 0x000be20000100800 */
[----:B------:R-:W1:Y:S03]  /*fa60*/  LDC R96, c[0x0][0x268] ;  /* 0x00009a00ff607b82 */ /* 0x000e660000000800 */
[----:B------:R2:W-:Y:S01]  /*fa70*/  STL [R1+0x8f0], R55 ;  /* 0x0008f03701007387 */ /* 0x0005e20000100800 */
[----:B----4-:R-:W-:-:S03]  /*fa80*/  IMAD R35, R118, 0x4, R33 ;  /* 0x0000000476237824 */ /* 0x010fc600078e0221 */
[----:B------:R4:W-:Y:S01]  /*fa90*/  STL [R1+0xcc4], R71 ;  /* 0x000cc44701007387 */ /* 0x0009e20000100800 */
[----:B------:R-:W1:Y:S01]  /*faa0*/  LDC R94, c[0x0][0x268] ;  /* 0x00009a00ff5e7b82 */ /* 0x000e620000000800 */
[-C--:B-----5:R-:W-:Y:S01]  /*fab0*/  LEA.HI.X.SX32 R69, R31, R0.reuse, 0x1, P0 ;  /* 0x000000001f457211 */ /* 0x0a0fe200000f0eff */
[----:B------:R-:W-:Y:S02]  /*fac0*/  IMAD R31, R116, 0x4, R35 ;  /* 0x00000004741f7824 */ /* 0x000fe400078e0223 */
[----:B------:R-:W-:Y:S01]  /*fad0*/  IMAD R116, R7, 0x32, RZ ;  /* 0x0000003207747824 */ /* 0x000fe200078e02ff */
[----:B--2---:R-:W-:Y:S01]  /*fae0*/  LEA.HI.X.SX32 R55, R135, R0, 0x1, P4 ;  /* 0x0000000087377211 */ /* 0x004fe200020f0eff */
[----:B------:R-:W-:Y:S01]  /*faf0*/  IMAD R118, R7, 0x34, RZ ;  /* 0x0000003407767824 */ /* 0x000fe200078e02ff */
[----:B------:R-:W-:Y:S01]  /*fb00*/  IADD3 RZ, P4, R130, R9, RZ ;  /* 0x0000000982ff7210 */ /* 0x000fe20007f9e0ff */
[----:B------:R-:W2:Y:S01]  /*fb10*/  LDC R92, c[0x0][0x268] ;  /* 0x00009a00ff5c7b82 */ /* 0x000ea20000000800 */
[----:B----4-:R-:W-:Y:S01]  /*fb20*/  IADD3 R71, P2, R49, R6, RZ ;  /* 0x0000000631477210 */ /* 0x010fe20007f5e0ff */
[----:B------:R4:W-:Y:S01]  /*fb30*/  STL [R1+0xcd4], R55 ;  /* 0x000cd43701007387 */ /* 0x0009e20000100800 */
[----:B------:R-:W-:-:S02]  /*fb40*/  SHF.R.S32.HI R130, RZ, 0x1f, R130 ;  /* 0x0000001fff827819 */ /* 0x000fc40000011482 */
[----:B------:R-:W-:Y:S01]  /*fb50*/  CS2R R134, SRZ ;  /* 0x0000000000867805 */ /* 0x000fe2000001ff00 */
[----:B------:R5:W-:Y:S02]  /*fb60*/  STL [R1+0x8ec], R69 ;  /* 0x0008ec4501007387 */ /* 0x000be40000100800 */
[----:B------:R-:W2:Y:S01]  /*fb70*/  LDC R90, c[0x0][0x268] ;  /* 0x00009a00ff5a7b82 */ /* 0x000ea20000000800 */
[----:B------:R-:W-:Y:S01]  /*fb80*/  IMAD.X R132, R130, 0x1, R12, P4 ;  /* 0x0000000182847824 */ /* 0x000fe200020e060c */
[-C--:B----4-:R-:W-:Y:S02]  /*fb90*/  IADD3 R55, P0, R27, R6.reuse, RZ ;  /* 0x000000061b377210 */ /* 0x090fe40007f1e0ff */
[----:B-----5:R-:W-:-:S03]  /*fba0*/  IADD3 R69, P1, R29, R6, RZ ;  /* 0x000000061d457210 */ /* 0x020fc60007f3e0ff */
[----:B------:R4:W-:Y:S01]  /*fbb0*/  STL [R1+0x8f8], R55 ;  /* 0x0008f83701007387 */ /* 0x0009e20000100800 */
[----:B------:R-:W5:Y:S01]  /*fbc0*/  LDC R88, c[0x0][0x268] ;  /* 0x00009a00ff587b82 */ /* 0x000f620000000800 */
[----:B------:R-:W-:Y:S02]  /*fbd0*/  LEA.HI.X.SX32 R29, R29, R0, 0x1, P1 ;  /* 0x000000001d1d7211 */ /* 0x000fe400008f0eff */
[----:B------:R0:W-:Y:S04]  /*fbe0*/  STL [R1+0x908], R69 ;  /* 0x0009084501007387 */ /* 0x0001e80000100800 */
[----:B------:R3:W-:Y:S01]  /*fbf0*/  STL [R1+0x910], R71 ;  /* 0x0009104701007387 */ /* 0x0007e20000100800 */
[----:B------:R-:W5:Y:S01]  /*fc00*/  LDC R86, c[0x0][0x268] ;  /* 0x00009a00ff567b82 */ /* 0x000f620000000800 */
[----:B----4-:R-:W-:-:S02]  /*fc10*/  IMAD R55, R114, 0x8, R31 ;  /* 0x0000000872377824 */ /* 0x010fc400078e021f */
[----:B------:R-:W-:Y:S01]  /*fc20*/  IMAD R114, R7, 0x30, RZ ;  /* 0x0000003007727824 */ /* 0x000fe200078e02ff */
[-C--:B0-----:R-:W-:Y:S02]  /*fc30*/  LEA.HI.X.SX32 R69, R27, R0.reuse, 0x1, P0 ;  /* 0x000000001b457211 */ /* 0x081fe400000f0eff */
[----:B------:R-:W-:Y:S02]  /*fc40*/  LEA.HI.X.SX32 R27, R49, R0, 0x1, P2 ;  /* 0x00000000311b7211 */ /* 0x000fe400010f0eff */
[----:B------:R-:W0:Y:S01]  /*fc50*/  LDC R84, c[0x0][0x268] ;  /* 0x00009a00ff547b82 */ /* 0x000e220000000800 */
[-C--:B------:R-:W-:Y:S01]  /*fc60*/  IADD3 R49, P1, R51, R6.reuse, RZ ;  /* 0x0000000633317210 */ /* 0x080fe20007f3e0ff */
[----:B------:R-:W-:Y:S01]  /*fc70*/  STL [R1+0x8f4], R69 ;  /* 0x0008f44501007387 */ /* 0x000fe20000100800 */
[----:B---3--:R-:W-:Y:S02]  /*fc80*/  IMAD R71, R112, 0x4, R55 ;  /* 0x0000000470477824 */ /* 0x008fe400078e0237 */
[----:B------:R-:W-:Y:S01]  /*fc90*/  IMAD R112, R7, 0x2e, RZ ;  /* 0x0000002e07707824 */ /* 0x000fe200078e02ff */
[----:B------:R3:W-:Y:S02]  /*fca0*/  STL [R1+0x904], R29 ;  /* 0x0009041d01007387 */ /* 0x0007e40000100800 */
[----:B------:R-:W4:Y:S02]  /*fcb0*/  LDC R82, c[0x0][0x268] ;  /* 0x00009a00ff527b82 */ /* 0x000f240000000800 */
[----:B------:R1:W-:Y:S01]  /*fcc0*/  STL [R1+0x90c], R27 ;  /* 0x00090c1b01007387 */ /* 0x0003e20000100800 */
[----:B---3--:R-:W-:-:S05]  /*fcd0*/  IADD3 R29, P0, R47, R6, RZ ;  /* 0x000000062f1d7210 */ /* 0x008fca0007f1e0ff */
[----:B------:R-:W3:Y:S01]  /*fce0*/  LDC R80, c[0x0][0x268] ;  /* 0x00009a00ff507b82 */ /* 0x000ee20000000800 */
[----:B-1----:R-:W-:Y:S01]  /*fcf0*/  IADD3 R27, P2, R53, R6, RZ ;  /* 0x00000006351b7210 */ /* 0x002fe20007f5e0ff */
[----:B------:R1:W-:Y:S04]  /*fd00*/  STL [R1+0x918], R29 ;  /* 0x0009181d01007387 */ /* 0x0003e80000100800 */
[----:B------:R2:W-:Y:S02]  /*fd10*/  STL [R1+0x928], R49 ;  /* 0x0009283101007387 */ /* 0x0005e40000100800 */
[----:B------:R-:W3:Y:S02]  /*fd20*/  LDC R78, c[0x0][0x268] ;  /* 0x00009a00ff4e7b82 */ /* 0x000ee40000000800 */
[----:B------:R5:W-:Y:S01]  /*fd30*/  STL [R1+0x930], R27 ;  /* 0x0009301b01007387 */ /* 0x000be20000100800 */
[----:B-1----:R-:W-:-:S05]  /*fd40*/  IMAD R29, R110, 0x4, R71 ;  /* 0x000000046e1d7824 */ /* 0x002fca00078e0247 */
[----:B------:R-:W1:Y:S01]  /*fd50*/  LDC R76, c[0x0][0x268] ;  /* 0x00009a00ff4c7b82 */ /* 0x000e620000000800 */
[-C--:B--2---:R-:W-:Y:S02]  /*fd60*/  LEA.HI.X.SX32 R49, R47, R0.reuse, 0x1, P0 ;  /* 0x000000002f317211 */ /* 0x084fe400000f0eff */
[-C--:B------:R-:W-:Y:S02]  /*fd70*/  LEA.HI.X.SX32 R47, R51, R0.reuse, 0x1, P1 ;  /* 0x00000000332f7211 */ /* 0x080fe400008f0eff */
[----:B-----5:R-:W-:Y:S01]  /*fd80*/  LEA.HI.X.SX32 R27, R53, R0, 0x1, P2 ;  /* 0x00000000351b7211 */ /* 0x020fe200010f0eff */
[----:B------:R2:W-:Y:S01]  /*fd90*/  STL [R1+0x914], R49 ;  /* 0x0009143101007387 */ /* 0x0005e20000100800 */
[----:B------:R-:W-:Y:S01]  /*fda0*/  IMAD R53, R108, 0x8, R29 ;  /* 0x000000086c357824 */ /* 0x000fe200078e021d */
[----:B------:R-:W5:Y:S01]  /*fdb0*/  LDC R74, c[0x0][0x268] ;  /* 0x00009a00ff4a7b82 */ /* 0x000f620000000800 */
[----:B------:R-:W-:Y:S01]  /*fdc0*/  CS2R R108, SRZ ;  /* 0x00000000006c7805 */ /* 0x000fe2000001ff00 */
[----:B------:R0:W-:Y:S01]  /*fdd0*/  STL [R1+0x924], R47 ;  /* 0x0009242f01007387 */ /* 0x0001e20000100800 */
[----:B------:R-:W-:Y:S01]  /*fde0*/  IMAD R69, R106, 0x4, R53 ;  /* 0x000000046a457824 */ /* 0x000fe200078e0235 */
[----:B------:R-:W-:-:S02]  /*fdf0*/  CS2R R106, SRZ ;  /* 0x00000000006a7805 */ /* 0x000fc4000001ff00 */
[----:B------:R4:W-:Y:S01]  /*fe00*/  STL [R1+0x92c], R27 ;  /* 0x00092c1b01007387 */ /* 0x0009e20000100800 */
[-C--:B--2---:R-:W-:Y:S01]  /*fe10*/  IADD3 R49, P0, R65, R6.reuse, RZ ;  /* 0x0000000641317210 */ /* 0x084fe20007f1e0ff */
[----:B------:R-:W2:Y:S01]  /*fe20*/  LDC R72, c[0x0][0x268] ;  /* 0x00009a00ff487b82 */ /* 0x000ea20000000800 */
[----:B0-----:R-:W-:-:S03]  /*fe30*/  IADD3 R47, P2, R93, R6, RZ ;  /* 0x000000065d2f7210 */ /* 0x001fc60007f5e0ff */
[----:B------:R0:W-:Y:S01]  /*fe40*/  STL [R1+0x938], R49 ;  /* 0x0009383101007387 */ /* 0x0001e20000100800 */
[----:B----4-:R-:W-:-:S03]  /*fe50*/  IADD3 R27, P1, R67, R6, RZ ;  /* 0x00000006431b7210 */ /* 0x010fc60007f3e0ff */
[----:B------:R-:W4:Y:S02]  /*fe60*/  LDC R70, c[0x0][0x268] ;  /* 0x00009a00ff467b82 */ /* 0x000f240000000800 */
[----:B------:R3:W-:Y:S01]  /*fe70*/  STL [R1+0x948], R27 ;  /* 0x0009481b01007387 */ /* 0x0007e20000100800 */
[----:B0-----:R-:W-:-:S03]  /*fe80*/  LEA.HI.X.SX32 R49, R67, R0, 0x1, P1 ;  /* 0x0000000043317211 */ /* 0x001fc600008f0eff */
[----:B------:R0:W-:Y:S02]  /*fe90*/  STL [R1+0x950], R47 ;  /* 0x0009502f01007387 */ /* 0x0001e40000100800 */
[----:B------:R-:W4:Y:S01]  /*fea0*/  LDC R68, c[0x0][0x268] ;  /* 0x00009a00ff447b82 */ /* 0x000f220000000800 */
[----:B---3--:R-:W-:Y:S02]  /*feb0*/  LEA.HI.X.SX32 R27, R65, R0, 0x1, P0 ;  /* 0x00000000411b7211 */ /* 0x008fe400000f0eff */
[----:B------:R-:W-:-:S05]  /*fec0*/  IADD3 R51, P0, R87, R6, RZ ;  /* 0x0000000657337210 */ /* 0x000fca0007f1e0ff */
[----:B------:R-:W3:Y:S01]  /*fed0*/  LDC R66, c[0x0][0x268] ;  /* 0x00009a00ff427b82 */ /* 0x000ee20000000800 */
[-C--:B0-----:R-:W-:Y:S01]  /*fee0*/  LEA.HI.X.SX32 R47, R93, R0.reuse, 0x1, P2 ;  /* 0x000000005d2f7211 */ /* 0x081fe200010f0eff */
[----:B------:R0:W-:Y:S01]  /*fef0*/  STL [R1+0x934], R27 ;  /* 0x0009341b01007387 */ /* 0x0001e20000100800 */
[----:B------:R-:W-:-:S03]  /*ff00*/  LEA.HI.X.SX32 R65, R87, R0, 0x1, P0 ;  /* 0x0000000057417211 */ /* 0x000fc600000f0eff */
[----:B------:R1:W-:Y:S02]  /*ff10*/  STL [R1+0x944], R49 ;  /* 0x0009443101007387 */ /* 0x0003e40000100800 */
[----:B------:R-:W3:Y:S02]  /*ff20*/  LDC R64, c[0x0][0x268] ;  /* 0x00009a00ff407b82 */ /* 0x000ee40000000800 */
[----:B------:R5:W-:Y:S01]  /*ff30*/  STL [R1+0x94c], R47 ;  /* 0x00094c2f01007387 */ /* 0x000be20000100800 */
[----:B0-----:R-:W-:Y:S01]  /*ff40*/  IMAD R27, R104, 0x4, R69 ;  /* 0x00000004681b7824 */ /* 0x001fe200078e0245 */
[----:B------:R-:W-:Y:S02]  /*ff50*/  CS2R R104, SRZ ;  /* 0x0000000000687805 */ /* 0x000fe4000001ff00 */
[----:B------:R0:W-:Y:S01]  /*ff60*/  STL [R1+0x958], R51 ;  /* 0x0009583301007387 */ /* 0x0001e20000100800 */
[-C--:B-1----:R-:W-:Y:S01]  /*ff70*/  IADD3 R49, P1, R95, R6.reuse, RZ ;  /* 0x000000065f317210 */ /* 0x082fe20007f3e0ff */
[----:B------:R-:W1:Y:S01]  /*ff80*/  LDC R62, c[0x0][0x268] ;  /* 0x00009a00ff3e7b82 */ /* 0x000e620000000800 */
[----:B-----5:R-:W-:-:S03]  /*ff90*/  IADD3 R47, P2, R97, R6, RZ ;  /* 0x00000006612f7210 */ /* 0x020fc60007f5e0ff */
[----:B------:R5:W-:Y:S01]  /*ffa0*/  STL [R1+0x968], R49 ;  /* 0x0009683101007387 */ /* 0x000be20000100800 */
[----:B0-----:R-:W-:-:S03]  /*ffb0*/  IMAD R51, R102, 0x8, R27 ;  /* 0x0000000866337824 */ /* 0x001fc600078e021b */
[----:B------:R0:W-:Y:S01]  /*ffc0*/  STL [R1+0x970], R47 ;  /* 0x0009702f01007387 */ /* 0x0001e20000100800 */
[----:B------:R-:W1:Y:S01]  /*ffd0*/  LDC R60, c[0x0][0x268] ;  /* 0x00009a00ff3c7b82 */ /* 0x000e620000000800 */
[----:B------:R-:W-:Y:S01]  /*ffe0*/  CS2R R102, SRZ ;  /* 0x0000000000667805 */ /* 0x000fe2000001ff00 */
[----:B------:R-:W-:Y:S01]  /*fff0*/  IMAD R67, R100, 0x4, R51 ;  /* 0x0000000464437824 */ /* 0x000fe200078e0233 */
[----:B------:R2:W-:Y:S01]  /*10000*/  STL [R1+0x954], R65 ;  /* 0x0009544101007387 */ /* 0x0005e20000100800 */
[----:B------:R-:W-:Y:S02]  /*10010*/  CS2R R100, SRZ ;  /* 0x0000000000647805 */ /* 0x000fe4000001ff00 */
[-C--:B-----5:R-:W-:Y:S02]  /*10020*/  LEA.HI.X.SX32 R49, R95, R0.reuse, 0x1, P1 ;  /* 0x000000005f317211 */ /* 0x0a0fe400008f0eff */
[----:B------:R-:W5:Y:S01]  /*10030*/  LDC R58, c[0x0][0x268] ;  /* 0x00009a00ff3a7b82 */ /* 0x000f620000000800 */
[----:B0-----:R-:W-:-:S02]  /*10040*/  LEA.HI.X.SX32 R47, R97, R0, 0x1, P2 ;  /* 0x00000000612f7211 */ /* 0x001fc400010f0eff */
[----:B------:R0:W-:Y:S01]  /*10050*/  STL [R1+0x964], R49 ;  /* 0x0009643101007387 */ /* 0x0001e20000100800 */
[----:B--2---:R-:W-:-:S03]  /*10060*/  IADD3 R65, P0, R85, R6, RZ ;  /* 0x0000000655417210 */ /* 0x004fc60007f1e0ff */
[----:B------:R2:W-:Y:S01]  /*10070*/  STL [R1+0x96c], R47 ;  /* 0x00096c2f01007387 */ /* 0x0005e20000100800 */
[----:B------:R-:W5:Y:S03]  /*10080*/  LDC R56, c[0x0][0x268] ;  /* 0x00009a00ff387b82 */ /* 0x000f660000000800 */
[----:B------:R4:W-:Y:S01]  /*10090*/  STL [R1+0x978], R65 ;  /* 0x0009784101007387 */ /* 0x0009e20000100800 */
[-C--:B0-----:R-:W-:Y:S02]  /*100a0*/  IADD3 R49, P1, R89, R6.reuse, RZ ;  /* 0x0000000659317210 */ /* 0x081fe40007f3e0ff */
[----:B--2---:R-:W-:-:S03]  /*100b0*/  IADD3 R47, P2, R91, R6, RZ ;  /* 0x000000065b2f7210 */ /* 0x004fc60007f5e0ff */
[----:B------:R0:W-:Y:S01]  /*100c0*/  STL [R1+0x988], R49 ;  /* 0x0009883101007387 */ /* 0x0001e20000100800 */
[----:B------:R-:W2:Y:S01]  /*100d0*/  LDC R54, c[0x0][0x268] ;  /* 0x00009a00ff367b82 */ /* 0x000ea20000000800 */
[----:B----4-:R-:W-:Y:S02]  /*100e0*/  IMAD R65, R98, 0x4, R67 ;  /* 0x0000000462417824 */ /* 0x010fe400078e0243 */
[----:B------:R4:W-:Y:S01]  /*100f0*/  STL [R1+0x990], R47 ;  /* 0x0009902f01007387 */ /* 0x0009e20000100800 */
[----:B------:R-:W-:-:S04]  /*10100*/  CS2R R98, SRZ ;  /* 0x0000000000627805 */ /* 0x000fc8000001ff00 */
[----:B------:R-:W2:Y:S01]  /*10110*/  LDC R52, c[0x0][0x268] ;  /* 0x00009a00ff347b82 */ /* 0x000ea20000000800 */
[-C--:B0-----:R-:W-:Y:S02]  /*10120*/  LEA.HI.X.SX32 R49, R85, R0.reuse, 0x1, P0 ;  /* 0x0000000055317211 */ /* 0x081fe400000f0eff */
[-C--:B------:R-:W-:Y:S02]  /*10130*/  LEA.HI.X.SX32 R85, R91, R0.reuse, 0x1, P2 ;  /* 0x000000005b557211 */ /* 0x080fe400010f0eff */
[----:B----4-:R-:W-:Y:S01]  /*10140*/  LEA.HI.X.SX32 R47, R89, R0, 0x1, P1 ;  /* 0x00000000592f7211 */ /* 0x010fe200008f0eff */
[----:B------:R0:W-:Y:S01]  /*10150*/  STL [R1+0x974], R49 ;  /* 0x0009743101007387 */ /* 0x0001e20000100800 */
[C---:B------:R-:W-:Y:S01]  /*10160*/  IADD3 R87, P2, R83.reuse, R6, RZ ;  /* 0x0000000653577210 */ /* 0x040fe20007f5e0ff */
[----:B------:R-:W4:Y:S02]  /*10170*/  LDC R50, c[0x0][0x268] ;  /* 0x00009a00ff327b82 */ /* 0x000f240000000800 */
[----:B------:R3:W-:Y:S01]  /*10180*/  STL [R1+0x984], R47 ;  /* 0x0009842f01007387 */ /* 0x0007e20000100800 */
[----:B------:R-:W-:-:S03]  /*10190*/  LEA.HI.X.SX32 R83, R83, R0, 0x1, P2 ;  /* 0x0000000053537211 */ /* 0x000fc600010f0eff */
[----:B------:R1:W-:Y:S01]  /*101a0*/  STL [R1+0x98c], R85 ;  /* 0x00098c5501007387 */ /* 0x0003e20000100800 */
[----:B0-----:R-:W-:Y:S01]  /*101b0*/  IMAD R49, R96, 0x8, R65 ;  /* 0x0000000860317824 */ /* 0x001fe200078e0241 */
[----:B------:R-:W0:Y:S01]  /*101c0*/  LDC R48, c[0x0][0x268] ;  /* 0x00009a00ff307b82 */ /* 0x000e220000000800 */
[----:B------:R-:W-:Y:S02]  /*101d0*/  CS2R R96, SRZ ;  /* 0x0000000000607805 */ /* 0x000fe4000001ff00 */
[-C--:B---3--:R-:W-:Y:S02]  /*101e0*/  IADD3 R47, P0, R45, R6.reuse, RZ ;  /* 0x000000062d2f7210 */ /* 0x088fe40007f1e0ff */
[----:B-1----:R-:W-:-:S03]  /*101f0*/  IADD3 R85, P1, R63, R6, RZ ;  /* 0x000000063f557210 */ /* 0x002fc60007f3e0ff */
[----:B------:R1:W-:Y:S01]  /*10200*/  STL [R1+0x998], R47 ;  /* 0x0009982f01007387 */ /* 0x0003e20000100800 */
[----:B------:R-:W3:Y:S03]  /*10210*/  LDC R46, c[0x0][0x268] ;  /* 0x00009a00ff2e7b82 */ /* 0x000ee60000000800 */
[----:B------:R5:W-:Y:S04]  /*10220*/  STL [R1+0x9a8], R85 ;  /* 0x0009a85501007387 */ /* 0x000be80000100800 */
[----:B------:R-:W-:Y:S01]  /*10230*/  STL [R1+0x9b0], R87 ;  /* 0x0009b05701007387 */ /* 0x000fe20000100800 */
[----:B------:R-:W3:Y:S01]  /*10240*/  LDC R44, c[0x0][0x268] ;  /* 0x00009a00ff2c7b82 */ /* 0x000ee20000000800 */
[----:B-1----:R-:W-:Y:S01]  /*10250*/  IMAD R47, R94, 0x4, R49 ;  /* 0x000000045e2f7824 */ /* 0x002fe200078e0231 */
[----:B------:R-:W-:-:S02]  /*10260*/  CS2R R94, SRZ ;  /* 0x00000000005e7805 */ /* 0x000fc4000001ff00 */
[-C--:B-----5:R-:W-:Y:S02]  /*10270*/  LEA.HI.X.SX32 R85, R45, R0.reuse, 0x1, P0 ;  /* 0x000000002d557211 */ /* 0x0a0fe400000f0eff */
[----:B------:R-:W-:Y:S01]  /*10280*/  LEA.HI.X.SX32 R45, R63, R0, 0x1, P1 ;  /* 0x000000003f2d7211 */ /* 0x000fe200008f0eff */
[----:B------:R-:W-:Y:S01]  /*10290*/  IMAD R63, R92, 0x4, R47 ;  /* 0x000000045c3f7824 */ /* 0x000fe200078e022f */
[----:B------:R-:W1:Y:S01]  /*102a0*/  LDC R42, c[0x0][0x268] ;  /* 0x00009a00ff2a7b82 */ /* 0x000e620000000800 */
[----:B------:R5:W-:Y:S01]  /*102b0*/  STL [R1+0x994], R85 ;  /* 0x0009945501007387 */ /* 0x000be20000100800 */
[----:B------:R-:W-:-:S03]  /*102c0*/  CS2R R92, SRZ ;  /* 0x00000000005c7805 */ /* 0x000fc6000001ff00 */
[----:B------:R2:W-:Y:S03]  /*102d0*/  STL [R1+0x9a4], R45 ;  /* 0x0009a42d01007387 */ /* 0x0005e60000100800 */
[----:B------:R-:W1:Y:S01]  /*102e0*/  LDC R40, c[0x0][0x268] ;  /* 0x00009a00ff287b82 */ /* 0x000e620000000800 */
[----:B------:R4:W-:Y:S01]  /*102f0*/  STL [R1+0x9ac], R83 ;  /* 0x0009ac5301007387 */ /* 0x0009e20000100800 */
[-C--:B-----5:R-:W-:Y:S02]  /*10300*/  IADD3 R85, P1, R61, R6.reuse, RZ ;  /* 0x000000063d557210 */ /* 0x0a0fe40007f3e0ff */
[----:B--2---:R-:W-:-:S04]  /*10310*/  IADD3 R45, P0, R21, R6, RZ ;  /* 0x00000006152d7210 */ /* 0x004fc80007f1e0ff */
[----:B------:R-:W2:Y:S01]  /*10320*/  LDC R38, c[0x0][0x268] ;  /* 0x00009a00ff267b82 */ /* 0x000ea20000000800 */
[----:B------:R-:W-:Y:S02]  /*10330*/  LEA.HI.X.SX32 R61, R61, R0, 0x1, P1 ;  /* 0x000000003d3d7211 */ /* 0x000fe400008f0eff */
[----:B----4-:R-:W-:Y:S01]  /*10340*/  IADD3 R83, P2, R81, R6, RZ ;  /* 0x0000000651537210 */ /* 0x010fe20007f5e0ff */
[----:B------:R4:W-:Y:S01]  /*10350*/  STL [R1+0x9b8], R45 ;  /* 0x0009b82d01007387 */ /* 0x0009e20000100800 */
[-C--:B------:R-:W-:Y:S02]  /*10360*/  LEA.HI.X.SX32 R21, R21, R0.reuse, 0x1, P0 ;  /* 0x0000000015157211 */ /* 0x080fe400000f0eff */
[----:B------:R-:W-:Y:S01]  /*10370*/  LEA.HI.X.SX32 R81, R81, R0, 0x1, P2 ;  /* 0x0000000051517211 */ /* 0x000fe200010f0eff */
[----:B------:R-:W-:Y:S01]  /*10380*/  STL [R1+0x9c8], R85 ;  /* 0x0009c85501007387 */ /* 0x000fe20000100800 */
[----:B------:R-:W5:Y:S03]  /*10390*/  LDC R36, c[0x0][0x268] ;  /* 0x00009a00ff247b82 */ /* 0x000f660000000800 */
[----:B------:R0:W-:Y:S01]  /*103a0*/  STL [R1+0x9d0], R83 ;  /* 0x0009d05301007387 */ /* 0x0001e20000100800 */
[----:B----4-:R-:W-:Y:S01]  /*103b0*/  IMAD R45, R90, 0x8, R63 ;  /* 0x000000085a2d7824 */ /* 0x010fe200078e023f */
[----:B------:R-:W-:-:S02]  /*103c0*/  CS2R R90, SRZ ;  /* 0x00000000005a7805 */ /* 0x000fc4000001ff00 */
[----:B------:R4:W-:Y:S01]  /*103d0*/  STL [R1+0x9b4], R21 ;  /* 0x0009b41501007387 */ /* 0x0009e20000100800 */
[----:B------:R-:W5:Y:S03]  /*103e0*/  LDC R34, c[0x0][0x268] ;  /* 0x00009a00ff227b82 */ /* 0x000f660000000800 */
[----:B------:R3:W-:Y:S01]  /*103f0*/  STL [R1+0x9c4], R61 ;  /* 0x0009c43d01007387 */ /* 0x0007e20000100800 */
[----:B0-----:R-:W-:-:S03]  /*10400*/  IADD3 R83, P2, R79, R6, RZ ;  /* 0x000000064f537210 */ /* 0x001fc60007f5e0ff */
[----:B------:R0:W-:Y:S01]  /*10410*/  STL [R1+0x9cc], R81 ;  /* 0x0009cc5101007387 */ /* 0x0001e20000100800 */
[----:B------:R-:W5:Y:S01]  /*10420*/  LDC R32, c[0x0][0x268] ;  /* 0x00009a00ff207b82 */ /* 0x000f620000000800 */
[----:B------:R-:W-:Y:S01]  /*10430*/  LEA.HI.X.SX32 R79, R79, R0, 0x1, P2 ;  /* 0x000000004f4f7211 */ /* 0x000fe200010f0eff */
[----:B----4-:R-:W-:Y:S01]  /*10440*/  IMAD R21, R88, 0x4, R45 ;  /* 0x0000000458157824 */ /* 0x010fe200078e022d */
[----:B------:R-:W-:Y:S02]  /*10450*/  CS2R R88, SRZ ;  /* 0x0000000000587805 */ /* 0x000fe4000001ff00 */
[----:B---3--:R-:W-:-:S03]  /*10460*/  IADD3 R61, P0, R41, R6, RZ ;  /* 0x00000006293d7210 */ /* 0x008fc60007f1e0ff */
[----:B------:R-:W3:Y:S01]  /*10470*/  LDC R26, c[0x0][0x268] ;  /* 0x00009a00ff1a7b82 */ /* 0x000ee20000000800 */
[----:B0-----:R-:W-:Y:S01]  /*10480*/  IADD3 R81, P1, R43, R6, RZ ;  /* 0x000000062b517210 */ /* 0x001fe20007f3e0ff */
[----:B------:R0:W-:Y:S04]  /*10490*/  STL [R1+0x9d8], R61 ;  /* 0x0009d83d01007387 */ /* 0x0001e80000100800 */
[----:B------:R4:W-:Y:S02]  /*104a0*/  STL [R1+0x9e8], R81 ;  /* 0x0009e85101007387 */ /* 0x0009e40000100800 */
[----:B------:R-:W3:Y:S02]  /*104b0*/  LDC R25, c[0x0][0x268] ;  /* 0x00009a00ff197b82 */ /* 0x000ee40000000800 */
[----:B------:R-:W-:Y:S01]  /*104c0*/  STL [R1+0x9f0], R83 ;  /* 0x0009f05301007387 */ /* 0x000fe20000100800 */
[----:B0-----:R-:W-:Y:S01]  /*104d0*/  IMAD R61, R86, 0x4, R21 ;  /* 0x00000004563d7824 */ /* 0x001fe200078e0215 */
[----:B------:R-:W-:-:S02]  /*104e0*/  CS2R R86, SRZ ;  /* 0x0000000000567805 */ /* 0x000fc4000001ff00 */
[-C--:B----4-:R-:W-:Y:S02]  /*104f0*/  LEA.HI.X.SX32 R81, R41, R0.reuse, 0x1, P0 ;  /* 0x0000000029517211 */ /* 0x090fe400000f0eff */
[----:B------:R-:W0:Y:S01]  /*10500*/  LDC R30, c[0x0][0x268] ;  /* 0x00009a00ff1e7b82 */ /* 0x000e220000000800 */
[----:B------:R-:W-:Y:S01]  /*10510*/  LEA.HI.X.SX32 R41, R43, R0, 0x1, P1 ;  /* 0x000000002b297211 */ /* 0x000fe200008f0eff */
[----:B------:R-:W-:Y:S01]  /*10520*/  IMAD R43, R84, 0x8, R61 ;  /* 0x00000008542b7824 */ /* 0x000fe200078e023d */
[----:B------:R-:W-:Y:S01]  /*10530*/  CS2R R84, SRZ ;  /* 0x0000000000547805 */ /* 0x000fe2000001ff00 */
[----:B------:R4:W-:Y:S04]  /*10540*/  STL [R1+0x9d4], R81 ;  /* 0x0009d45101007387 */ /* 0x0009e80000100800 */
[----:B------:R1:W-:Y:S01]  /*10550*/  STL [R1+0x9e4], R41 ;  /* 0x0009e42901007387 */ /* 0x0003e20000100800 */
[----:B------:R-:W0:Y:S03]  /*10560*/  LDC R20, c[0x0][0x268] ;  /* 0x00009a00ff147b82 */ /* 0x000e260000000800 */
[----:B------:R2:W-:Y:S01]  /*10570*/  STL [R1+0x9ec], R79 ;  /* 0x0009ec4f01007387 */ /* 0x0005e20000100800 */
[----:B----4-:R-:W-:-:S04]  /*10580*/  IADD3 R81, P1, R77, R6, RZ ;  /* 0x000000064d517210 */ /* 0x010fc80007f3e0ff */
[----:B------:R-:W4:Y:S01]  /*10590*/  LDC R19, c[0x0][0x268] ;  /* 0x00009a00ff137b82 */ /* 0x000f220000000800 */
[-C--:B-1----:R-:W-:Y:S02]  /*105a0*/  IADD3 R41, P0, R59, R6.reuse, RZ ;  /* 0x000000063b297210 */ /* 0x082fe40007f1e0ff */
[----:B--2---:R-:W-:-:S03]  /*105b0*/  IADD3 R79, P2, R39, R6, RZ ;  /* 0x00000006274f7210 */ /* 0x004fc60007f5e0ff */
[----:B------:R1:W-:Y:S01]  /*105c0*/  STL [R1+0x9f8], R41 ;  /* 0x0009f82901007387 */ /* 0x0003e20000100800 */
[----:B------:R-:W-:Y:S01]  /*105d0*/  LEA.HI.X.SX32 R59, R59, R0, 0x1, P0 ;  /* 0x000000003b3b7211 */ /* 0x000fe200000f0eff */
[----:B------:R-:W2:Y:S02]  /*105e0*/  LDC R16, c[0x0][0x268] ;  /* 0x00009a00ff107b82 */ /* 0x000ea40000000800 */
[----:B------:R-:W-:Y:S04]  /*105f0*/  STL [R1+0xa08], R81 ;  /* 0x000a085101007387 */ /* 0x000fe80000100800 */
[----:B------:R5:W-:Y:S01]  /*10600*/  STL [R1+0xa10], R79 ;  /* 0x000a104f01007387 */ /* 0x000be20000100800 */
[----:B-1----:R-:W-:Y:S01]  /*10610*/  IMAD R41, R82, 0x4, R43 ;  /* 0x0000000452297824 */ /* 0x002fe200078e022b */
[----:B------:R-:W1:Y:S02]  /*10620*/  LDC R5, c[0x0][0x268] ;  /* 0x00009a00ff057b82 */ /* 0x000e640000000800 */
[----:B------:R3:W-:Y:S01]  /*10630*/  STL [R1+0x9f4], R59 ;  /* 0x0009f43b01007387 */ /* 0x0007e20000100800 */
[----:B------:R-:W-:-:S02]  /*10640*/  CS2R R82, SRZ ;  /* 0x0000000000527805 */ /* 0x000fc4000001ff00 */
[----:B-----5:R-:W-:-:S03]  /*10650*/  LEA.HI.X.SX32 R79, R77, R0, 0x1, P1 ;  /* 0x000000004d4f7211 */ /* 0x020fc600008f0eff */
[----:B------:R-:W5:Y:S01]  /*10660*/  LDC R2, c[0x0][0x268] ;  /* 0x00009a00ff027b82 */ /* 0x000f620000000800 */
[----:B------:R-:W-:Y:S02]  /*10670*/  LEA.HI.X.SX32 R77, R39, R0, 0x1, P2 ;  /* 0x00000000274d7211 */ /* 0x000fe400010f0eff */
[-C--:B------:R-:W-:Y:S01]  /*10680*/  IADD3 R39, P0, R75, R6.reuse, RZ ;  /* 0x000000064b277210 */ /* 0x080fe20007f1e0ff */
[----:B------:R0:W-:Y:S01]  /*10690*/  STL [R1+0xa04], R79 ;  /* 0x000a044f01007387 */ /* 0x0001e20000100800 */
[----:B---3--:R-:W-:Y:S01]  /*106a0*/  IMAD R59, R80, 0x4, R41 ;  /* 0x00000004503b7824 */ /* 0x008fe200078e0229 */
[----:B------:R-:W-:Y:S02]  /*106b0*/  CS2R R80, SRZ ;  /* 0x0000000000507805 */ /* 0x000fe4000001ff00 */
[----:B------:R3:W-:Y:S01]  /*106c0*/  STL [R1+0xa0c], R77 ;  /* 0x000a0c4d01007387 */ /* 0x0007e20000100800 */
[----:B------:R-:W5:Y:S03]  /*106d0*/  LDC R15, c[0x0][0x268] ;  /* 0x00009a00ff0f7b82 */ /* 0x000f660000000800 */
[----:B------:R4:W-:Y:S01]  /*106e0*/  STL [R1+0xa18], R39 ;  /* 0x000a182701007387 */ /* 0x0009e20000100800 */
[----:B0-----:R-:W-:-:S04]  /*106f0*/  IADD3 R79, P2, R37, R6, RZ ;  /* 0x00000006254f7210 */ /* 0x001fc80007f5e0ff */
[----:B------:R-:W0:Y:S01]  /*10700*/  LDC R4, c[0x0][0x268] ;  /* 0x00009a00ff047b82 */ /* 0x000e220000000800 */
[----:B---3--:R-:W-:-:S04]  /*10710*/  IADD3 R77, P1, R57, R6, RZ ;  /* 0x00000006394d7210 */ /* 0x008fc80007f3e0ff */
[-C--:B------:R-:W-:Y:S01]  /*10720*/  LEA.HI.X.SX32 R57, R57, R0.reuse, 0x1, P1 ;  /* 0x0000000039397211 */ /* 0x080fe200008f0eff */
[----:B------:R3:W-:Y:S01]  /*10730*/  STL [R1+0xa28], R77 ;  /* 0x000a284d01007387 */ /* 0x0007e20000100800 */
[----:B----4-:R-:W-:Y:S01]  /*10740*/  IMAD R39, R78, 0x8, R59 ;  /* 0x000000084e277824 */ /* 0x010fe200078e023b */
[----:B------:R-:W4:Y:S02]  /*10750*/  LDC R3, c[0x0][0x268] ;  /* 0x00009a00ff037b82 */ /* 0x000f240000000800 */
[----:B------:R2:W-:Y:S01]  /*10760*/  STL [R1+0xa30], R79 ;  /* 0x000a304f01007387 */ /* 0x0005e20000100800 */
[----:B---3--:R-:W-:-:S05]  /*10770*/  LEA.HI.X.SX32 R77, R75, R0, 0x1, P0 ;  /* 0x000000004b4d7211 */ /* 0x008fca00000f0eff */
[----:B------:R-:W3:Y:S01]  /*10780*/  LDC R14, c[0x0][0x268] ;  /* 0x00009a00ff0e7b82 */ /* 0x000ee20000000800 */
[----:B------:R-:W-:Y:S01]  /*10790*/  LEA.HI.X.SX32 R75, R37, R0, 0x1, P2 ;  /* 0x00000000254b7211 */ /* 0x000fe200010f0eff */
[----:B------:R-:W-:Y:S01]  /*107a0*/  IMAD R37, R76, 0x4, R39 ;  /* 0x000000044c257824 */ /* 0x000fe200078e0227 */
[C---:B------:R-:W-:Y:S01]  /*107b0*/  IADD3 R76, P1, R33.reuse, R6, RZ ;  /* 0x00000006214c7210 */ /* 0x040fe20007f3e0ff */
[----:B------:R-:W-:Y:S01]  /*107c0*/  STL [R1+0xa14], R77 ;  /* 0x000a144d01007387 */ /* 0x000fe20000100800 */
[----:B--2---:R-:W-:Y:S02]  /*107d0*/  CS2R R78, SRZ ;  /* 0x00000000004e7805 */ /* 0x004fe4000001ff00 */
[----:B------:R-:W-:Y:S01]  /*107e0*/  LEA.HI.X.SX32 R33, R33, R0, 0x1, P1 ;  /* 0x0000000021217211 */ /* 0x000fe200008f0eff */
[----:B------:R2:W-:Y:S01]  /*107f0*/  STL [R1+0xa24], R57 ;  /* 0x000a243901007387 */ /* 0x0005e20000100800 */
[----:B------:R-:W3:Y:S03]  /*10800*/  LDC R13, c[0x0][0x268] ;  /* 0x00009a00ff0d7b82 */ /* 0x000ee60000000800 */
[----:B------:R1:W-:Y:S05]  /*10810*/  STL [R1+0xa2c], R75 ;  /* 0x000a2c4b01007387 */ /* 0x0003ea0000100800 */
[----:B------:R-:W3:Y:S01]  /*10820*/  LDC R18, c[0x0][0x268] ;  /* 0x00009a00ff127b82 */ /* 0x000ee20000000800 */
[----:B--2---:R-:W-:-:S02]  /*10830*/  IADD3 R57, P0, R73, R6, RZ ;  /* 0x0000000649397210 */ /* 0x004fc40007f1e0ff */
[----:B-1----:R-:W-:-:S03]  /*10840*/  IADD3 R75, P2, R35, R6, RZ ;  /* 0x00000006234b7210 */ /* 0x002fc60007f5e0ff */
[----:B------:R1:W-:Y:S02]  /*10850*/  STL [R1+0xa38], R57 ;  /* 0x000a383901007387 */ /* 0x0003e40000100800 */
[----:B------:R-:W2:Y:S02]  /*10860*/  LDC R22, c[0x0][0x268] ;  /* 0x00009a00ff167b82 */ /* 0x000ea40000000800 */
[----:B------:R5:W-:Y:S04]  /*10870*/  STL [R1+0xa48], R76 ;  /* 0x000a484c01007387 */ /* 0x000be80000100800 */
[----:B------:R-:W-:Y:S01]  /*10880*/  STL [R1+0xa50], R75 ;  /* 0x000a504b01007387 */ /* 0x000fe20000100800 */
[----:B-1----:R-:W-:Y:S01]  /*10890*/  IMAD R57, R74, 0x4, R37 ;  /* 0x000000044a397824 */ /* 0x002fe200078e0225 */
[-C--:B------:R-:W-:Y:S01]  /*108a0*/  LEA.HI.X.SX32 R74, R73, R0.reuse, 0x1, P0 ;  /* 0x00000000494a7211 */ /* 0x080fe200000f0eff */
[----:B------:R-:W1:Y:S01]  /*108b0*/  LDC R23, c[0x0][0x268] ;  /* 0x00009a00ff177b82 */ /* 0x000e620000000800 */
[----:B------:R-:W-:Y:S01]  /*108c0*/  LEA.HI.X.SX32 R73, R35, R0, 0x1, P2 ;  /* 0x0000000023497211 */ /* 0x000fe200010f0eff */
[----:B------:R-:W-:Y:S01]  /*108d0*/  IMAD R35, R72, 0x8, R57 ;  /* 0x0000000848237824 */ /* 0x000fe200078e0239 */
[----:B------:R-:W-:Y:S01]  /*108e0*/  IADD3 R72, P1, R55, R6, RZ ;  /* 0x0000000637487210 */ /* 0x000fe20007f3e0ff */
[----:B------:R0:W-:Y:S01]  /*108f0*/  STL [R1+0xa34], R74 ;  /* 0x000a344a01007387 */ /* 0x0001e20000100800 */
[----:B-----5:R-:W-:-:S03]  /*10900*/  CS2R R76, SRZ ;  /* 0x00000000004c7805 */ /* 0x020fc6000001ff00 */
[----:B------:R5:W-:Y:S01]  /*10910*/  STL [R1+0xa44], R33 ;  /* 0x000a442101007387 */ /* 0x000be20000100800 */
[----:B------:R-:W1:Y:S03]  /*10920*/  LDC R24, c[0x0][0x268] ;  /* 0x00009a00ff187b82 */ /* 0x000e660000000800 */
[----:B------:R4:W-:Y:S01]  /*10930*/  STL [R1+0xa4c], R73 ;  /* 0x000a4c4901007387 */ /* 0x0009e20000100800 */
[----:B0-----:R-:W-:-:S04]  /*10940*/  CS2R R74, SRZ ;  /* 0x00000000004a7805 */ /* 0x001fc8000001ff00 */
[----:B------:R-:W0:Y:S01]  /*10950*/  LDC R28, c[0x0][0x268] ;  /* 0x00009a00ff1c7b82 */ /* 0x000e220000000800 */
[-C--:B-----5:R-:W-:Y:S02]  /*10960*/  IADD3 R33, P0, R31, R6.reuse, RZ ;  /* 0x000000061f217210 */ /* 0x0a0fe40007f1e0ff */
[----:B----4-:R-:W-:-:S03]  /*10970*/  IADD3 R73, P2, R71, R6, RZ ;  /* 0x0000000647497210 */ /* 0x010fc60007f5e0ff */
[----:B------:R4:W-:Y:S04]  /*10980*/  STL [R1+0xa58], R33 ;  /* 0x000a582101007387 */ /* 0x0009e80000100800 */
[----:B------:R5:W-:Y:S04]  /*10990*/  STL [R1+0xa68], R72 ;  /* 0x000a684801007387 */ /* 0x000be80000100800 */
[----:B------:R-:W-:Y:S01]  /*109a0*/  STL [R1+0xa70], R73 ;  /* 0x000a704901007387 */ /* 0x000fe20000100800 */
[----:B----4-:R-:W-:Y:S01]  /*109b0*/  IMAD R33, R70, 0x4, R35 ;  /* 0x0000000446217824 */ /* 0x010fe200078e0223 */
[----:B------:R-:W-:-:S02]  /*109c0*/  LEA.HI.X.SX32 R70, R71, R0, 0x1, P2 ;  /* 0x0000000047467211 */ /* 0x000fc400010f0eff */
[-C--:B-----5:R-:W-:Y:S02]  /*109d0*/  LEA.HI.X.SX32 R72, R31, R0.reuse, 0x1, P0 ;  /* 0x000000001f487211 */ /* 0x0a0fe400000f0eff */
[----:B------:R-:W-:Y:S01]  /*109e0*/  LEA.HI.X.SX32 R31, R55, R0, 0x1, P1 ;  /* 0x00000000371f7211 */ /* 0x000fe200008f0eff */
[----:B------:R-:W-:Y:S01]  /*109f0*/  IMAD R55, R68, 0x4, R33 ;  /* 0x0000000444377824 */ /* 0x000fe200078e0221 */
[----:B------:R-:W-:Y:S01]  /*10a00*/  IADD3 R68, P2, R69, R6, RZ ;  /* 0x0000000645447210 */ /* 0x000fe20007f5e0ff */
[----:B------:R4:W-:Y:S04]  /*10a10*/  STL [R1+0xa54], R72 ;  /* 0x000a544801007387 */ /* 0x0009e80000100800 */
[----:B------:R5:W-:Y:S04]  /*10a20*/  STL [R1+0xa64], R31 ;  /* 0x000a641f01007387 */ /* 0x000be80000100800 */
[----:B------:R3:W-:Y:S01]  /*10a30*/  STL [R1+0xa6c], R70 ;  /* 0x000a6c4601007387 */ /* 0x0007e20000100800 */
[----:B----4-:R-:W-:-:S02]  /*10a40*/  CS2R R72, SRZ ;  /* 0x0000000000487805 */ /* 0x010fc4000001ff00 */
[-C--:B-----5:R-:W-:Y:S02]  /*10a50*/  IADD3 R31, P0, R29, R6.reuse, RZ ;  /* 0x000000061d1f7210 */ /* 0x0a0fe40007f1e0ff */
[----:B---3--:R-:W-:-:S03]  /*10a60*/  IADD3 R70, P1, R53, R6, RZ ;  /* 0x0000000635467210 */ /* 0x008fc60007f3e0ff */
[----:B------:R3:W-:Y:S01]  /*10a70*/  STL [R1+0xa78], R31 ;  /* 0x000a781f01007387 */ /* 0x0007e20000100800 */
[-C--:B------:R-:W-:Y:S02]  /*10a80*/  LEA.HI.X.SX32 R29, R29, R0.reuse, 0x1, P0 ;  /* 0x000000001d1d7211 */ /* 0x080fe400000f0eff */
[-C--:B------:R-:W-:Y:S01]  /*10a90*/  LEA.HI.X.SX32 R53, R53, R0.reuse, 0x1, P1 ;  /* 0x0000000035357211 */ /* 0x080fe200008f0eff */
[----:B------:R4:W-:Y:S04]  /*10aa0*/  STL [R1+0xa88], R70 ;  /* 0x000a884601007387 */ /* 0x0009e80000100800 */
[----:B------:R5:W-:Y:S01]  /*10ab0*/  STL [R1+0xa90], R68 ;  /* 0x000a904401007387 */ /* 0x000be20000100800 */
[----:B---3--:R-:W-:Y:S01]  /*10ac0*/  IMAD R31, R66, 0x8, R55 ;  /* 0x00000008421f7824 */ /* 0x008fe200078e0237 */
[----:B------:R-:W-:-:S02]  /*10ad0*/  LEA.HI.X.SX32 R66, R69, R0, 0x1, P2 ;  /* 0x0000000045427211 */ /* 0x000fc400010f0eff */
[----:B------:R3:W-:Y:S01]  /*10ae0*/  STL [R1+0xa74], R29 ;  /* 0x000a741d01007387 */ /* 0x0007e20000100800 */
[----:B----4-:R-:W-:-:S03]  /*10af0*/  CS2R R70, SRZ ;  /* 0x0000000000467805 */ /* 0x010fc6000001ff00 */
[----:B------:R4:W-:Y:S01]  /*10b00*/  STL [R1+0xa84], R53 ;  /* 0x000a843501007387 */ /* 0x0009e20000100800 */
[----:B-----5:R-:W-:-:S03]  /*10b10*/  CS2R R68, SRZ ;  /* 0x0000000000447805 */ /* 0x020fc6000001ff00 */
[----:B------:R5:W-:Y:S01]  /*10b20*/  STL [R1+0xa8c], R66 ;  /* 0x000a8c4201007387 */ /* 0x000be20000100800 */
[----:B---3--:R-:W-:Y:S01]  /*10b30*/  IMAD R29, R64, 0x4, R31 ;  /* 0x00000004401d7824 */ /* 0x008fe200078e021f */
[-C--:B------:R-:W-:Y:S02]  /*10b40*/  IADD3 R64, P1, R51, R6.reuse, RZ ;  /* 0x0000000633407210 */ /* 0x080fe40007f3e0ff */
[-C--:B----4-:R-:W-:Y:S02]  /*10b50*/  IADD3 R53, P0, R27, R6.reuse, RZ ;  /* 0x000000061b357210 */ /* 0x090fe40007f1e0ff */
[----:B-----5:R-:W-:-:S03]  /*10b60*/  IADD3 R66, P2, R67, R6, RZ ;  /* 0x0000000643427210 */ /* 0x020fc60007f5e0ff */
[----:B------:R3:W-:Y:S04]  /*10b70*/  STL [R1+0xa98], R53 ;  /* 0x000a983501007387 */ /* 0x0007e80000100800 */
[----:B------:R4:W-:Y:S04]  /*10b80*/  STL [R1+0xaa8], R64 ;  /* 0x000aa84001007387 */ /* 0x0009e80000100800 */
[----:B------:R5:W-:Y:S01]  /*10b90*/  STL [R1+0xab0], R66 ;  /* 0x000ab04201007387 */ /* 0x000be20000100800 */
[----:B---3--:R-:W-:Y:S01]  /*10ba0*/  IMAD R53, R62, 0x4, R29 ;  /* 0x000000043e357824 */ /* 0x008fe200078e021d */
[----:B------:R-:W-:-:S02]  /*10bb0*/  LEA.HI.X.SX32 R62, R67, R0, 0x1, P2 ;  /* 0x00000000433e7211 */ /* 0x000fc400010f0eff */
[-C--:B----4-:R-:W-:Y:S02]  /*10bc0*/  LEA.HI.X.SX32 R64, R27, R0.reuse, 0x1, P0 ;  /* 0x000000001b407211 */ /* 0x090fe400000f0eff */
[----:B------:R-:W-:Y:S01]  /*10bd0*/  LEA.HI.X.SX32 R27, R51, R0, 0x1, P1 ;  /* 0x00000000331b7211 */ /* 0x000fe200008f0eff */
[----:B------:R-:W-:Y:S01]  /*10be0*/  IMAD R51, R60, 0x8, R53 ;  /* 0x000000083c337824 */ /* 0x000fe200078e0235 */
[----:B------:R-:W-:Y:S01]  /*10bf0*/  IADD3 R60, P2, R47, R6, RZ ;  /* 0x000000062f3c7210 */ /* 0x000fe20007f5e0ff */
[----:B------:R-:W-:Y:S01]  /*10c00*/  STL [R1+0xa94], R64 ;  /* 0x000a944001007387 */ /* 0x000fe20000100800 */
[----:B-----5:R-:W-:-:S03]  /*10c10*/  CS2R R66, SRZ ;  /* 0x0000000000427805 */ /* 0x020fc6000001ff00 */
[----:B------:R3:W-:Y:S04]  /*10c20*/  STL [R1+0xaa4], R27 ;  /* 0x000aa41b01007387 */ /* 0x0007e80000100800 */
[----:B------:R4:W-:Y:S01]  /*10c30*/  STL [R1+0xaac], R62 ;  /* 0x000aac3e01007387 */ /* 0x0009e20000100800 */
[-C--:B---3--:R-:W-:Y:S02]  /*10c40*/  IADD3 R27, P0, R65, R6.reuse, RZ ;  /* 0x00000006411b7210 */ /* 0x088fe40007f1e0ff */
[----:B----4-:R-:W-:-:S03]  /*10c50*/  IADD3 R62, P1, R49, R6, RZ ;  /* 0x00000006313e7210 */ /* 0x010fc60007f3e0ff */
[----:B------:R3:W-:Y:S04]  /*10c60*/  STL [R1+0xab8], R27 ;  /* 0x000ab81b01007387 */ /* 0x0007e80000100800 */
[----:B------:R4:W-:Y:S04]  /*10c70*/  STL [R1+0xac8], R62 ;  /* 0x000ac83e01007387 */ /* 0x0009e80000100800 */
[----:B------:R5:W-:Y:S01]  /*10c80*/  STL [R1+0xad0], R60 ;  /* 0x000ad03c01007387 */ /* 0x000be20000100800 */
[----:B---3--:R-:W-:Y:S01]  /*10c90*/  IMAD R27, R58, 0x4, R51 ;  /* 0x000000043a1b7824 */ /* 0x008fe200078e0233 */
[----:B------:R-:W-:-:S02]  /*10ca0*/  LEA.HI.X.SX32 R58, R47, R0, 0x1, P2 ;  /* 0x000000002f3a7211 */ /* 0x000fc400010f0eff */
[----:B----4-:R-:W-:Y:S02]  /*10cb0*/  LEA.HI.X.SX32 R62, R65, R0, 0x1, P0 ;  /* 0x00000000413e7211 */ /* 0x010fe400000f0eff */
[----:B------:R-:W-:Y:S02]  /*10cc0*/  CS2R R64, SRZ ;  /* 0x0000000000407805 */ /* 0x000fe4000001ff00 */
[----:B------:R-:W-:Y:S02]  /*10cd0*/  IADD3 R47, P0, R63, R6, RZ ;  /* 0x000000063f2f7210 */ /* 0x000fe40007f1e0ff */
[----:B-----5:R-:W-:Y:S01]  /*10ce0*/  LEA.HI.X.SX32 R60, R49, R0, 0x1, P1 ;  /* 0x00000000313c7211 */ /* 0x020fe200008f0eff */
[----:B------:R-:W-:Y:S01]  /*10cf0*/  IMAD R49, R56, 0x4, R27 ;  /* 0x0000000438317824 */ /* 0x000fe200078e021b */
[C---:B------:R-:W-:Y:S01]  /*10d00*/  IADD3 R56, P1, R45.reuse, R6, RZ ;  /* 0x000000062d387210 */ /* 0x040fe20007f3e0ff */
[----:B------:R-:W-:Y:S03]  /*10d10*/  STL [R1+0xab4], R62 ;  /* 0x000ab43e01007387 */ /* 0x000fe60000100800 */
[----:B------:R-:W-:Y:S01]  /*10d20*/  LEA.HI.X.SX32 R45, R45, R0, 0x1, P1 ;  /* 0x000000002d2d7211 */ /* 0x000fe200008f0eff */
[----:B------:R-:W-:Y:S04]  /*10d30*/  STL [R1+0xac4], R60 ;  /* 0x000ac43c01007387 */ /* 0x000fe80000100800 */
[----:B------:R3:W-:Y:S04]  /*10d40*/  STL [R1+0xacc], R58 ;  /* 0x000acc3a01007387 */ /* 0x0007e80000100800 */
[----:B------:R4:W-:Y:S04]  /*10d50*/  STL [R1+0xad8], R47 ;  /* 0x000ad82f01007387 */ /* 0x0009e80000100800 */
[----:B------:R5:W-:Y:S01]  /*10d60*/  STL [R1+0xae8], R56 ;  /* 0x000ae83801007387 */ /* 0x000be20000100800 */
[----:B---3--:R-:W-:Y:S01]  /*10d70*/  IADD3 R58, P2, R21, R6, RZ ;  /* 0x00000006153a7210 */ /* 0x008fe20007f5e0ff */
[----:B----4-:R-:W-:-:S03]  /*10d80*/  IMAD R47, R54, 0x8, R49 ;  /* 0x00000008362f7824 */ /* 0x010fc600078e0231 */
[-C--:B------:R-:W-:Y:S01]  /*10d90*/  LEA.HI.X.SX32 R54, R21, R0.reuse, 0x1, P2 ;  /* 0x0000000015367211 */ /* 0x080fe200010f0eff */
[----:B------:R-:W-:Y:S01]  /*10da0*/  STL [R1+0xaf0], R58 ;  /* 0x000af03a01007387 */ /* 0x000fe20000100800 */
[----:B-----5:R-:W-:Y:S01]  /*10db0*/  LEA.HI.X.SX32 R56, R63, R0, 0x1, P0 ;  /* 0x000000003f387211 */ /* 0x020fe200000f0eff */
[----:B------:R-:W-:Y:S01]  /*10dc0*/  IMAD R21, R52, 0x4, R47 ;  /* 0x0000000434157824 */ /* 0x000fe200078e022f */
[-C--:B------:R-:W-:Y:S02]  /*10dd0*/  IADD3 R52, P2, R41, R6.reuse, RZ ;  /* 0x0000000629347210 */ /* 0x080fe40007f5e0ff */
[----:B------:R-:W-:Y:S01]  /*10de0*/  CS2R R62, SRZ ;  /* 0x00000000003e7805 */ /* 0x000fe2000001ff00 */
[----:B------:R-:W-:Y:S04]  /*10df0*/  STL [R1+0xad4], R56 ;  /* 0x000ad43801007387 */ /* 0x000fe80000100800 */
[----:B------:R3:W-:Y:S04]  /*10e00*/  STL [R1+0xae4], R45 ;  /* 0x000ae42d01007387 */ /* 0x0007e80000100800 */
[----:B------:R4:W-:Y:S01]  /*10e10*/  STL [R1+0xaec], R54 ;  /* 0x000aec3601007387 */ /* 0x0009e20000100800 */
[----:B---3--:R-:W-:-:S02]  /*10e20*/  IADD3 R45, P0, R61, R6, RZ ;  /* 0x000000063d2d7210 */ /* 0x008fc40007f1e0ff */
        /* <DEDUP_REMOVED lines=10> */
[----:B------:R-:W-:Y:S01]  /*10ed0*/  STL [R1+0xaf4], R54 ;  /* 0x000af43601007387 */ /* 0x000fe20000100800 */
[----:B------:R-:W-:Y:S01]  /*10ee0*/  IMAD R43, R48, 0x8, R45 ;  /* 0x00000008302b7824 */ /* 0x000fe200078e022d */
[-C--:B------:R-:W-:Y:S02]  /*10ef0*/  IADD3 R48, P2, R37, R6.reuse, RZ ;  /* 0x0000000625307210 */ /* 0x080fe40007f5e0ff */
[----:B------:R-:W-:Y:S04]  /*10f00*/  STL [R1+0xb04], R52 ;  /* 0x000b043401007387 */ /* 0x000fe80000100800 */
[----:B------:R3:W-:Y:S04]  /*10f10*/  STL [R1+0xb0c], R50 ;  /* 0x000b0c3201007387 */ /* 0x0007e80000100800 */
[----:B------:R4:W-:Y:S01]  /*10f20*/  STL [R1+0xb18], R41 ;  /* 0x000b182901007387 */ /* 0x0009e20000100800 */
[----:B---3--:R-:W-:Y:S01]  /*10f30*/  IADD3 R50, P1, R39, R6, RZ ;  /* 0x0000000627327210 */ /* 0x008fe20007f3e0ff */
[----:B----4-:R-:W-:-:S04]  /*10f40*/  IMAD R41, R46, 0x4, R43 ;  /* 0x000000042e297824 */ /* 0x010fc800078e022b */
[----:B------:R3:W-:Y:S01]  /*10f50*/  STL [R1+0xb28], R50 ;  /* 0x000b283201007387 */ /* 0x0007e20000100800 */
[----:B------:R-:W-:-:S03]  /*10f60*/  LEA.HI.X.SX32 R46, R37, R0, 0x1, P2 ;  /* 0x00000000252e7211 */ /* 0x000fc600010f0eff */
[----:B------:R4:W-:Y:S01]  /*10f70*/  STL [R1+0xb30], R48 ;  /* 0x000b303001007387 */ /* 0x0009e20000100800 */
[----:B---3--:R-:W-:Y:S02]  /*10f80*/  LEA.HI.X.SX32 R50, R59, R0, 0x1, P0 ;  /* 0x000000003b327211 */ /* 0x008fe400000f0eff */
[----:B------:R-:W-:Y:S02]  /*10f90*/  CS2R R58, SRZ ;  /* 0x00000000003a7805 */ /* 0x000fe4000001ff00 */
[----:B------:R-:W-:Y:S02]  /*10fa0*/  IADD3 R37, P0, R57, R6, RZ ;  /* 0x0000000639257210 */ /* 0x000fe40007f1e0ff */
[----:B----4-:R-:W-:Y:S01]  /*10fb0*/  LEA.HI.X.SX32 R48, R39, R0, 0x1, P1 ;  /* 0x0000000027307211 */ /* 0x010fe200008f0eff */
[----:B------:R-:W-:Y:S01]  /*10fc0*/  STL [R1+0xb14], R50 ;  /* 0x000b143201007387 */ /* 0x000fe20000100800 */
[----:B------:R-:W-:Y:S01]  /*10fd0*/  IMAD R39, R44, 0x4, R41 ;  /* 0x000000042c277824 */ /* 0x000fe200078e0229 */
[----:B------:R-:W-:-:S02]  /*10fe0*/  IADD3 R44, P2, R33, R6, RZ ;  /* 0x00000006212c7210 */ /* 0x000fc40007f5e0ff */
        /* <DEDUP_REMOVED lines=36> */
[----:B------:R-:W-:Y:S01]  /*11230*/  LEA.HI.X.SX32 R34, R27, R0, 0x1, P2 ;  /* 0x000000001b227211 */ /* 0x000fe200010f0eff */
[----:B------:R-:W-:Y:S02]  /*11240*/  IMAD R27, R32, 0x4, R29 ;  /* 0x00000004201b7824 */ /* 0x000fe400078e021d */
[----:B------:R4:W-:Y:S01]  /*11250*/  STL [R1+0xb90], R36 ;  /* 0x000b902401007387 */ /* 0x0009e20000100800 */
[----:B------:R-:W-:Y:S01]  /*11260*/  IADD3 R32, P2, R21, R6, RZ ;  /* 0x0000000615207210 */ /* 0x000fe20007f5e0ff */
[----:B------:R-:W-:Y:S01]  /*11270*/  IMAD R26, R26, 0x8, R27 ;  /* 0x000000081a1a7824 */ /* 0x000fe200078e021b */
[----:B---3--:R-:W-:-:S03]  /*11280*/  LEA.HI.X.SX32 R38, R53, R0, 0x1, P0 ;  /* 0x0000000035267211 */ /* 0x008fc600000f0eff */
[----:B------:R-:W-:Y:S01]  /*11290*/  IMAD R25, R25, 0x4, R26 ;  /* 0x0000000419197824 */ /* 0x000fe200078e021a */
[----:B------:R-:W-:Y:S02]  /*112a0*/  CS2R R52, SRZ ;  /* 0x0000000000347805 */ /* 0x000fe4000001ff00 */
[----:B----4-:R-:W-:Y:S01]  /*112b0*/  LEA.HI.X.SX32 R36, R51, R0, 0x1, P1 ;  /* 0x0000000033247211 */ /* 0x010fe200008f0eff */
[----:B------:R-:W-:Y:S01]  /*112c0*/  STL [R1+0xb74], R38 ;  /* 0x000b742601007387 */ /* 0x000fe20000100800 */
[----:B------:R-:W-:-:S03]  /*112d0*/  CS2R R50, SRZ ;  /* 0x0000000000327805 */ /* 0x000fc6000001ff00 */
[----:B------:R3:W-:Y:S04]  /*112e0*/  STL [R1+0xb84], R36 ;  /* 0x000b842401007387 */ /* 0x0007e80000100800 */
[----:B------:R4:W-:Y:S01]  /*112f0*/  STL [R1+0xb8c], R34 ;  /* 0x000b8c2201007387 */ /* 0x0009e20000100800 */
[-C--:B---3--:R-:W-:Y:S02]  /*11300*/  IADD3 R36, P0, R49, R6.reuse, RZ ;  /* 0x0000000631247210 */ /* 0x088fe40007f1e0ff */
[----:B----4-:R-:W-:-:S03]  /*11310*/  IADD3 R34, P1, R47, R6, RZ ;  /* 0x000000062f227210 */ /* 0x010fc60007f3e0ff */
[----:B------:R3:W-:Y:S04]  /*11320*/  STL [R1+0xb98], R36 ;  /* 0x000b982401007387 */ /* 0x0007e80000100800 */
[----:B------:R4:W-:Y:S04]  /*11330*/  STL [R1+0xba8], R34 ;  /* 0x000ba82201007387 */ /* 0x0009e80000100800 */
[----:B------:R5:W-:Y:S01]  /*11340*/  STL [R1+0xbb0], R32 ;  /* 0x000bb02001007387 */ /* 0x000be20000100800 */
[----:B---3--:R-:W-:Y:S02]  /*11350*/  LEA.HI.X.SX32 R36, R49, R0, 0x1, P0 ;  /* 0x0000000031247211 */ /* 0x008fe400000f0eff */
[----:B------:R-:W-:-:S02]  /*11360*/  CS2R R48, SRZ ;  /* 0x0000000000307805 */ /* 0x000fc4000001ff00 */
[-C--:B----4-:R-:W-:Y:S01]  /*11370*/  LEA.HI.X.SX32 R34, R47, R0.reuse, 0x1, P1 ;  /* 0x000000002f227211 */ /* 0x090fe200008f0eff */
[----:B------:R-:W-:Y:S01]  /*11380*/  STL [R1+0xb94], R36 ;  /* 0x000b942401007387 */ /* 0x000fe20000100800 */
[----:B------:R-:W-:Y:S02]  /*11390*/  CS2R R46, SRZ ;  /* 0x00000000002e7805 */ /* 0x000fe4000001ff00 */
[----:B-----5:R-:W-:Y:S01]  /*113a0*/  LEA.HI.X.SX32 R32, R21, R0, 0x1, P2 ;  /* 0x0000000015207211 */ /* 0x020fe200010f0eff */
[----:B------:R3:W-:Y:S01]  /*113b0*/  STL [R1+0xba4], R34 ;  /* 0x000ba42201007387 */ /* 0x0007e20000100800 */
[----:B------:R-:W-:-:S03]  /*113c0*/  IADD3 R21, P0, R45, R6, RZ ;  /* 0x000000062d157210 */ /* 0x000fc60007f1e0ff */
[----:B------:R4:W-:Y:S04]  /*113d0*/  STL [R1+0xbac], R32 ;  /* 0x000bac2001007387 */ /* 0x0009e80000100800 */
[----:B------:R5:W-:Y:S01]  /*113e0*/  STL [R1+0xbb8], R21 ;  /* 0x000bb81501007387 */ /* 0x000be20000100800 */
[-C--:B---3--:R-:W-:Y:S02]  /*113f0*/  IADD3 R34, P1, R43, R6.reuse, RZ ;  /* 0x000000062b227210 */ /* 0x088fe40007f3e0ff */
[----:B----4-:R-:W-:-:S03]  /*11400*/  IADD3 R32, P2, R41, R6, RZ ;  /* 0x0000000629207210 */ /* 0x010fc60007f5e0ff */
[----:B------:R3:W-:Y:S01]  /*11410*/  STL [R1+0xbc8], R34 ;  /* 0x000bc82201007387 */ /* 0x0007e20000100800 */
[----:B-----5:R-:W-:-:S03]  /*11420*/  IMAD R21, R30, 0x4, R25 ;  /* 0x000000041e157824 */ /* 0x020fc600078e0219 */
[----:B------:R4:W-:Y:S01]  /*11430*/  STL [R1+0xbd0], R32 ;  /* 0x000bd02001007387 */ /* 0x0009e20000100800 */
[-C--:B------:R-:W-:Y:S02]  /*11440*/  LEA.HI.X.SX32 R30, R41, R0.reuse, 0x1, P2 ;  /* 0x00000000291e7211 */ /* 0x080fe400010f0eff */
[----:B------:R-:W-:Y:S01]  /*11450*/  CS2R R40, SRZ ;  /* 0x0000000000287805 */ /* 0x000fe2000001ff00 */
[----:B------:R-:W-:Y:S01]  /*11460*/  IMAD R20, R20, 0x8, R21 ;  /* 0x0000000814147824 */ /* 0x000fe200078e0215 */
[----:B---3--:R-:W-:-:S03]  /*11470*/  LEA.HI.X.SX32 R34, R45, R0, 0x1, P0 ;  /* 0x000000002d227211 */ /* 0x008fc600000f0eff */
[----:B------:R-:W-:Y:S01]  /*11480*/  IMAD R19, R19, 0x4, R20 ;  /* 0x0000000413137824 */ /* 0x000fe200078e0214 */
[----:B------:R-:W-:Y:S02]  /*11490*/  CS2R R44, SRZ ;  /* 0x00000000002c7805 */ /* 0x000fe4000001ff00 */
[----:B----4-:R-:W-:Y:S01]  /*114a0*/  LEA.HI.X.SX32 R32, R43, R0, 0x1, P1 ;  /* 0x000000002b207211 */ /* 0x010fe200008f0eff */
[----:B------:R3:W-:Y:S01]  /*114b0*/  STL [R1+0xbb4], R34 ;  /* 0x000bb42201007387 */ /* 0x0007e20000100800 */
[----:B------:R-:W-:Y:S01]  /*114c0*/  IMAD R16, R16, 0x4, R19 ;  /* 0x0000000410107824 */ /* 0x000fe200078e0213 */
[----:B------:R-:W-:Y:S02]  /*114d0*/  CS2R R42, SRZ ;  /* 0x00000000002a7805 */ /* 0x000fe4000001ff00 */
[----:B------:R4:W-:Y:S01]  /*114e0*/  STL [R1+0xbc4], R32 ;  /* 0x000bc42001007387 */ /* 0x0009e20000100800 */
[----:B------:R-:W-:-:S03]  /*114f0*/  IMAD R5, R5, 0x8, R16 ;  /* 0x0000000805057824 */ /* 0x000fc600078e0210 */
[----:B------:R5:W-:Y:S01]  /*11500*/  STL [R1+0xbcc], R30 ;  /* 0x000bcc1e01007387 */ /* 0x000be20000100800 */
[----:B------:R-:W-:Y:S01]  /*11510*/  IMAD R2, R2, 0x4, R5 ;  /* 0x0000000402027824 */ /* 0x000fe200078e0205 */
[----:B---3--:R-:W-:-:S03]  /*11520*/  IADD3 R34, P0, R39, R6, RZ ;  /* 0x0000000627227210 */ /* 0x008fc60007f1e0ff */
[----:B------:R-:W-:Y:S01]  /*11530*/  IMAD R15, R15, 0x4, R2 ;  /* 0x000000040f0f7824 */ /* 0x000fe200078e0202 */
[-C--:B----4-:R-:W-:Y:S01]  /*11540*/  IADD3 R32, P1, R37, R6.reuse, RZ ;  /* 0x0000000625207210 */ /* 0x090fe20007f3e0ff */
[----:B------:R3:W-:Y:S02]  /*11550*/  STL [R1+0xbd8], R34 ;  /* 0x000bd82201007387 */ /* 0x0007e40000100800 */
[----:B------:R-:W-:Y:S01]  /*11560*/  IMAD R4, R4, 0x8, R15 ;  /* 0x0000000804047824 */ /* 0x000fe200078e020f */
[----:B-----5:R-:W-:Y:S01]  /*11570*/  IADD3 R30, P2, R35, R6, RZ ;  /* 0x00000006231e7210 */ /* 0x020fe20007f5e0ff */
[----:B------:R4:W-:Y:S02]  /*11580*/  STL [R1+0xbe8], R32 ;  /* 0x000be82001007387 */ /* 0x0009e40000100800 */
[----:B------:R-:W-:Y:S02]  /*11590*/  IMAD R3, R3, 0x4, R4 ;  /* 0x0000000403037824 */ /* 0x000fe400078e0204 */
[----:B------:R5:W-:Y:S01]  /*115a0*/  STL [R1+0xbf0], R30 ;  /* 0x000bf01e01007387 */ /* 0x000be20000100800 */
[----:B---3--:R-:W-:Y:S01]  /*115b0*/  LEA.HI.X.SX32 R34, R39, R0, 0x1, P0 ;  /* 0x0000000027227211 */ /* 0x008fe200000f0eff */
[----:B------:R-:W-:Y:S01]  /*115c0*/  IMAD R14, R14, 0x4, R3 ;  /* 0x000000040e0e7824 */ /* 0x000fe200078e0203 */
[----:B------:R-:W-:-:S02]  /*115d0*/  CS2R R38, SRZ ;  /* 0x0000000000267805 */ /* 0x000fc4000001ff00 */
[-C--:B----4-:R-:W-:Y:S01]  /*115e0*/  LEA.HI.X.SX32 R32, R37, R0.reuse, 0x1, P1 ;  /* 0x0000000025207211 */ /* 0x090fe200008f0eff */
[----:B------:R3:W-:Y:S01]  /*115f0*/  STL [R1+0xbd4], R34 ;  /* 0x000bd42201007387 */ /* 0x0007e20000100800 */
[----:B------:R-:W-:Y:S01]  /*11600*/  IMAD R13, R13, 0x8, R14 ;  /* 0x000000080d0d7824 */ /* 0x000fe200078e020e */
[----:B------:R-:W-:Y:S02]  /*11610*/  CS2R R36, SRZ ;  /* 0x0000000000247805 */ /* 0x000fe4000001ff00 */
[----:B-----5:R-:W-:Y:S01]  /*11620*/  LEA.HI.X.SX32 R30, R35, R0, 0x1, P2 ;  /* 0x00000000231e7211 */ /* 0x020fe200010f0eff */
[----:B------:R4:W-:Y:S04]  /*11630*/  STL [R1+0xbe4], R32 ;  /* 0x000be42001007387 */ /* 0x0009e80000100800 */
[----:B------:R5:W-:Y:S01]  /*11640*/  STL [R1+0xbec], R30 ;  /* 0x000bec1e01007387 */ /* 0x000be20000100800 */
[----:B---3--:R-:W-:-:S02]  /*11650*/  IADD3 R34, P0, R33, R6, RZ ;  /* 0x0000000621227210 */ /* 0x008fc40007f1e0ff */
[----:B----4-:R-:W-:-:S03]  /*11660*/  IADD3 R32, P1, R31, R6, RZ ;  /* 0x000000061f207210 */ /* 0x010fc60007f3e0ff */
[----:B------:R3:W-:Y:S01]  /*11670*/  STL [R1+0xbf8], R34 ;  /* 0x000bf82201007387 */ /* 0x0007e20000100800 */
[----:B-----5:R-:W-:-:S03]  /*11680*/  IADD3 R30, P2, R29, R6, RZ ;  /* 0x000000061d1e7210 */ /* 0x020fc60007f5e0ff */
[----:B------:R4:W-:Y:S01]  /*11690*/  STL [R1+0xc08], R32 ;  /* 0x000c082001007387 */ /* 0x0009e20000100800 */
[----:B------:R-:W-:-:S03]  /*116a0*/  LEA.HI.X.SX32 R29, R29, R0, 0x1, P2 ;  /* 0x000000001d1d7211 */ /* 0x000fc600010f0eff */
[----:B------:R5:W-:Y:S01]  /*116b0*/  STL [R1+0xc10], R30 ;  /* 0x000c101e01007387 */ /* 0x000be20000100800 */
[----:B---3--:R-:W-:Y:S02]  /*116c0*/  CS2R R34, SRZ ;  /* 0x0000000000227805 */ /* 0x008fe4000001ff00 */
[-C--:B----4-:R-:W-:Y:S02]  /*116d0*/  LEA.HI.X.SX32 R32, R33, R0.reuse, 0x1, P0 ;  /* 0x0000000021207211 */ /* 0x090fe400000f0eff */
[----:B-----5:R-:W-:-:S03]  /*116e0*/  LEA.HI.X.SX32 R30, R31, R0, 0x1, P1 ;  /* 0x000000001f1e7211 */ /* 0x020fc600008f0eff */
[----:B------:R3:W-:Y:S01]  /*116f0*/  STL [R1+0xbf4], R32 ;  /* 0x000bf42001007387 */ /* 0x0007e20000100800 */
[----:B------:R-:W-:-:S03]  /*11700*/  IADD3 R31, P0, R27, R6, RZ ;  /* 0x000000061b1f7210 */ /* 0x000fc60007f1e0ff */
[----:B------:R4:W-:Y:S01]  /*11710*/  STL [R1+0xc04], R30 ;  /* 0x000c041e01007387 */ /* 0x0009e20000100800 */
[----:B------:R-:W-:-:S03]  /*11720*/  LEA.HI.X.SX32 R27, R27, R0, 0x1, P0 ;  /* 0x000000001b1b7211 */ /* 0x000fc600000f0eff */
[----:B------:R5:W-:Y:S01]  /*11730*/  STL [R1+0xc0c], R29 ;  /* 0x000c0c1d01007387 */ /* 0x000be20000100800 */
[----:B---3--:R-:W-:-:S03]  /*11740*/  CS2R R32, SRZ ;  /* 0x0000000000207805 */ /* 0x008fc6000001ff00 */
[----:B------:R-:W-:Y:S01]  /*11750*/  STL [R1+0xc18], R31 ;  /* 0x000c181f01007387 */ /* 0x000fe20000100800 */
[-C--:B----4-:R-:W-:Y:S02]  /*11760*/  IADD3 R30, P1, R26, R6.reuse, RZ ;  /* 0x000000061a1e7210 */ /* 0x090fe40007f3e0ff */
[----:B-----5:R-:W-:-:S03]  /*11770*/  IADD3 R29, P2, R25, R6, RZ ;  /* 0x00000006191d7210 */ /* 0x020fc60007f5e0ff */
[----:B------:R3:W-:Y:S01]  /*11780*/  STL [R1+0xc28], R30 ;  /* 0x000c281e01007387 */ /* 0x0007e20000100800 */
[-C--:B------:R-:W-:Y:S02]  /*11790*/  LEA.HI.X.SX32 R26, R26, R0.reuse, 0x1, P1 ;  /* 0x000000001a1a7211 */ /* 0x080fe400008f0eff */
[----:B------:R-:W-:Y:S01]  /*117a0*/  LEA.HI.X.SX32 R25, R25, R0, 0x1, P2 ;  /* 0x0000000019197211 */ /* 0x000fe200010f0eff */
[----:B------:R-:W-:Y:S04]  /*117b0*/  STL [R1+0xc30], R29 ;  /* 0x000c301d01007387 */ /* 0x000fe80000100800 */
[----:B------:R4:W-:Y:S01]  /*117c0*/  STL [R1+0xc14], R27 ;  /* 0x000c141b01007387 */ /* 0x0009e20000100800 */
[----:B---3--:R-:W-:-:S03]  /*117d0*/  CS2R R30, SRZ ;  /* 0x00000000001e7805 */ /* 0x008fc6000001ff00 */
[----:B------:R3:W-:Y:S04]  /*117e0*/  STL [R1+0xc24], R26 ;  /* 0x000c241a01007387 */ /* 0x0007e80000100800 */
[----:B------:R5:W-:Y:S01]  /*117f0*/  STL [R1+0xc2c], R25 ;  /* 0x000c2c1901007387 */ /* 0x000be20000100800 */
[-C--:B----4-:R-:W-:Y:S02]  /*11800*/  IADD3 R27, P0, R21, R6.reuse, RZ ;  /* 0x00000006151b7210 */ /* 0x090fe40007f1e0ff */
[----:B---3--:R-:W-:-:S03]  /*11810*/  IADD3 R26, P1, R20, R6, RZ ;  /* 0x00000006141a7210 */ /* 0x008fc60007f3e0ff */
[----:B------:R-:W-:Y:S01]  /*11820*/  STL [R1+0xc38], R27 ;  /* 0x000c381b01007387 */ /* 0x000fe20000100800 */
[----:B------:R-:W-:Y:S02]  /*11830*/  LEA.HI.X.SX32 R21, R21, R0, 0x1, P0 ;  /* 0x0000000015157211 */ /* 0x000fe400000f0eff */
[C---:B-----5:R-:W-:Y:S01]  /*11840*/  IADD3 R25, P2, R19.reuse, R6, RZ ;  /* 0x0000000613197210 */ /* 0x060fe20007f5e0ff */
        /* <DEDUP_REMOVED lines=10> */
[----:B------:R3:W-:Y:S01]  /*118f0*/  STL [R1+0xc58], R21 ;  /* 0x000c581501007387 */ /* 0x0007e20000100800 */
[----:B-----5:R-:W-:-:S04]  /*11900*/  IADD3 R19, P1, R5, R6, RZ ;  /* 0x0000000605137210 */ /* 0x020fc80007f3e0ff */
[----:B------:R-:W-:Y:S01]  /*11910*/  LEA.HI.X.SX32 R5, R5, R0, 0x1, P1 ;  /* 0x0000000005057211 */ /* 0x000fe200008f0eff */
[----:B------:R4:W-:Y:S01]  /*11920*/  STL [R1+0xc68], R19 ;  /* 0x000c681301007387 */ /* 0x0009e20000100800 */
[----:B---3--:R-:W-:-:S03]  /*11930*/  IMAD R21, R7, 0x2a, RZ ;  /* 0x0000002a07157824 */ /* 0x008fc600078e02ff */
[----:B------:R3:W-:Y:S01]  /*11940*/  STL [R1+0xc70], R20 ;  /* 0x000c701401007387 */ /* 0x0007e20000100800 */
[-C--:B----4-:R-:W-:Y:S02]  /*11950*/  LEA.HI.X.SX32 R19, R16, R0.reuse, 0x1, P0 ;  /* 0x0000000010137211 */ /* 0x090fe400000f0eff */
[----:B------:R-:W-:Y:S01]  /*11960*/  LEA.HI.X.SX32 R16, R2, R0, 0x1, P2 ;  /* 0x0000000002107211 */ /* 0x000fe200010f0eff */
[----:B------:R-:W-:Y:S01]  /*11970*/  IMAD R2, R18, 0x4, R13 ;  /* 0x0000000412027824 */ /* 0x000fe200078e020d */
[----:B------:R-:W-:Y:S01]  /*11980*/  IADD3 R18, P1, R4, R6, RZ ;  /* 0x0000000604127210 */ /* 0x000fe20007f3e0ff */
[----:B------:R4:W-:Y:S01]  /*11990*/  STL [R1+0xc54], R19 ;  /* 0x000c541301007387 */ /* 0x0009e20000100800 */
[----:B---3--:R-:W-:-:S03]  /*119a0*/  IMAD R20, R7, 0x29, RZ ;  /* 0x0000002907147824 */ /* 0x008fc600078e02ff */
[----:B------:R3:W-:Y:S04]  /*119b0*/  STL [R1+0xc64], R5 ;  /* 0x000c640501007387 */ /* 0x0007e80000100800 */
[----:B------:R5:W-:Y:S01]  /*119c0*/  STL [R1+0xc6c], R16 ;  /* 0x000c6c1001007387 */ /* 0x000be20000100800 */
[----:B----4-:R-:W-:Y:S01]  /*119d0*/  IMAD R19, R7, 0x28, RZ ;  /* 0x0000002807137824 */ /* 0x010fe200078e02ff */
[-C--:B---3--:R-:W-:Y:S02]  /*119e0*/  IADD3 R5, P0, R15, R6.reuse, RZ ;  /* 0x000000060f057210 */ /* 0x088fe40007f1e0ff */
[----:B-----5:R-:W-:-:S03]  /*119f0*/  IADD3 R16, P2, R3, R6, RZ ;  /* 0x0000000603107210 */ /* 0x020fc60007f5e0ff */
[----:B------:R2:W-:Y:S04]  /*11a00*/  STL [R1+0xc78], R5 ;  /* 0x000c780501007387 */ /* 0x0005e80000100800 */
[----:B------:R3:W-:Y:S04]  /*11a10*/  STL [R1+0xc88], R18 ;  /* 0x000c881201007387 */ /* 0x0007e80000100800 */
[----:B------:R4:W-:Y:S01]  /*11a20*/  STL [R1+0xc90], R16 ;  /* 0x000c901001007387 */ /* 0x0009e20000100800 */
[----:B--2---:R-:W-:Y:S02]  /*11a30*/  IMAD R5, R22, 0x4, R2 ;  /* 0x0000000416057824 */ /* 0x004fe400078e0202 */
[----:B------:R-:W-:Y:S01]  /*11a40*/  IMAD R22, R7, 0x2b, RZ ;  /* 0x0000002b07167824 */ /* 0x000fe200078e02ff */
[----:B---3--:R-:W-:-:S02]  /*11a50*/  LEA.HI.X.SX32 R18, R15, R0, 0x1, P0 ;  /* 0x000000000f127211 */ /* 0x008fc400000f0eff */
[-C--:B------:R-:W-:Y:S02]  /*11a60*/  LEA.HI.X.SX32 R15, R3, R0.reuse, 0x1, P2 ;  /* 0x00000000030f7211 */ /* 0x080fe400010f0eff */
[----:B----4-:R-:W-:Y:S01]  /*11a70*/  LEA.HI.X.SX32 R16, R4, R0, 0x1, P1 ;  /* 0x0000000004107211 */ /* 0x010fe200008f0eff */
[----:B------:R2:W-:Y:S01]  /*11a80*/  STL [R1+0xc74], R18 ;  /* 0x000c741201007387 */ /* 0x0005e20000100800 */
[----:B------:R-:W-:Y:S01]  /*11a90*/  IADD3 R3, P0, R14, R6, RZ ;  /* 0x000000060e037210 */ /* 0x000fe20007f1e0ff */
[----:B-1----:R-:W-:Y:S02]  /*11aa0*/  IMAD R4, R23, 0x8, R5 ;  /* 0x0000000817047824 */ /* 0x002fe400078e0205 */
[----:B------:R1:W-:Y:S01]  /*11ab0*/  STL [R1+0xc84], R16 ;  /* 0x000c841001007387 */ /* 0x0003e20000100800 */
[----:B------:R-:W-:-:S03]  /*11ac0*/  IMAD R23, R7, 0x2c, RZ ;  /* 0x0000002c07177824 */ /* 0x000fc600078e02ff */
[----:B------:R3:W-:Y:S01]  /*11ad0*/  STL [R1+0xc8c], R15 ;  /* 0x000c8c0f01007387 */ /* 0x0007e20000100800 */
[----:B--2---:R-:W-:-:S03]  /*11ae0*/  IMAD R18, R7, 0x27, RZ ;  /* 0x0000002707127824 */ /* 0x004fc600078e02ff */
[----:B------:R2:W-:Y:S01]  /*11af0*/  STL [R1+0xc98], R3 ;  /* 0x000c980301007387 */ /* 0x0005e20000100800 */
[-C--:B-1----:R-:W-:Y:S02]  /*11b00*/  IADD3 R16, P2, R2, R6.reuse, RZ ;  /* 0x0000000602107210 */ /* 0x082fe40007f5e0ff */
[----:B---3--:R-:W-:Y:S01]  /*11b10*/  IADD3 R15, P1, R13, R6, RZ ;  /* 0x000000060d0f7210 */ /* 0x008fe20007f3e0ff */
[----:B--2---:R-:W-:-:S04]  /*11b20*/  IMAD R3, R24, 0x4, R4 ;  /* 0x0000000418037824 */ /* 0x004fc800078e0204 */
[----:B------:R1:W-:Y:S01]  /*11b30*/  STL [R1+0xccc], R15 ;  /* 0x000ccc0f01007387 */ /* 0x0003e20000100800 */
[----:B------:R-:W-:-:S03]  /*11b40*/  CS2R R24, SRZ ;  /* 0x0000000000187805 */ /* 0x000fc6000001ff00 */
[----:B------:R2:W-:Y:S01]  /*11b50*/  STL [R1+0xcd0], R16 ;  /* 0x000cd01001007387 */ /* 0x0005e20000100800 */
[-C--:B-1----:R-:W-:Y:S02]  /*11b60*/  LEA.HI.X.SX32 R15, R14, R0.reuse, 0x1, P0 ;  /* 0x000000000e0f7211 */ /* 0x082fe400000f0eff */
[-C--:B------:R-:W-:Y:S02]  /*11b70*/  LEA.HI.X.SX32 R14, R13, R0.reuse, 0x1, P1 ;  /* 0x000000000d0e7211 */ /* 0x080fe400008f0eff */
[----:B------:R-:W-:Y:S01]  /*11b80*/  LEA.HI.X.SX32 R13, R2, R0, 0x1, P2 ;  /* 0x00000000020d7211 */ /* 0x000fe200010f0eff */
[----:B0-----:R-:W-:Y:S01]  /*11b90*/  IMAD R2, R28, 0x4, R3 ;  /* 0x000000041c027824 */ /* 0x001fe200078e0203 */
[----:B------:R0:W-:Y:S01]  /*11ba0*/  STL [R1+0xc94], R15 ;  /* 0x000c940f01007387 */ /* 0x0001e20000100800 */
[----:B--2---:R-:W-:Y:S01]  /*11bb0*/  IMAD R16, R7, 0x26, RZ ;  /* 0x0000002607107824 */ /* 0x004fe200078e02ff */
[----:B------:R-:W-:Y:S02]  /*11bc0*/  CS2R R28, SRZ ;  /* 0x00000000001c7805 */ /* 0x000fe4000001ff00 */
[----:B------:R1:W-:Y:S04]  /*11bd0*/  STL [R1+0xc9c], R14 ;  /* 0x000c9c0e01007387 */ /* 0x0003e80000100800 */
[----:B------:R2:W-:Y:S01]  /*11be0*/  STL [R1+0xcb4], R13 ;  /* 0x000cb40d01007387 */ /* 0x0005e20000100800 */
[----:B0-----:R-:W-:-:S02]  /*11bf0*/  IADD3 R15, P0, R5, R6, RZ ;  /* 0x00000006050f7210 */ /* 0x001fc40007f1e0ff */
[----:B-1----:R-:W-:-:S03]  /*11c00*/  IADD3 R14, P1, R4, R6, RZ ;  /* 0x00000006040e7210 */ /* 0x002fc60007f3e0ff */
[----:B------:R0:W-:Y:S01]  /*11c10*/  STL [R1+0xcb8], R15 ;  /* 0x000cb80f01007387 */ /* 0x0001e20000100800 */
[----:B------:R-:W-:Y:S02]  /*11c20*/  LEA.HI.X.SX32 R5, R5, R0, 0x1, P0 ;  /* 0x0000000005057211 */ /* 0x000fe400000f0eff */
[CC--:B--2---:R-:W-:Y:S01]  /*11c30*/  IADD3 R13, P2, R3.reuse, R6.reuse, RZ ;  /* 0x00000006030d7210 */ /* 0x0c4fe20007f5e0ff */
[----:B------:R1:W-:Y:S01]  /*11c40*/  STL [R1+0xcbc], R14 ;  /* 0x000cbc0e01007387 */ /* 0x0003e20000100800 */
[----:B------:R-:W-:Y:S02]  /*11c50*/  IADD3 R6, P3, R2, R6, RZ ;  /* 0x0000000602067210 */ /* 0x000fe40007f7e0ff */
[-C--:B------:R-:W-:Y:S01]  /*11c60*/  LEA.HI.X.SX32 R4, R4, R0.reuse, 0x1, P1 ;  /* 0x0000000004047211 */ /* 0x080fe200008f0eff */
[----:B------:R2:W-:Y:S01]  /*11c70*/  STL [R1+0xcc0], R13 ;  /* 0x000cc00d01007387 */ /* 0x0005e20000100800 */
[-C--:B------:R-:W-:Y:S01]  /*11c80*/  LEA.HI.X.SX32 R3, R3, R0.reuse, 0x1, P2 ;  /* 0x0000000003037211 */ /* 0x080fe200010f0eff */
[----:B0-----:R-:W-:Y:S01]  /*11c90*/  IMAD R15, R7, 0x25, RZ ;  /* 0x00000025070f7824 */ /* 0x001fe200078e02ff */
[----:B------:R-:W-:Y:S01]  /*11ca0*/  LEA.HI.X.SX32 R0, R2, R0, 0x1, P3 ;  /* 0x0000000002007211 */ /* 0x000fe200018f0eff */
[----:B------:R0:W-:Y:S01]  /*11cb0*/  STL [R1+0xcb0], R6 ;  /* 0x000cb00601007387 */ /* 0x0001e20000100800 */
[----:B------:R-:W-:Y:S01]  /*11cc0*/  IMAD.MOV.U32 R2, RZ, RZ, -0x800000 ;  /* 0xff800000ff027424 */ /* 0x000fe200078e00ff */
[----:B------:R-:W-:Y:S01]  /*11cd0*/  LOP3.LUT P0, RZ, R243, 0x1, RZ, 0xc0, !PT ;  /* 0x00000001f3ff7812 */ /* 0x000fe2000780c0ff */
[C---:B-1----:R-:W-:Y:S01]  /*11ce0*/  IMAD R14, R7.reuse, 0x24, RZ ;  /* 0x00000024070e7824 */ /* 0x042fe200078e02ff */
[----:B------:R1:W-:Y:S01]  /*11cf0*/  STL [R1+0xca0], R5 ;  /* 0x000ca00501007387 */ /* 0x0003e20000100800 */
[----:B--2---:R-:W-:-:S03]  /*11d00*/  IMAD R13, R7, 0x23, RZ ;  /* 0x00000023070d7824 */ /* 0x004fc600078e02ff */
[----:B------:R2:W-:Y:S01]  /*11d10*/  STL [R1+0xca4], R4 ;  /* 0x000ca40401007387 */ /* 0x0005e20000100800 */
[----:B0-----:R-:W-:-:S03]  /*11d20*/  IMAD R6, R7, 0x22, RZ ;  /* 0x0000002207067824 */ /* 0x001fc600078e02ff */
[----:B------:R0:W-:Y:S01]  /*11d30*/  STL [R1+0xca8], R3 ;  /* 0x000ca80301007387 */ /* 0x0001e20000100800 */
[----:B-1----:R-:W-:-:S03]  /*11d40*/  IMAD.MOV.U32 R5, RZ, RZ, RZ ;  /* 0x000000ffff057224 */ /* 0x002fc600078e00ff */
[----:B------:R1:W-:Y:S01]  /*11d50*/  STL [R1+0xcac], R0 ;  /* 0x000cac0001007387 */ /* 0x0003e20000100800 */
[----:B--2---:R-:W-:-:S03]  /*11d60*/  IMAD R4, R7, 0x21, RZ ;  /* 0x0000002107047824 */ /* 0x004fc600078e02ff */
[----:B------:R2:W-:Y:S01]  /*11d70*/  STL [R1+0x750], R2 ;  /* 0x0007500201007387 */ /* 0x0005e20000100800 */
[----:B0-----:R-:W-:Y:S02]  /*11d80*/  IMAD.MOV.U32 R3, RZ, RZ, 0x3f800000 ;  /* 0x3f800000ff037424 */ /* 0x001fe400078e00ff */
[----:B-1----:R-:W-:Y:S02]  /*11d90*/  IMAD.MOV.U32 R0, RZ, RZ, 0x3f800000 ;  /* 0x3f800000ff007424 */ /* 0x002fe400078e00ff */
[----:B--2---:R-:W-:-:S03]  /*11da0*/  IMAD.MOV.U32 R2, RZ, RZ, 0x3f800000 ;  /* 0x3f800000ff027424 */ /* 0x004fc600078e00ff */
[----:B------:R-:W-:Y:S04]  /*11db0*/  STL [R1+0x7a4], R0 ;  /* 0x0007a40001007387 */ /* 0x000fe80000100800 */
[----:B------:R0:W-:Y:S04]  /*11dc0*/  STL [R1+0x7a8], R3 ;  /* 0x0007a80301007387 */ /* 0x0001e80000100800 */
[----:B------:R1:W-:Y:S04]  /*11dd0*/  STL [R1+0x7ac], R2 ;  /* 0x0007ac0201007387 */ /* 0x0003e80000100800 */
[----:B------:R2:W-:Y:S01]  /*11de0*/  STL [R1+0x7a0], R0 ;  /* 0x0007a00001007387 */ /* 0x0005e20000100800 */
[----:B0-----:R-:W-:-:S02]  /*11df0*/  IMAD.MOV.U32 R3, RZ, RZ, -0x800000 ;  /* 0xff800000ff037424 */ /* 0x001fc400078e00ff */
[----:B-1----:R-:W-:-:S03]  /*11e00*/  IMAD.MOV.U32 R2, RZ, RZ, -0x800000 ;  /* 0xff800000ff027424 */ /* 0x002fc600078e00ff */
[----:B------:R0:W-:Y:S01]  /*11e10*/  STL [R1+0x74c], R3 ;  /* 0x00074c0301007387 */ /* 0x0001e20000100800 */
[----:B--2---:R-:W-:-:S03]  /*11e20*/  IMAD.MOV.U32 R0, RZ, RZ, -0x800000 ;  /* 0xff800000ff007424 */ /* 0x004fc600078e00ff */
[----:B------:R1:W-:Y:S04]  /*11e30*/  STL [R1+0x758], R2 ;  /* 0x0007580201007387 */ /* 0x0003e80000100800 */
[----:B------:R-:W-:Y:S01]  /*11e40*/  STL [R1+0x400], RZ ;  /* 0x000400ff01007387 */ /* 0x000fe20000100800 */
[----:B0-----:R-:W-:-:S03]  /*11e50*/  IMAD.SHL.U32 R3, R7, 0x20, RZ ;  /* 0x0000002007037824 */ /* 0x001fc600078e00ff */
[----:B------:R0:W-:Y:S01]  /*11e60*/  STL [R1+0x754], R0 ;  /* 0x0007540001007387 */ /* 0x0001e20000100800 */
[----:B-1----:R-:W-:Y:S01]  /*11e70*/  IMAD R2, R7, 0x1e, RZ ;  /* 0x0000001e07027824 */ /* 0x002fe200078e02ff */
[-C--:B------:R-:W-:Y:S02]  /*11e80*/  IADD3 RZ, P4, R3, R8.reuse, RZ ;  /* 0x0000000803ff7210 */ /* 0x080fe40007f9e0ff */
[----:B------:R-:W-:Y:S02]  /*11e90*/  STL [R1+0x404], RZ ;  /* 0x000404ff01007387 */ /* 0x000fe40000100800 */
[CC--:B------:R-:W-:Y:S02]  /*11ea0*/  IADD3 RZ, P5, R2.reuse, R8.reuse, RZ ;  /* 0x0000000802ff7210 */ /* 0x0c0fe40007fbe0ff */
[----:B------:R-:W-:Y:S01]  /*11eb0*/  STL [R1+0x408], RZ ;  /* 0x000408ff01007387 */ /* 0x000fe20000100800 */
[-C--:B------:R-:W-:Y:S01]  /*11ec0*/  IADD3 RZ, P1, R2, R9.reuse, RZ ;  /* 0x0000000902ff7210 */ /* 0x080fe20007f3e0ff */
[----:B0-----:R-:W-:Y:S01]  /*11ed0*/  IMAD R0, R7, 0x1f, RZ ;  /* 0x0000001f07007824 */ /* 0x001fe200078e02ff */
[----:B------:R-:W-:Y:S01]  /*11ee0*/  SHF.R.S32.HI R2, RZ, 0x1f, R2 ;  /* 0x0000001fff027819 */ /* 0x000fe20000011402 */
[----:B------:R-:W-:Y:S03]  /*11ef0*/  STL [R1+0x40c], RZ ;  /* 0x00040cff01007387 */ /* 0x000fe60000100800 */
[----:B------:R-:W-:Y:S01]  /*11f00*/  IADD3 RZ, P2, R0, R8, RZ ;  /* 0x0000000800ff7210 */ /* 0x000fe20007f5e0ff */
[----:B------:R-:W-:Y:S01]  /*11f10*/  STL [R1+0x410], RZ ;  /* 0x000410ff01007387 */ /* 0x000fe20000100800 */
[----:B------:R-:W-:Y:S01]  /*11f20*/  IMAD.X R130, R2, 0x1, R11, P5 ;  /* 0x0000000102827824 */ /* 0x000fe200028e060b */
[----:B------:R-:W-:-:S02]  /*11f30*/  IADD3 RZ, P3, R0, R9, RZ ;  /* 0x0000000900ff7210 */ /* 0x000fc40007f7e0ff */
[----:B------:R-:W-:Y:S01]  /*11f40*/  STL [R1+0x414], RZ ;  /* 0x000414ff01007387 */ /* 0x000fe20000100800 */
[----:B------:R-:W-:Y:S02]  /*11f50*/  SHF.R.S32.HI R0, RZ, 0x1f, R0 ;  /* 0x0000001fff007819 */ /* 0x000fe40000011400 */
[----:B------:R-:W-:Y:S01]  /*11f60*/  IADD3 RZ, P5, R3, R9, RZ ;  /* 0x0000000903ff7210 */ /* 0x000fe20007fbe0ff */
[----:B------:R-:W-:Y:S01]  /*11f70*/  STL [R1+0x418], RZ ;  /* 0x000418ff01007387 */ /* 0x000fe20000100800 */
[----:B------:R-:W-:-:S03]  /*11f80*/  SHF.R.S32.HI R3, RZ, 0x1f, R3 ;  /* 0x0000001fff037819 */ /* 0x000fc60000011403 */
[----:B------:R-:W-:Y:S04]  /*11f90*/  STL [R1+0x41c], RZ ;  /* 0x00041cff01007387 */ /* 0x000fe80000100800 */
        /* <DEDUP_REMOVED lines=248> */
[----:B------:R-:W-:Y:S04]  /*12f20*/  STL [R1], RZ ;  /* 0x000000ff01007387 */ /* 0x000fe80000100800 */
        /* <DEDUP_REMOVED lines=127> */
[----:B------:R0:W-:Y:S04]  /*13720*/  STL [R1+0x7d0], R132 ;  /* 0x0007d08401007387 */ /* 0x0001e80000100800 */
[----:B------:R1:W-:Y:S01]  /*13730*/  STL [R1+0x7d4], R130 ;  /* 0x0007d48201007387 */ /* 0x0003e20000100800 */
[----:B0-----:R-:W-:Y:S01]  /*13740*/  CS2R R132, SRZ ;  /* 0x0000000000847805 */ /* 0x001fe2000001ff00 */
[----:B-1----:R-:W-:Y:S01]  /*13750*/  IMAD.X R130, R2, 0x1, R12, P1 ;  /* 0x0000000102827824 */ /* 0x002fe200008e060c */
[----:B------:R-:W-:Y:S01]  /*13760*/  IADD3 RZ, P1, R4, R8, RZ ;  /* 0x0000000804ff7210 */ /* 0x000fe20007f3e0ff */
[----:B------:R-:W-:Y:S01]  /*13770*/  IMAD.X R2, R0, 0x1, R11, P2 ;  /* 0x0000000100027824 */ /* 0x000fe200010e060b */
[----:B------:R-:W-:-:S02]  /*13780*/  IADD3 RZ, P2, R4, R9, RZ ;  /* 0x0000000904ff7210 */ /* 0x000fc40007f5e0ff */
[----:B------:R-:W-:Y:S01]  /*13790*/  STL [R1+0x7d8], R130 ;  /* 0x0007d88201007387 */ /* 0x000fe20000100800 */
[----:B------:R-:W-:-:S03]  /*137a0*/  SHF.R.S32.HI R4, RZ, 0x1f, R4 ;  /* 0x0000001fff047819 */ /* 0x000fc60000011404 */
[----:B------:R0:W-:Y:S02]  /*137b0*/  STL [R1+0x7dc], R2 ;  /* 0x0007dc0201007387 */ /* 0x0001e40000100800 */
[----:B0-----:R-:W-:Y:S01]  /*137c0*/  IMAD.X R2, R0, 0x1, R12, P3 ;  /* 0x0000000100027824 */ /* 0x001fe200018e060c */
[C---:B------:R-:W-:Y:S01]  /*137d0*/  IADD3 RZ, P3, R6.reuse, R8, RZ ;  /* 0x0000000806ff7210 */ /* 0x040fe20007f7e0ff */
[----:B------:R-:W-:Y:S01]  /*137e0*/  IMAD.X R0, R3, 0x1, R11, P4 ;  /* 0x0000000103007824 */ /* 0x000fe200020e060b */
[----:B------:R-:W-:Y:S02]  /*137f0*/  IADD3 RZ, P4, R6, R9, RZ ;  /* 0x0000000906ff7210 */ /* 0x000fe40007f9e0ff */
[----:B------:R0:W-:Y:S01]  /*13800*/  STL [R1+0x7e0], R2 ;  /* 0x0007e00201007387 */ /* 0x0001e20000100800 */
[----:B------:R-:W-:-:S03]  /*13810*/  SHF.R.S32.HI R6, RZ, 0x1f, R6 ;  /* 0x0000001fff067819 */ /* 0x000fc60000011406 */
[----:B------:R1:W-:Y:S01]  /*13820*/  STL [R1+0x7e4], R0 ;  /* 0x0007e40001007387 */ /* 0x0003e20000100800 */
[--C-:B0-----:R-:W-:Y:S01]  /*13830*/  IMAD.X R2, R3, 0x1, R12.reuse, P5 ;  /* 0x0000000103027824 */ /* 0x101fe200028e060c */
[CC--:B------:R-:W-:Y:S01]  /*13840*/  IADD3 RZ, P5, R13.reuse, R8.reuse, RZ ;  /* 0x000000080dff7210 */ /* 0x0c0fe20007fbe0ff */
[----:B------:R-:W-:Y:S02]  /*13850*/  IMAD.U32 R3, RZ, RZ, UR7 ;  /* 0x00000007ff037e24 */ /* 0x000fe4000f8e00ff */
[C---:B-1----:R-:W-:Y:S01]  /*13860*/  IMAD.X R0, R4.reuse, 0x1, R11, P1 ;  /* 0x0000000104007824 */ /* 0x042fe200008e060b */
[----:B------:R0:W-:Y:S01]  /*13870*/  STL [R1+0x7e8], R2 ;  /* 0x0007e80201007387 */ /* 0x0001e20000100800 */
[----:B------:R-:W-:Y:S02]  /*13880*/  IADD3 RZ, P1, R13, R9, RZ ;  /* 0x000000090dff7210 */ /* 0x000fe40007f3e0ff */
[----:B------:R-:W-:Y:S01]  /*13890*/  SHF.R.S32.HI R13, RZ, 0x1f, R13 ;  /* 0x0000001fff0d7819 */ /* 0x000fe2000001140d */
[----:B------:R1:W-:Y:S01]  /*138a0*/  STL [R1+0x7ec], R0 ;  /* 0x0007ec0001007387 */ /* 0x0003e20000100800 */
[----:B0-----:R-:W-:Y:S01]  /*138b0*/  IMAD.X R2, R4, 0x1, R12, P2 ;  /* 0x0000000104027824 */ /* 0x001fe200010e060c */
[----:B------:R-:W-:Y:S01]  /*138c0*/  IADD3 RZ, P2, R14, R8, RZ ;  /* 0x000000080eff7210 */ /* 0x000fe20007f5e0ff */
[----:B-1----:R-:W-:-:S03]  /*138d0*/  IMAD.X R0, R6, 0x1, R11, P3 ;  /* 0x0000000106007824 */ /* 0x002fc600018e060b */
[----:B------:R0:W-:Y:S01]  /*138e0*/  STL [R1+0x7f0], R2 ;  /* 0x0007f00201007387 */ /* 0x0001e20000100800 */
[-C--:B------:R-:W-:Y:S02]  /*138f0*/  IADD3 RZ, P3, R14, R9.reuse, RZ ;  /* 0x000000090eff7210 */ /* 0x080fe40007f7e0ff */
[----:B------:R-:W-:Y:S01]  /*13900*/  SHF.R.S32.HI R14, RZ, 0x1f, R14 ;  /* 0x0000001fff0e7819 */ /* 0x000fe2000001140e */
[----:B------:R1:W-:Y:S01]  /*13910*/  STL [R1+0x7f4], R0 ;  /* 0x0007f40001007387 */ /* 0x0003e20000100800 */
[----:B0-----:R-:W-:Y:S01]  /*13920*/  IMAD.X R2, R6, 0x1, R12, P4 ;  /* 0x0000000106027824 */ /* 0x001fe200020e060c */
[----:B------:R-:W-:Y:S02]  /*13930*/  IADD3 RZ, P4, R15, R8, RZ ;  /* 0x000000080fff7210 */ /* 0x000fe40007f9e0ff */
[----:B------:R-:W-:Y:S01]  /*13940*/  LOP3.LUT R6, R131, 0x7f, R243, 0x78, !PT ;  /* 0x0000007f83067812 */ /* 0x000fe200078e78f3 */
[----:B-1----:R-:W-:Y:S01]  /*13950*/  IMAD.X R0, R13, 0x1, R11, P5 ;  /* 0x000000010d007824 */ /* 0x002fe200028e060b */
[----:B------:R0:W-:Y:S01]  /*13960*/  STL [R1+0x7f8], R2 ;  /* 0x0007f80201007387 */ /* 0x0001e20000100800 */
[----:B------:R-:W-:-:S02]  /*13970*/  IADD3 RZ, P5, R15, R9, RZ ;  /* 0x000000090fff7210 */ /* 0x000fc40007fbe0ff */
[----:B------:R-:W-:Y:S02]  /*13980*/  CS2R R130, SRZ ;  /* 0x0000000000827805 */ /* 0x000fe4000001ff00 */
[----:B------:R-:W-:Y:S01]  /*13990*/  SHF.R.S32.HI R15, RZ, 0x1f, R15 ;  /* 0x0000001fff0f7819 */ /* 0x000fe2000001140f */
[----:B------:R1:W-:Y:S01]  /*139a0*/  STL [R1+0x7fc], R0 ;  /* 0x0007fc0001007387 */ /* 0x0003e20000100800 */
[----:B0-----:R-:W-:Y:S01]  /*139b0*/  IMAD.X R2, R13, 0x1, R12, P1 ;  /* 0x000000010d027824 */ /* 0x001fe200008e060c */
[----:B------:R-:W-:Y:S01]  /*139c0*/  IADD3 RZ, P1, R16, R8, RZ ;  /* 0x0000000810ff7210 */ /* 0x000fe20007f3e0ff */
[----:B-1----:R-:W-:-:S03]  /*139d0*/  IMAD.X R0, R14, 0x1, R11, P2 ;  /* 0x000000010e007824 */ /* 0x002fc600010e060b */
        /* <DEDUP_REMOVED lines=69> */
[----:B------:R-:W-:Y:S01]  /*13e30*/  CS2R R110, SRZ ;  /* 0x00000000006e7805 */ /* 0x000fe2000001ff00 */
[----:B-1----:R-:W-:Y:S01]  /*13e40*/  IMAD.X R0, R112, 0x1, R11, P2 ;  /* 0x0000000170007824 */ /* 0x002fe200010e060b */
[----:B------:R0:W-:Y:S01]  /*13e50*/  STL [R1+0x850], R2 ;  /* 0x0008500201007387 */ /* 0x0001e20000100800 */
[----:B------:R-:W-:-:S02]  /*13e60*/  IADD3 RZ, P2, R114, R9, RZ ;  /* 0x0000000972ff7210 */ /* 0x000fc40007f5e0ff */
        /* <DEDUP_REMOVED lines=98> */
[----:B------:R1:W-:Y:S04]  /*14490*/  STL [R1+0x8bc], R0 ;  /* 0x0008bc0001007387 */ /* 0x0003e80000100800 */
[--C-:B0-----:R-:W-:Y:S02]  /*144a0*/  IMAD.X R2, R127, 0x1, R12.reuse, P3 ;  /* 0x000000017f027824 */ /* 0x101fe400018e060c */
[----:B-1----:R-:W-:Y:S01]  /*144b0*/  IMAD.X R0, R125, 0x1, R12, P4 ;  /* 0x000000017d007824 */ /* 0x002fe200020e060c */
[----:B------:R-:W-:-:S02]  /*144c0*/  IADD3 RZ, P4, R128, R8, RZ ;  /* 0x0000000880ff7210 */ /* 0x000fc40007f9e0ff */
[----:B------:R-:W-:Y:S02]  /*144d0*/  CS2R R124, SRZ ;  /* 0x00000000007c7805 */ /* 0x000fe4000001ff00 */
[----:B------:R0:W-:Y:S02]  /*144e0*/  STL [R1+0x8c0], R0 ;  /* 0x0008c00001007387 */ /* 0x0001e40000100800 */
[----:B0-----:R-:W-:Y:S01]  /*144f0*/  IMAD.X R0, R126, 0x1, R11, P5 ;  /* 0x000000017e007824 */ /* 0x001fe200028e060b */
[----:B------:R-:W-:Y:S02]  /*14500*/  IADD3 RZ, P5, R128, R9, RZ ;  /* 0x0000000980ff7210 */ /* 0x000fe40007fbe0ff */
[----:B------:R-:W-:Y:S02]  /*14510*/  SHF.R.S32.HI R128, RZ, 0x1f, R128 ;  /* 0x0000001fff807819 */ /* 0x000fe40000011480 */
[----:B------:R0:W-:Y:S02]  /*14520*/  STL [R1+0x8c4], R0 ;  /* 0x0008c40001007387 */ /* 0x0001e40000100800 */
[----:B0-----:R-:W-:Y:S01]  /*14530*/  IMAD.X R0, R126, 0x1, R12, P1 ;  /* 0x000000017e007824 */ /* 0x001fe200008e060c */
[----:B------:R-:W-:-:S04]  /*14540*/  IADD3 RZ, P1, R129, R8, RZ ;  /* 0x0000000881ff7210 */ /* 0x000fc80007f3e0ff */
[----:B------:R0:W-:Y:S02]  /*14550*/  STL [R1+0x8c8], R0 ;  /* 0x0008c80001007387 */ /* 0x0001e40000100800 */
[----:B0-----:R-:W-:Y:S01]  /*14560*/  IMAD.X R0, R127, 0x1, R11, P2 ;  /* 0x000000017f007824 */ /* 0x001fe200010e060b */
[----:B------:R-:W-:Y:S02]  /*14570*/  IADD3 RZ, P2, R129, R9, RZ ;  /* 0x0000000981ff7210 */ /* 0x000fe40007f5e0ff */
[----:B------:R-:W-:Y:S02]  /*14580*/  CS2R R126, SRZ ;  /* 0x00000000007e7805 */ /* 0x000fe4000001ff00 */
[----:B------:R-:W-:Y:S01]  /*14590*/  SHF.R.S32.HI R129, RZ, 0x1f, R129 ;  /* 0x0000001fff817819 */ /* 0x000fe20000011481 */
[----:B------:R0:W-:Y:S04]  /*145a0*/  STL [R1+0x8cc], R0 ;  /* 0x0008cc0001007387 */ /* 0x0001e80000100800 */
[----:B------:R1:W-:Y:S01]  /*145b0*/  STL [R1+0x8d0], R2 ;  /* 0x0008d00201007387 */ /* 0x0003e20000100800 */
[----:B0-----:R-:W-:-:S02]  /*145c0*/  IMAD.X R0, R128, 0x1, R11, P4 ;  /* 0x0000000180007824 */ /* 0x001fc400020e060b */
[----:B-1----:R-:W-:-:S03]  /*145d0*/  IMAD.X R2, R128, 0x1, R12, P5 ;  /* 0x0000000180027824 */ /* 0x002fc600028e060c */
[----:B------:R0:W-:Y:S04]  /*145e0*/  STL [R1+0x8d4], R0 ;  /* 0x0008d40001007387 */ /* 0x0001e80000100800 */
[----:B------:R1:W-:Y:S01]  /*145f0*/  STL [R1+0x8d8], R2 ;  /* 0x0008d80201007387 */ /* 0x0003e20000100800 */
[----:B0-----:R-:W-:Y:S02]  /*14600*/  IMAD.X R0, R129, 0x1, R11, P1 ;  /* 0x0000000181007824 */ /* 0x001fe400008e060b */
[----:B-1----:R-:W-:-:S03]  /*14610*/  IMAD.U32 R2, RZ, RZ, UR6 ;  /* 0x00000006ff027e24 */ /* 0x002fc6000f8e00ff */
[----:B------:R0:W-:Y:S01]  /*14620*/  STL [R1+0x8dc], R0 ;  /* 0x0008dc0001007387 */ /* 0x0001e20000100800 */
[----:B------:R-:W-:-:S03]  /*14630*/  UIADD3.64 UR6, UR6, 0x400, URZ ;  /* 0x0000040006067897 */ /* 0x000fc6000fffe03f */
[----:B------:R1:W-:Y:S01]  /*14640*/  STL.64 [R1+0x7b0], R2 ;  /* 0x0007b00201007387 */ /* 0x0003e20000100a00 */
[----:B0-----:R-:W-:Y:S01]  /*14650*/  IMAD.X R0, R129, 0x1, R12, P2 ;  /* 0x0000000181007824 */ /* 0x001fe200010e060c */
[----:B------:R-:W-:-:S04]  /*14660*/  CS2R R128, SRZ ;  /* 0x0000000000807805 */ /* 0x000fc8000001ff00 */
[----:B------:R0:W-:Y:S01]  /*14670*/  STL [R1+0x8e0], R0 ;  /* 0x0008e00001007387 */ /* 0x0001e20000100800 */
[----:B-1----:R-:W-:Y:S01]  /*14680*/  IMAD.U32 R2, RZ, RZ, UR10 ;  /* 0x0000000aff027e24 */ /* 0x002fe2000f8e00ff */
[----:B------:R-:W-:Y:S01]  /*14690*/  UMOV UR10, UR38 ;  /* 0x00000026000a7c82 */ /* 0x000fe20008000000 */
[----:B------:R-:W-:Y:S01]  /*146a0*/  IMAD.U32 R3, RZ, RZ, UR11 ;  /* 0x0000000bff037e24 */ /* 0x000fe2000f8e00ff */
[----:B------:R-:W-:-:S04]  /*146b0*/  UMOV UR11, 0x80000020 ;  /* 0x80000020000b7882 */ /* 0x000fc80000000000 */
[----:B------:R1:W-:Y:S01]  /*146c0*/  STL.64 [R1+0x7c0], R2 ;  /* 0x0007c00201007387 */ /* 0x0003e20000100a00 */
[C---:B0-----:R-:W-:Y:S02]  /*146d0*/  LOP3.LUT R0, R10.reuse, 0x20, RZ, 0x3c, !PT ;  /* 0x000000200a007812 */ /* 0x041fe400078e3cff */
[----:B------:R-:W-:Y:S02]  /*146e0*/  LOP3.LUT R0, R10, 0x50, RZ, 0x3c, !PT ;  /* 0x000000500a007812 */ /* 0x000fe400078e3cff */
[----:B------:R-:W-:Y:S01]  /*146f0*/  LOP3.LUT R0, R6, 0x20, RZ, 0x3c, !PT ;  /* 0x0000002006007812 */ /* 0x000fe200078e3cff */
[----:B-1----:R-:W-:Y:S01]  /*14700*/  IMAD.U32 R2, RZ, RZ, UR6 ;  /* 0x00000006ff027e24 */ /* 0x002fe2000f8e00ff */
[----:B------:R-:W-:Y:S01]  /*14710*/  ULDC UR6, c[0x0][0x238] ;  /* 0x00008e0000067ab9 */ /* 0x000fe20000000800 */
[----:B------:R-:W-:-:S05]  /*14720*/  IMAD.U32 R3, RZ, RZ, UR7 ;  /* 0x00000007ff037e24 */ /* 0x000fca000f8e00ff */
[----:B------:R0:W-:Y:S02]  /*14730*/  STL.64 [R1+0x7b8], R2 ;  /* 0x0007b80201007387 */ /* 0x0001e40000100a00 */
[C---:B0-----:R-:W-:Y:S02]  /*14740*/  LOP3.LUT R2, R10.reuse, 0x10, RZ, 0x3c, !PT ;  /* 0x000000100a027812 */ /* 0x041fe400078e3cff */
[C---:B------:R-:W-:Y:S02]  /*14750*/  LOP3.LUT R3, R10.reuse, 0x30, RZ, 0x3c, !PT ;  /* 0x000000300a037812 */ /* 0x040fe400078e3cff */
[C---:B------:R-:W-:Y:S02]  /*14760*/  LOP3.LUT R2, R10.reuse, 0x40, RZ, 0x3c, !PT ;  /* 0x000000400a027812 */ /* 0x040fe400078e3cff */
[C---:B------:R-:W-:Y:S01]  /*14770*/  LOP3.LUT R3, R10.reuse, 0x60, RZ, 0x3c, !PT ;  /* 0x000000600a037812 */ /* 0x040fe200078e3cff */
[----:B------:R-:W-:Y:S01]  /*14780*/  IMAD.U32 R3, RZ, RZ, UR11 ;  /* 0x0000000bff037e24 */ /* 0x000fe2000f8e00ff */
[----:B------:R-:W-:Y:S01]  /*14790*/  LOP3.LUT R2, R10, 0x70, RZ, 0x3c, !PT ;  /* 0x000000700a027812 */ /* 0x000fe200078e3cff */
[----:B------:R-:W-:-:S05]  /*147a0*/  IMAD.U32 R2, RZ, RZ, UR10 ;  /* 0x0000000aff027e24 */ /* 0x000fca000f8e00ff */
[----:B------:R0:W-:Y:S02]  /*147b0*/  STL.64 [R1+0x7c8], R2 ;  /* 0x0007c80201007387 */ /* 0x0001e40000100a00 */
.L_x_1:
[----:B------:R-:W2:Y:S01]  /*147c0*/  LDL R156, [R1+0x7d4] ;  /* 0x0007d400019c7983 */ /* 0x000ea20000100800 */
[----:B------:R-:W-:Y:S02]  /*147d0*/  SHF.R.S32.HI R0, RZ, 0x1f, R5 ;  /* 0x0000001fff007819 */ /* 0x000fe40000011405 */
[----:B-----5:R-:W-:Y:S01]  /*147e0*/  IADD3 R20, P1, R5, R8, RZ ;  /* 0x0000000805147210 */ /* 0x020fe20007f3e0ff */
[----:B------:R-:W3:Y:S01]  /*147f0*/  LDL R155, [R1+0x7d8] ;  /* 0x0007d800019b7983 */ /* 0x000ee20000100800 */
[----:B------:R-:W-:-:S03]  /*14800*/  IADD3 R14, P4, R8, R7, RZ ;  /* 0x00000007080e7210 */ /* 0x000fc60007f9e0ff */
[----:B------:R-:W4:Y:S01]  /*14810*/  LDL R154, [R1+0x7dc] ;  /* 0x0007dc00019a7983 */ /* 0x000f220000100800 */
[----:B0-----:R-:W-:-:S03]  /*14820*/  SHF.R.S32.HI R3, RZ, 0x1f, R7 ;  /* 0x0000001fff037819 */ /* 0x001fc60000011407 */
[----:B------:R-:W3:Y:S01]  /*14830*/  LDL R22, [R1+0x7e0] ;  /* 0x0007e00001167983 */ /* 0x000ee20000100800 */
[----:B------:R-:W-:-:S03]  /*14840*/  IADD3 R18, P2, R5, R9, RZ ;  /* 0x0000000905127210 */ /* 0x000fc60007f5e0ff */
[----:B------:R-:W4:Y:S01]  /*14850*/  LDL R153, [R1+0x7e4] ;  /* 0x0007e40001997983 */ /* 0x000f220000100800 */
[----:B------:R-:W-:-:S03]  /*14860*/  IADD3 R2, P5, R9, R7, RZ ;  /* 0x0000000709027210 */ /* 0x000fc60007fbe0ff */
[----:B------:R-:W4:Y:S01]  /*14870*/  LDL R152, [R1+0x7e8] ;  /* 0x0007e80001987983 */ /* 0x000f220000100800 */
[C-C-:B------:R-:W-:Y:S01]  /*14880*/  IMAD.X R21, R0.reuse, 0x1, R11.reuse, P1 ;  /* 0x0000000100157824 */ /* 0x140fe200008e060b */
[----:B------:R-:W-:Y:S01]  /*14890*/  IADD3 R2, P1, R5, R2, RZ ;  /* 0x0000000205027210 */ /* 0x000fe20007f3e0ff */
[----:B------:R-:W-:Y:S01]  /*148a0*/  IMAD.X R4, R3, 0x1, R11, P4 ;  /* 0x0000000103047824 */ /* 0x000fe200020e060b */
[----:B------:R0:W-:Y:S01]  /*148b0*/  STL.64 [R1+0x1780], R150 ;  /* 0x0017809601007387 */ /* 0x0001e20000100a00 */
[C-C-:B------:R-:W-:Y:S01]  /*148c0*/  IMAD.X R19, R0.reuse, 0x1, R12.reuse, P2 ;  /* 0x0000000100137824 */ /* 0x140fe200010e060c */
[----:B------:R-:W-:Y:S01]  /*148d0*/  IADD3 R14, P3, R5, R14, RZ ;  /* 0x0000000e050e7210 */ /* 0x000fe20007f7e0ff */
[----:B------:R-:W-:Y:S01]  /*148e0*/  IMAD.X R3, R3, 0x1, R12, P5 ;  /* 0x0000000103037824 */ /* 0x000fe200028e060c */
[----:B------:R1:W-:Y:S03]  /*148f0*/  STL.64 [R1+0x1778], R148 ;  /* 0x0017789401007387 */ /* 0x0003e60000100a00 */
[C---:B------:R-:W-:Y:S01]  /*14900*/  IMAD.X R15, R0.reuse, 0x1, R4, P3 ;  /* 0x00000001000f7824 */ /* 0x040fe200018e0604 */
[----:B------:R-:W-:Y:S04]  /*14910*/  STL.64 [R1+0x1770], R146 ;  /* 0x0017709201007387 */ /* 0x000fe80000100a00 */
[----:B------:R-:W-:Y:S01]  /*14920*/  STL.64 [R1+0x1768], R144 ;  /* 0x0017689001007387 */ /* 0x000fe20000100a00 */
[----:B------:R-:W-:Y:S01]  /*14930*/  IMAD R23, R7, 0x1d, RZ ;  /* 0x0000001d07177824 */ /* 0x000fe200078e02ff */
[----:B------:R-:W-:Y:S01]  /*14940*/  UMOV UR37, 0x40000040 ;  /* 0x4000004000257882 */ /* 0x000fe20000000000 */
[----:B0-----:R-:W-:Y:S01]  /*14950*/  MOV R150, UR35 ;  /* 0x0000002300967c02 */ /* 0x001fe20008000f00 */
[----:B------:R-:W-:Y:S01]  /*14960*/  STL.64 [R1+0x1760], R142 ;  /* 0x0017608e01007387 */ /* 0x000fe20000100a00 */
[----:B------:R-:W-:Y:S01]  /*14970*/  IMAD.X R3, R0, 0x1, R3, P1 ;  /* 0x0000000100037824 */ /* 0x000fe200008e0603 */
[----:B-1----:R-:W-:-:S02]  /*14980*/  MOV R148, UR31 ;  /* 0x0000001f00947c02 */ /* 0x002fc40008000f00 */
[----:B------:R-:W-:Y:S01]  /*14990*/  STL.64 [R1+0x1758], R140 ;  /* 0x0017588c01007387 */ /* 0x000fe20000100a00 */
[----:B------:R-:W-:Y:S02]  /*149a0*/  MOV R149, UR30 ;  /* 0x0000001e00957c02 */ /* 0x000fe40008000f00 */
[----:B------:R-:W-:Y:S01]  /*149b0*/  MOV R151, UR34 ;  /* 0x0000002200977c02 */ /* 0x000fe20008000f00 */
[----:B------:R-:W-:Y:S04]  /*149c0*/  STL.64 [R1+0x1750], R138 ;  /* 0x0017508a01007387 */ /* 0x000fe80000100a00 */
[----:B------:R-:W-:Y:S04]  /*149d0*/  STL.64 [R1+0x1748], R136 ;  /* 0x0017488801007387 */ /* 0x000fe80000100a00 */
[----:B------:R0:W-:Y:S04]  /*149e0*/  STL.64 [R1+0x1740], R134 ;  /* 0x0017408601007387 */ /* 0x0001e80000100a00 */
[----:B------:R-:W-:Y:S04]  /*149f0*/  STL.64 [R1+0x1738], R132 ;  /* 0x0017388401007387 */ /* 0x000fe80000100a00 */
[----:B------:R1:W-:Y:S04]  /*14a00*/  STL.64 [R1+0x1730], R130 ;  /* 0x0017308201007387 */ /* 0x0003e80000100a00 */
[----:B------:R1:W-:Y:S04]  /*14a10*/  STL.64 [R1+0x1728], R128 ;  /* 0x0017288001007387 */ /* 0x0003e80000100a00 */
[----:B0-----:R-:W4:Y:S04]  /*14a20*/  LDG.E.U8 R134, desc[UR8][R2.64] ;  /* 0x0000000802867981 */ /* 0x001f28000c1e1100 */
[----:B-1----:R0:W4:Y:S04]  /*14a30*/  LDG.E.U8 R130, desc[UR8][R18.64] ;  /* 0x0000000812827981 */ /* 0x002128000c1e1100 */
[----:B------:R1:W4:Y:S04]  /*14a40*/  LDG.E.U8 R129, desc[UR8][R20.64] ;  /* 0x0000000814817981 */ /* 0x000328000c1e1100 */
[----:B------:R1:W4:Y:S01]  /*14a50*/  LDG.E.U8 R133, desc[UR8][R14.64] ;  /* 0x000000080e857981 */ /* 0x000322000c1e1100 */
[----:B0-----:R-:W-:-:S03]  /*14a60*/  IMAD.SHL.U32 R18, R7, 0x2, RZ ;  /* 0x0000000207127824 */ /* 0x001fc600078e00ff */
[----:B------:R-:W-:Y:S02]  /*14a70*/  STL.64 [R1+0x1720], R126 ;  /* 0x0017207e01007387 */ /* 0x000fe40000100a00 */
[CC--:B-1----:R-:W-:Y:S02]  /*14a80*/  IADD3 R20, P3, R18.reuse, R8.reuse, RZ ;  /* 0x0000000812147210 */ /* 0x0c2fe40007f7e0ff */
[----:B------:R-:W-:Y:S01]  /*14a90*/  STL.64 [R1+0x1718], R124 ;  /* 0x0017187c01007387 */ /* 0x000fe20000100a00 */
[----:B------:R-:W-:Y:S01]  /*14aa0*/  SHF.R.S32.HI R2, RZ, 0x1f, R18 ;  /* 0x0000001fff027819 */ /* 0x000fe20000011412 */
[----:B------:R-:W-:Y:S01]  /*14ab0*/  IMAD R15, R7, 0x3, RZ ;  /* 0x00000003070f7824 */ /* 0x000fe200078e02ff */
[----:B------:R-:W-:Y:S01]  /*14ac0*/  IADD3 R18, P4, R18, R9, RZ ;  /* 0x0000000912127210 */ /* 0x000fe20007f9e0ff */
[----:B------:R-:W-:Y:S02]  /*14ad0*/  STL.64 [R1+0x1710], R122 ;  /* 0x0017107a01007387 */ /* 0x000fe40000100a00 */
[C---:B------:R-:W-:Y:S01]  /*14ae0*/  IMAD.X R13, R2.reuse, 0x1, R11, P3 ;  /* 0x00000001020d7824 */ /* 0x040fe200018e060b */
[----:B------:R-:W-:Y:S01]  /*14af0*/  IADD3 R14, P1, R15, R8, RZ ;  /* 0x000000080f0e7210 */ /* 0x000fe20007f3e0ff */
[----:B------:R-:W-:Y:S01]  /*14b00*/  IMAD.X R2, R2, 0x1, R12, P4 ;  /* 0x0000000102027824 */ /* 0x000fe200020e060c */
[----:B------:R-:W-:Y:S01]  /*14b10*/  SHF.R.S32.HI R3, RZ, 0x1f, R15 ;  /* 0x0000001fff037819 */ /* 0x000fe2000001140f */
[----:B------:R-:W-:Y:S01]  /*14b20*/  STL.64 [R1+0x1708], R120 ;  /* 0x0017087801007387 */ /* 0x000fe20000100a00 */
[----:B------:R-:W-:-:S02]  /*14b30*/  IADD3 R18, P4, R5, R18, RZ ;  /* 0x0000001205127210 */ /* 0x000fc40007f9e0ff */
[----:B------:R-:W-:Y:S01]  /*14b40*/  IADD3 R15, P2, R15, R9, RZ ;  /* 0x000000090f0f7210 */ /* 0x000fe20007f5e0ff */
[----:B------:R-:W-:Y:S01]  /*14b50*/  IMAD.X R4, R3, 0x1, R11, P1 ;  /* 0x0000000103047824 */ /* 0x000fe200008e060b */
[C---:B------:R-:W-:Y:S01]  /*14b60*/  IADD3 R14, P5, R5.reuse, R14, RZ ;  /* 0x0000000e050e7210 */ /* 0x040fe20007fbe0ff */
[C---:B------:R-:W-:Y:S01]  /*14b70*/  IMAD.X R19, R0.reuse, 0x1, R2, P4 ;  /* 0x0000000100137824 */ /* 0x040fe200020e0602 */
[----:B------:R-:W-:Y:S01]  /*14b80*/  IADD3 R2, P1, R5, R15, RZ ;  /* 0x0000000f05027210 */ /* 0x000fe20007f3e0ff */
[----:B------:R-:W-:Y:S01]  /*14b90*/  IMAD.X R3, R3, 0x1, R12, P2 ;  /* 0x0000000103037824 */ /* 0x000fe200010e060c */
[----:B------:R-:W-:Y:S01]  /*14ba0*/  IADD3 R20, P3, R5, R20, RZ ;  /* 0x0000001405147210 */ /* 0x000fe20007f7e0ff */
[----:B------:R-:W-:Y:S02]  /*14bb0*/  STL.64 [R1+0x1700], R118 ;  /* 0x0017007601007387 */ /* 0x000fe40000100a00 */
[C---:B------:R-:W-:Y:S02]  /*14bc0*/  IMAD.X R3, R0.reuse, 0x1, R3, P1 ;  /* 0x0000000100037824 */ /* 0x040fe400008e0603 */
[----:B------:R0:W4:Y:S01]  /*14bd0*/  LDG.E.U8 R136, desc[UR8][R18.64] ;  /* 0x0000000812887981 */ /* 0x000122000c1e1100 */
[----:B------:R-:W-:-:S02]  /*14be0*/  IMAD.X R15, R0, 0x1, R4, P5 ;  /* 0x00000001000f7824 */ /* 0x000fc400028e0604 */
[----:B------:R-:W-:Y:S01]  /*14bf0*/  IMAD.X R21, R0, 0x1, R13, P3 ;  /* 0x0000000100157824 */ /* 0x000fe200018e060d */
[----:B------:R1:W4:Y:S04]  /*14c00*/  LDG.E.U8 R141, desc[UR8][R2.64] ;  /* 0x00000008028d7981 */ /* 0x000328000c1e1100 */
[----:B------:R1:W4:Y:S01]  /*14c10*/  LDG.E.U8 R138, desc[UR8][R14.64] ;  /* 0x000000080e8a7981 */ /* 0x000322000c1e1100 */
[----:B0-----:R-:W-:-:S03]  /*14c20*/  IMAD.SHL.U32 R18, R7, 0x4, RZ ;  /* 0x0000000407127824 */ /* 0x001fc600078e00ff */
[----:B------:R-:W4:Y:S02]  /*14c30*/  LDG.E.U8 R135, desc[UR8][R20.64] ;  /* 0x0000000814877981 */ /* 0x000f24000c1e1100 */
[C---:B-1----:R-:W-:Y:S02]  /*14c40*/  IADD3 R2, P3, R18.reuse, R8, RZ ;  /* 0x0000000812027210 */ /* 0x042fe40007f7e0ff */
[----:B------:R-:W-:Y:S01]  /*14c50*/  STL.64 [R1+0x16f8], R116 ;  /* 0x0016f87401007387 */ /* 0x000fe20000100a00 */
[----:B------:R-:W-:Y:S01]  /*14c60*/  SHF.R.S32.HI R3, RZ, 0x1f, R18 ;  /* 0x0000001fff037819 */ /* 0x000fe20000011412 */
[----:B------:R-:W-:Y:S01]  /*14c70*/  IMAD R15, R7, 0x5, RZ ;  /* 0x00000005070f7824 */ /* 0x000fe200078e02ff */
[-C--:B------:R-:W-:Y:S01]  /*14c80*/  IADD3 R18, P4, R18, R9.reuse, RZ ;  /* 0x0000000912127210 */ /* 0x080fe20007f9e0ff */
[----:B------:R-:W-:Y:S01]  /*14c90*/  STL.64 [R1+0x16f0], R114 ;  /* 0x0016f07201007387 */ /* 0x000fe20000100a00 */
[----:B------:R-:W-:Y:S01]  /*14ca0*/  IADD3 R2, P2, R5, R2, RZ ;  /* 0x0000000205027210 */ /* 0x000fe20007f5e0ff */
[----:B------:R-:W-:Y:S01]  /*14cb0*/  IMAD.X R13, R3, 0x1, R11, P3 ;  /* 0x00000001030d7824 */ /* 0x000fe200018e060b */
[----:B------:R-:W-:Y:S01]  /*14cc0*/  IADD3 R14, P1, R15, R8, RZ ;  /* 0x000000080f0e7210 */ /* 0x000fe20007f3e0ff */
[----:B------:R-:W-:Y:S01]  /*14cd0*/  IMAD.X R16, R3, 0x1, R12, P4 ;  /* 0x0000000103107824 */ /* 0x000fe200020e060c */
[----:B------:R-:W-:Y:S01]  /*14ce0*/  SHF.R.S32.HI R4, RZ, 0x1f, R15 ;  /* 0x0000001fff047819 */ /* 0x000fe2000001140f */
[----:B------:R-:W-:Y:S01]  /*14cf0*/  IMAD.X R3, R0, 0x1, R13, P2 ;  /* 0x0000000100037824 */ /* 0x000fe200010e060d */
[----:B------:R-:W-:Y:S01]  /*14d00*/  IADD3 R18, P3, R5, R18, RZ ;  /* 0x0000001205127210 */ /* 0x000fe20007f7e0ff */
[----:B------:R-:W-:Y:S01]  /*14d10*/  STL.64 [R1+0x16e8], R112 ;  /* 0x0016e87001007387 */ /* 0x000fe20000100a00 */
[----:B------:R-:W-:Y:S01]  /*14d20*/  IADD3 R13, P4, R15, R9, RZ ;  /* 0x000000090f0d7210 */ /* 0x000fe20007f9e0ff */
[----:B------:R-:W-:-:S02]  /*14d30*/  IMAD.X R15, R4, 0x1, R11, P1 ;  /* 0x00000001040f7824 */ /* 0x000fc400008e060b */
[----:B------:R0:W4:Y:S01]  /*14d40*/  LDG.E.U8 R139, desc[UR8][R2.64] ;  /* 0x00000008028b7981 */ /* 0x000122000c1e1100 */
[----:B------:R-:W-:Y:S01]  /*14d50*/  IMAD.X R19, R0, 0x1, R16, P3 ;  /* 0x0000000100137824 */ /* 0x000fe200018e0610 */
[C---:B------:R-:W-:Y:S01]  /*14d60*/  IADD3 R14, P2, R5.reuse, R14, RZ ;  /* 0x0000000e050e7210 */ /* 0x040fe20007f5e0ff */
[----:B------:R-:W-:Y:S01]  /*14d70*/  IMAD.X R4, R4, 0x1, R12, P4 ;  /* 0x0000000104047824 */ /* 0x000fe200020e060c */
[----:B------:R-:W-:Y:S04]  /*14d80*/  STL.64 [R1+0x16e0], R110 ;  /* 0x0016e06e01007387 */ /* 0x000fe80000100a00 */
[----:B------:R1:W4:Y:S01]  /*14d90*/  LDG.E.U8 R140, desc[UR8][R18.64] ;  /* 0x00000008128c7981 */ /* 0x000322000c1e1100 */
[----:B0-----:R-:W-:Y:S01]  /*14da0*/  IADD3 R2, P1, R5, R13, RZ ;  /* 0x0000000d05027210 */ /* 0x001fe20007f3e0ff */
[----:B------:R-:W-:-:S02]  /*14db0*/  IMAD.X R15, R0, 0x1, R15, P2 ;  /* 0x00000001000f7824 */ /* 0x000fc400010e060f */
[----:B------:R-:W-:Y:S02]  /*14dc0*/  STL.64 [R1+0x16d8], R108 ;  /* 0x0016d86c01007387 */ /* 0x000fe40000100a00 */
[----:B------:R-:W-:Y:S02]  /*14dd0*/  IMAD.X R3, R0, 0x1, R4, P1 ;  /* 0x0000000100037824 */ /* 0x000fe400008e0604 */
[----:B------:R0:W4:Y:S01]  /*14de0*/  LDG.E.U8 R142, desc[UR8][R14.64] ;  /* 0x000000080e8e7981 */ /* 0x000122000c1e1100 */
[----:B-1----:R-:W-:-:S03]  /*14df0*/  IMAD R18, R7, 0x6, RZ ;  /* 0x0000000607127824 */ /* 0x002fc600078e02ff */
[----:B------:R1:W4:Y:S02]  /*14e00*/  LDG.E.U8 R145, desc[UR8][R2.64] ;  /* 0x0000000802917981 */ /* 0x000324000c1e1100 */
[----:B------:R-:W-:Y:S02]  /*14e10*/  IADD3 R20, P3, R18, R8, RZ ;  /* 0x0000000812147210 */ /* 0x000fe40007f7e0ff */
[----:B------:R-:W-:Y:S01]  /*14e20*/  STL.64 [R1+0x16d0], R106 ;  /* 0x0016d06a01007387 */ /* 0x000fe20000100a00 */
[----:B0-----:R-:W-:-:S03]  /*14e30*/  IMAD R15, R7, 0x7, RZ ;  /* 0x00000007070f7824 */ /* 0x001fc600078e02ff */
[----:B------:R-:W-:Y:S01]  /*14e40*/  STL.64 [R1+0x16c8], R104 ;  /* 0x0016c86801007387 */ /* 0x000fe20000100a00 */
[----:B-1----:R-:W-:Y:S02]  /*14e50*/  SHF.R.S32.HI R2, RZ, 0x1f, R18 ;  /* 0x0000001fff027819 */ /* 0x002fe40000011412 */
        /* <DEDUP_REMOVED lines=41> */
[----:B------:R-:W-:Y:S02]  /*150f0*/  IMAD.X R19, R0, 0x1, R16, P3 ;  /* 0x0000000100137824 */ /* 0x000fe400018e0610 */
[----:B------:R-:W-:Y:S01]  /*15100*/  IMAD.X R4, R4, 0x1, R12, P4 ;  /* 0x0000000104047824 */ /* 0x000fe200020e060c */
[C---:B------:R-:W-:Y:S01]  /*15110*/  IADD3 R14, P2, R5.reuse, R14, RZ ;  /* 0x0000000e050e7210 */ /* 0x040fe20007f5e0ff */
        /* <DEDUP_REMOVED lines=8> */
[----:B------:R1:W4:Y:S04]  /*151a0*/  LDG.E.U8 R252, desc[UR8][R2.64] ;  /* 0x0000000802fc7981 */ /* 0x000328000c1e1100 */
[----:B------:R-:W-:Y:S01]  /*151b0*/  STL.64 [R1+0x1680], R86 ;  /* 0x0016805601007387 */ /* 0x000fe20000100a00 */
[----:B0-----:R-:W-:-:S03]  /*151c0*/  IMAD R15, R7, 0xb, RZ ;  /* 0x0000000b070f7824 */ /* 0x001fc600078e02ff */
[----:B------:R-:W-:Y:S01]  /*151d0*/  STL.64 [R1+0x1678], R84 ;  /* 0x0016785401007387 */ /* 0x000fe20000100a00 */
[C---:B-1----:R-:W-:Y:S02]  /*151e0*/  IADD3 R2, P3, R18.reuse, R8, RZ ;  /* 0x0000000812027210 */ /* 0x042fe40007f7e0ff */
[----:B------:R-:W-:Y:S01]  /*151f0*/  SHF.R.S32.HI R3, RZ, 0x1f, R18 ;  /* 0x0000001fff037819 */ /* 0x000fe20000011412 */
[----:B------:R-:W-:Y:S01]  /*15200*/  STL.64 [R1+0x1670], R82 ;  /* 0x0016705201007387 */ /* 0x000fe20000100a00 */
[-C--:B------:R-:W-:Y:S02]  /*15210*/  IADD3 R18, P4, R18, R9.reuse, RZ ;  /* 0x0000000912127210 */ /* 0x080fe40007f9e0ff */
        /* <DEDUP_REMOVED lines=85> */
[----:B--2---:R-:W-:Y:S01]  /*15770*/  IMAD R15, R7, 0x11, RZ ;  /* 0x00000011070f7824 */ /* 0x004fe200078e02ff */
        /* <DEDUP_REMOVED lines=12> */
[----:B------:R0:W2:Y:S01]  /*15840*/  LDG.E.U8 R239, desc[UR8][R2.64] ;  /* 0x0000000802ef7981 */ /* 0x0000a2000c1e1100 */
[----:B------:R-:W-:Y:S02]  /*15850*/  IMAD.X R19, R0, 0x1, R16, P3 ;  /* 0x0000000100137824 */ /* 0x000fe400018e0610 */
[----:B------:R-:W-:Y:S01]  /*15860*/  IMAD.X R4, R4, 0x1, R12, P4 ;  /* 0x0000000104047824 */ /* 0x000fe200020e060c */
[C---:B------:R-:W-:Y:S01]  /*15870*/  IADD3 R14, P2, R5.reuse, R14, RZ ;  /* 0x0000000e050e7210 */ /* 0x040fe20007f5e0ff */
[----:B------:R-:W-:Y:S04]  /*15880*/  STL.64 [R1+0x15e0], R46 ;  /* 0x0015e02e01007387 */ /* 0x000fe80000100a00 */
[----:B------:R1:W2:Y:S01]  /*15890*/  LDG.E.U8 R238, desc[UR8][R18.64] ;  /* 0x0000000812ee7981 */ /* 0x0002a2000c1e1100 */
[----:B0-----:R-:W-:Y:S01]  /*158a0*/  IADD3 R2, P1, R5, R13, RZ ;  /* 0x0000000d05027210 */ /* 0x001fe20007f3e0ff */
[----:B------:R-:W-:-:S02]  /*158b0*/  IMAD.X R15, R0, 0x1, R15, P2 ;  /* 0x00000001000f7824 */ /* 0x000fc400010e060f */
[----:B------:R-:W-:Y:S02]  /*158c0*/  STL.64 [R1+0x15d8], R44 ;  /* 0x0015d82c01007387 */ /* 0x000fe40000100a00 */
[----:B------:R-:W-:Y:S02]  /*158d0*/  IMAD.X R3, R0, 0x1, R4, P1 ;  /* 0x0000000100037824 */ /* 0x000fe400008e0604 */
[----:B------:R0:W2:Y:S01]  /*158e0*/  LDG.E.U8 R237, desc[UR8][R14.64] ;  /* 0x000000080eed7981 */ /* 0x0000a2000c1e1100 */
[----:B-1----:R-:W-:-:S03]  /*158f0*/  IMAD R18, R7, 0x12, RZ ;  /* 0x0000001207127824 */ /* 0x002fc600078e02ff */
[----:B------:R1:W2:Y:S04]  /*15900*/  LDG.E.U8 R236, desc[UR8][R2.64] ;  /* 0x0000000802ec7981 */ /* 0x0002a8000c1e1100 */
        /* <DEDUP_REMOVED lines=44> */
[----:B------:R0:W-:Y:S01]  /*15bd0*/  STL.64 [R1+0x1588], R24 ;  /* 0x0015881801007387 */ /* 0x0001e20000100a00 */
[----:B------:R-:W-:Y:S01]  /*15be0*/  IADD3 R13, P4, R15, R9, RZ ;  /* 0x000000090f0d7210 */ /* 0x000fe20007f9e0ff */
[----:B------:R-:W-:-:S02]  /*15bf0*/  IMAD.X R15, R4, 0x1, R11, P1 ;  /* 0x00000001040f7824 */ /* 0x000fc400008e060b */
[----:B------:R1:W2:Y:S01]  /*15c00*/  LDG.E.U8 R231, desc[UR8][R2.64] ;  /* 0x0000000802e77981 */ /* 0x0002a2000c1e1100 */
[----:B------:R-:W-:Y:S02]  /*15c10*/  IMAD.X R19, R0, 0x1, R16, P3 ;  /* 0x0000000100137824 */ /* 0x000fe400018e0610 */
[----:B------:R-:W-:Y:S01]  /*15c20*/  IMAD.X R4, R4, 0x1, R12, P4 ;  /* 0x0000000104047824 */ /* 0x000fe200020e060c */
[C---:B------:R-:W-:Y:S02]  /*15c30*/  IADD3 R14, P2, R5.reuse, R14, RZ ;  /* 0x0000000e050e7210 */ /* 0x040fe40007f5e0ff */
[----:B------:R3:W2:Y:S01]  /*15c40*/  LDG.E.U8 R230, desc[UR8][R18.64] ;  /* 0x0000000812e67981 */ /* 0x0006a2000c1e1100 */
[----:B-1----:R-:W-:Y:S02]  /*15c50*/  IADD3 R2, P1, R5, R13, RZ ;  /* 0x0000000d05027210 */ /* 0x002fe40007f3e0ff */
[----:B------:R-:W-:-:S03]  /*15c60*/  IMAD.X R15, R0, 0x1, R15, P2 ;  /* 0x00000001000f7824 */ /* 0x000fc600010e060f */
[----:B------:R-:W-:Y:S02]  /*15c70*/  IMAD.X R3, R0, 0x1, R4, P1 ;  /* 0x0000000100037824 */ /* 0x000fe400008e0604 */
[----:B------:R1:W2:Y:S01]  /*15c80*/  LDG.E.U8 R229, desc[UR8][R14.64] ;  /* 0x000000080ee57981 */ /* 0x0002a2000c1e1100 */
[----:B---3--:R-:W-:-:S03]  /*15c90*/  IMAD R18, R7, 0x16, RZ ;  /* 0x0000001607127824 */ /* 0x008fc600078e02ff */
[----:B------:R3:W2:Y:S01]  /*15ca0*/  LDG.E.U8 R228, desc[UR8][R2.64] ;  /* 0x0000000802e47981 */ /* 0x0006a2000c1e1100 */
[----:B-1----:R-:W-:Y:S01]  /*15cb0*/  IMAD R15, R7, 0x17, RZ ;  /* 0x00000017070f7824 */ /* 0x002fe200078e02ff */
[C---:B---3--:R-:W-:Y:S02]  /*15cc0*/  IADD3 R2, P3, R18.reuse, R8, RZ ;  /* 0x0000000812027210 */ /* 0x048fe40007f7e0ff */
[----:B------:R-:W-:Y:S02]  /*15cd0*/  SHF.R.S32.HI R3, RZ, 0x1f, R18 ;  /* 0x0000001fff037819 */ /* 0x000fe40000011412 */
[----:B------:R-:W-:Y:S02]  /*15ce0*/  IADD3 R18, P4, R18, R9, RZ ;  /* 0x0000000912127210 */ /* 0x000fe40007f9e0ff */
[----:B------:R-:W-:Y:S01]  /*15cf0*/  IADD3 R2, P2, R5, R2, RZ ;  /* 0x0000000205027210 */ /* 0x000fe20007f5e0ff */
[----:B------:R-:W-:Y:S01]  /*15d00*/  IMAD.X R13, R3, 0x1, R11, P3 ;  /* 0x00000001030d7824 */ /* 0x000fe200018e060b */
[----:B------:R-:W-:Y:S01]  /*15d10*/  IADD3 R14, P1, R15, R8, RZ ;  /* 0x000000080f0e7210 */ /* 0x000fe20007f3e0ff */
[----:B------:R-:W-:Y:S01]  /*15d20*/  IMAD.X R16, R3, 0x1, R12, P4 ;  /* 0x0000000103107824 */ /* 0x000fe200020e060c */
[----:B------:R-:W-:Y:S01]  /*15d30*/  SHF.R.S32.HI R4, RZ, 0x1f, R15 ;  /* 0x0000001fff047819 */ /* 0x000fe2000001140f */
[----:B------:R-:W-:Y:S01]  /*15d40*/  IMAD.X R3, R0, 0x1, R13, P2 ;  /* 0x0000000100037824 */ /* 0x000fe200010e060d */
[----:B------:R-:W-:-:S02]  /*15d50*/  IADD3 R18, P3, R5, R18, RZ ;  /* 0x0000001205127210 */ /* 0x000fc40007f7e0ff */
[----:B------:R-:W-:Y:S01]  /*15d60*/  IADD3 R13, P4, R15, R9, RZ ;  /* 0x000000090f0d7210 */ /* 0x000fe20007f9e0ff */
[----:B------:R-:W-:Y:S01]  /*15d70*/  IMAD.X R15, R4, 0x1, R11, P1 ;  /* 0x00000001040f7824 */ /* 0x000fe200008e060b */
[----:B------:R1:W3:Y:S01]  /*15d80*/  LDG.E.U8 R227, desc[UR8][R2.64] ;  /* 0x0000000802e37981 */ /* 0x0002e2000c1e1100 */
[----:B------:R-:W-:Y:S01]  /*15d90*/  IMAD.X R19, R0, 0x1, R16, P3 ;  /* 0x0000000100137824 */ /* 0x000fe200018e0610 */
[----:B------:R-:W-:Y:S01]  /*15da0*/  IADD3 R14, P2, R5, R14, RZ ;  /* 0x0000000e050e7210 */ /* 0x000fe20007f5e0ff */
[----:B------:R-:W-:-:S03]  /*15db0*/  IMAD.X R4, R4, 0x1, R12, P4 ;  /* 0x0000000104047824 */ /* 0x000fc600020e060c */
[----:B------:R0:W3:Y:S01]  /*15dc0*/  LDG.E.U8 R226, desc[UR8][R18.64] ;  /* 0x0000000812e27981 */ /* 0x0000e2000c1e1100 */
[----:B-1----:R-:W-:Y:S01]  /*15dd0*/  IADD3 R2, P1, R5, R13, RZ ;  /* 0x0000000d05027210 */ /* 0x002fe20007f3e0ff */
[----:B------:R-:W-:-:S04]  /*15de0*/  IMAD.X R15, R0, 0x1, R15, P2 ;  /* 0x00000001000f7824 */ /* 0x000fc800010e060f */
[----:B------:R-:W-:Y:S01]  /*15df0*/  IMAD.X R3, R0, 0x1, R4, P1 ;  /* 0x0000000100037824 */ /* 0x000fe200008e0604 */
[----:B------:R1:W3:Y:S01]  /*15e00*/  LDG.E.U8 R225, desc[UR8][R14.64] ;  /* 0x000000080ee17981 */ /* 0x0002e2000c1e1100 */
[----:B0-----:R-:W-:-:S03]  /*15e10*/  IMAD R18, R7, 0x18, RZ ;  /* 0x0000001807127824 */ /* 0x001fc600078e02ff */
[----:B------:R0:W3:Y:S01]  /*15e20*/  LDG.E.U8 R224, desc[UR8][R2.64] ;  /* 0x0000000802e07981 */ /* 0x0000e2000c1e1100 */
[----:B-1----:R-:W-:Y:S01]  /*15e30*/  IMAD R15, R7, 0x19, RZ ;  /* 0x00000019070f7824 */ /* 0x002fe200078e02ff */
[C---:B0-----:R-:W-:Y:S02]  /*15e40*/  IADD3 R2, P3, R18.reuse, R8, RZ ;  /* 0x0000000812027210 */ /* 0x041fe40007f7e0ff */
[----:B------:R-:W-:Y:S02]  /*15e50*/  SHF.R.S32.HI R3, RZ, 0x1f, R18 ;  /* 0x0000001fff037819 */ /* 0x000fe40000011412 */
[----:B------:R-:W-:Y:S02]  /*15e60*/  IADD3 R18, P4, R18, R9, RZ ;  /* 0x0000000912127210 */ /* 0x000fe40007f9e0ff */
[----:B------:R-:W-:Y:S01]  /*15e70*/  IADD3 R2, P2, R5, R2, RZ ;  /* 0x0000000205027210 */ /* 0x000fe20007f5e0ff */
[----:B------:R-:W-:Y:S01]  /*15e80*/  IMAD.X R13, R3, 0x1, R11, P3 ;  /* 0x00000001030d7824 */ /* 0x000fe200018e060b */
[----:B------:R-:W-:-:S02]  /*15e90*/  IADD3 R14, P1, R15, R8, RZ ;  /* 0x000000080f0e7210 */ /* 0x000fc40007f3e0ff */
[----:B------:R-:W-:Y:S01]  /*15ea0*/  SHF.R.S32.HI R4, RZ, 0x1f, R15 ;  /* 0x0000001fff047819 */ /* 0x000fe2000001140f */
[--C-:B------:R-:W-:Y:S02]  /*15eb0*/  IMAD.X R16, R3, 0x1, R12.reuse, P4 ;  /* 0x0000000103107824 */ /* 0x100fe400020e060c */
[----:B------:R-:W-:Y:S01]  /*15ec0*/  IMAD.X R3, R0, 0x1, R13, P2 ;  /* 0x0000000100037824 */ /* 0x000fe200010e060d */
[----:B------:R-:W-:Y:S01]  /*15ed0*/  IADD3 R13, P4, R15, R9, RZ ;  /* 0x000000090f0d7210 */ /* 0x000fe20007f9e0ff */
[C---:B------:R-:W-:Y:S01]  /*15ee0*/  IMAD.X R15, R4.reuse, 0x1, R11, P1 ;  /* 0x00000001040f7824 */ /* 0x040fe200008e060b */
[C---:B------:R-:W-:Y:S02]  /*15ef0*/  IADD3 R14, P2, R5.reuse, R14, RZ ;  /* 0x0000000e050e7210 */ /* 0x040fe40007f5e0ff */
[----:B------:R-:W-:Y:S01]  /*15f00*/  IADD3 R18, P3, R5, R18, RZ ;  /* 0x0000001205127210 */ /* 0x000fe20007f7e0ff */
[----:B------:R0:W3:Y:S01]  /*15f10*/  LDG.E.U8 R223, desc[UR8][R2.64] ;  /* 0x0000000802df7981 */ /* 0x0000e2000c1e1100 */
[----:B------:R-:W-:-:S02]  /*15f20*/  IMAD.X R4, R4, 0x1, R12, P4 ;  /* 0x0000000104047824 */ /* 0x000fc400020e060c */
[C---:B------:R-:W-:Y:S02]  /*15f30*/  IMAD.X R15, R0.reuse, 0x1, R15, P2 ;  /* 0x00000001000f7824 */ /* 0x040fe400010e060f */
[----:B------:R-:W-:-:S03]  /*15f40*/  IMAD.X R19, R0, 0x1, R16, P3 ;  /* 0x0000000100137824 */ /* 0x000fc600018e0610 */
[----:B------:R1:W3:Y:S01]  /*15f50*/  LDG.E.U8 R221, desc[UR8][R14.64] ;  /* 0x000000080edd7981 */ /* 0x0002e2000c1e1100 */
[----:B0-----:R-:W-:-:S03]  /*15f60*/  IADD3 R2, P1, R5, R13, RZ ;  /* 0x0000000d05027210 */ /* 0x001fc60007f3e0ff */
[----:B------:R0:W3:Y:S02]  /*15f70*/  LDG.E.U8 R222, desc[UR8][R18.64] ;  /* 0x0000000812de7981 */ /* 0x0000e4000c1e1100 */
[----:B------:R-:W-:Y:S02]  /*15f80*/  IMAD.X R3, R0, 0x1, R4, P1 ;  /* 0x0000000100037824 */ /* 0x000fe400008e0604 */
[----:B-1----:R-:W-:-:S03]  /*15f90*/  IMAD R15, R7, 0x1b, RZ ;  /* 0x0000001b070f7824 */ /* 0x002fc600078e02ff */
[----:B------:R1:W3:Y:S01]  /*15fa0*/  LDG.E.U8 R220, desc[UR8][R2.64] ;  /* 0x0000000802dc7981 */ /* 0x0002e2000c1e1100 */
[----:B0-----:R-:W-:Y:S01]  /*15fb0*/  IMAD R18, R7, 0x1a, RZ ;  /* 0x0000001a07127824 */ /* 0x001fe200078e02ff */
[----:B------:R-:W-:-:S04]  /*15fc0*/  IADD3 R14, P1, R15, R8, RZ ;  /* 0x000000080f0e7210 */ /* 0x000fc80007f3e0ff */
[C---:B------:R-:W-:Y:S02]  /*15fd0*/  IADD3 R20, P3, R18.reuse, R8, RZ ;  /* 0x0000000812147210 */ /* 0x040fe40007f7e0ff */
[----:B-1----:R-:W-:Y:S02]  /*15fe0*/  SHF.R.S32.HI R3, RZ, 0x1f, R15 ;  /* 0x0000001fff037819 */ /* 0x002fe4000001140f */
[----:B------:R-:W-:Y:S02]  /*15ff0*/  SHF.R.S32.HI R2, RZ, 0x1f, R18 ;  /* 0x0000001fff027819 */ /* 0x000fe40000011412 */
[-C--:B------:R-:W-:Y:S01]  /*16000*/  IADD3 R18, P4, R18, R9.reuse, RZ ;  /* 0x0000000912127210 */ /* 0x080fe20007f9e0ff */
[--C-:B------:R-:W-:Y:S01]  /*16010*/  IMAD.X R4, R3, 0x1, R11.reuse, P1 ;  /* 0x0000000103047824 */ /* 0x100fe200008e060b */
[----:B------:R-:W-:Y:S02]  /*16020*/  IADD3 R15, P2, R15, R9, RZ ;  /* 0x000000090f0f7210 */ /* 0x000fe40007f5e0ff */
[----:B------:R-:W-:Y:S01]  /*16030*/  IADD3 R14, P5, R5, R14, RZ ;  /* 0x0000000e050e7210 */ /* 0x000fe20007fbe0ff */
[----:B------:R-:W-:-:S02]  /*16040*/  IMAD.X R13, R2, 0x1, R11, P3 ;  /* 0x00000001020d7824 */ /* 0x000fc400018e060b */
[----:B------:R-:W-:Y:S01]  /*16050*/  IMAD.X R16, R2, 0x1, R12, P4 ;  /* 0x0000000102107824 */ /* 0x000fe200020e060c */
[----:B------:R-:W-:Y:S01]  /*16060*/  IADD3 R2, P1, R5, R15, RZ ;  /* 0x0000000f05027210 */ /* 0x000fe20007f3e0ff */
[C---:B------:R-:W-:Y:S02]  /*16070*/  IMAD.X R15, R0.reuse, 0x1, R4, P5 ;  /* 0x00000001000f7824 */ /* 0x040fe400028e0604 */
[----:B------:R-:W-:Y:S01]  /*16080*/  IMAD.X R3, R3, 0x1, R12, P2 ;  /* 0x0000000103037824 */ /* 0x000fe200010e060c */
[C---:B------:R-:W-:Y:S02]  /*16090*/  IADD3 R20, P3, R5.reuse, R20, RZ ;  /* 0x0000001405147210 */ /* 0x040fe40007f7e0ff */
[----:B------:R0:W3:Y:S01]  /*160a0*/  LDG.E.U8 R217, desc[UR8][R14.64] ;  /* 0x000000080ed97981 */ /* 0x0000e2000c1e1100 */
[C---:B------:R-:W-:Y:S01]  /*160b0*/  IMAD.X R3, R0.reuse, 0x1, R3, P1 ;  /* 0x0000000100037824 */ /* 0x040fe200008e0603 */
[----:B------:R-:W-:Y:S01]  /*160c0*/  IADD3 R18, P4, R5, R18, RZ ;  /* 0x0000001205127210 */ /* 0x000fe20007f9e0ff */
[----:B------:R-:W-:-:S03]  /*160d0*/  IMAD.X R21, R0, 0x1, R13, P3 ;  /* 0x0000000100157824 */ /* 0x000fc600018e060d */
[----:B------:R1:W3:Y:S01]  /*160e0*/  LDG.E.U8 R216, desc[UR8][R2.64] ;  /* 0x0000000802d87981 */ /* 0x0002e2000c1e1100 */
[----:B0-----:R-:W-:-:S03]  /*160f0*/  IMAD R14, R7, 0x1c, RZ ;  /* 0x0000001c070e7824 */ /* 0x001fc600078e02ff */
[----:B------:R0:W3:Y:S01]  /*16100*/  LDG.E.U8 R219, desc[UR8][R20.64] ;  /* 0x0000000814db7981 */ /* 0x0000e2000c1e1100 */
[----:B------:R-:W-:Y:S01]  /*16110*/  IMAD.X R19, R0, 0x1, R16, P4 ;  /* 0x0000000100137824 */ /* 0x000fe200020e0610 */
[----:B-1----:R-:W-:-:S04]  /*16120*/  IADD3 R2, P2, R14, R8, RZ ;  /* 0x000000080e027210 */ /* 0x002fc80007f5e0ff */
[----:B------:R1:W3:Y:S01]  /*16130*/  LDG.E.U8 R218, desc[UR8][R18.64] ;  /* 0x0000000812da7981 */ /* 0x0002e2000c1e1100 */
[----:B------:R-:W-:Y:S02]  /*16140*/  SHF.R.S32.HI R3, RZ, 0x1f, R14 ;  /* 0x0000001fff037819 */ /* 0x000fe4000001140e */
[----:B------:R-:W-:Y:S02]  /*16150*/  IADD3 R14, P4, R14, R9, RZ ;  /* 0x000000090e0e7210 */ /* 0x000fe40007f9e0ff */
[----:B------:R-:W-:Y:S01]  /*16160*/  IADD3 R2, P1, R5, R2, RZ ;  /* 0x0000000205027210 */ /* 0x000fe20007f3e0ff */
[----:B------:R-:W-:Y:S01]  /*16170*/  IMAD.X R4, R3, 0x1, R11, P2 ;  /* 0x0000000103047824 */ /* 0x000fe200010e060b */
[----:B------:R-:W-:Y:S02]  /*16180*/  SHF.R.S32.HI R16, RZ, 0x1f, R23 ;  /* 0x0000001fff107819 */ /* 0x000fe40000011417 */
[----:B0-----:R-:W-:Y:S01]  /*16190*/  IADD3 R20, P3, R23, R8, RZ ;  /* 0x0000000817147210 */ /* 0x001fe20007f7e0ff */
[----:B------:R-:W-:-:S02]  /*161a0*/  IMAD.X R13, R3, 0x1, R12, P4 ;  /* 0x00000001030d7824 */ /* 0x000fc400020e060c */
[----:B------:R-:W-:Y:S01]  /*161b0*/  IMAD.X R3, R0, 0x1, R4, P1 ;  /* 0x0000000100037824 */ /* 0x000fe200008e0604 */
[----:B------:R-:W-:Y:S01]  /*161c0*/  IADD3 R20, P1, R5, R20, RZ ;  /* 0x0000001405147210 */ /* 0x000fe20007f3e0ff */
[----:B-1----:R-:W-:Y:S02]  /*161d0*/  IMAD R18, R7, 0x1e, RZ ;  /* 0x0000001e07127824 */ /* 0x002fe400078e02ff */
[----:B------:R-:W-:Y:S01]  /*161e0*/  IMAD.X R16, R16, 0x1, R11, P3 ;  /* 0x0000000110107824 */ /* 0x000fe200018e060b */
[----:B------:R-:W-:Y:S01]  /*161f0*/  IADD3 R14, P2, R5, R14, RZ ;  /* 0x0000000e050e7210 */ /* 0x000fe20007f5e0ff */
[----:B------:R-:W-:Y:S01]  /*16200*/  IMAD.IADD R4, R18, 0x1, R8 ;  /* 0x0000000112047824 */ /* 0x000fe200078e0208 */
[----:B------:R0:W-:Y:S01]  /*16210*/  STL [R1+0x1490], R12 ;  /* 0x0014900c01007387 */ /* 0x0001e20000100800 */
[----:B------:R-:W-:-:S03]  /*16220*/  IMAD.X R21, R0, 0x1, R16, P1 ;  /* 0x0000000100157824 */ /* 0x000fc600008e0610 */
[----:B------:R1:W-:Y:S01]  /*16230*/  STL [R1+0x1494], R11 ;  /* 0x0014940b01007387 */ /* 0x0003e20000100800 */
[----:B------:R-:W-:-:S03]  /*16240*/  IMAD.X R15, R0, 0x1, R13, P2 ;  /* 0x00000001000f7824 */ /* 0x000fc600010e060d */
[----:B------:R-:W2:Y:S04]  /*16250*/  LDL R24, [R1+0x7ec] ;  /* 0x0007ec0001187983 */ /* 0x000ea80000100800 */
[----:B------:R4:W3:Y:S04]  /*16260*/  LDG.E.U8 R215, desc[UR8][R2.64] ;  /* 0x0000000802d77981 */ /* 0x0008e8000c1e1100 */
[----:B------:R-:W3:Y:S04]  /*16270*/  LDG.E.U8 R213, desc[UR8][R20.64] ;  /* 0x0000000814d57981 */ /* 0x000ee8000c1e1100 */
[----:B0-----:R-:W3:Y:S01]  /*16280*/  LDL R12, [R1+0x7fc] ;  /* 0x0007fc00010c7983 */ /* 0x001ee20000100800 */
[----:B----4-:R-:W-:-:S03]  /*16290*/  IADD3 R2, P2, R5, R4, RZ ;  /* 0x0000000405027210 */ /* 0x010fc60007f5e0ff */
[----:B-1----:R-:W4:Y:S04]  /*162a0*/  LDL R11, [R1+0x800] ;  /* 0x00080000010b7983 */ /* 0x002f280000100800 */
[----:B------:R-:W3:Y:S01]  /*162b0*/  LDL R20, [R1+0x7f0] ;  /* 0x0007f00001147983 */ /* 0x000ee20000100800 */
[----:B------:R-:W-:Y:S02]  /*162c0*/  IMAD.X R3, R0, 0x1, R156, P2 ;  /* 0x0000000100037824 */ /* 0x000fe400010e069c */
[----:B------:R-:W-:Y:S01]  /*162d0*/  IMAD R4, R7, 0x1f, RZ ;  /* 0x0000001f07047824 */ /* 0x000fe200078e02ff */
[----:B------:R-:W4:Y:S04]  /*162e0*/  LDL R21, [R1+0x7f4] ;  /* 0x0007f40001157983 */ /* 0x000f280000100800 */
[----:B------:R0:W4:Y:S01]  /*162f0*/  LDG.E.U8 R212, desc[UR8][R2.64] ;  /* 0x0000000802d47981 */ /* 0x000122000c1e1100 */
[----:B------:R-:W-:-:S03]  /*16300*/  IMAD.IADD R18, R18, 0x1, R9 ;  /* 0x0000000112127824 */ /* 0x000fc600078e0209 */
[----:B------:R1:W4:Y:S01]  /*16310*/  LDG.E.U8 R214, desc[UR8][R14.64] ;  /* 0x000000080ed67981 */ /* 0x000322000c1e1100 */
[----:B------:R-:W-:-:S03]  /*16320*/  IMAD R16, R7, 0x21, RZ ;  /* 0x0000002107107824 */ /* 0x000fc600078e02ff */
[----:B------:R-:W4:Y:S01]  /*16330*/  LDL R25, [R1+0x834] ;  /* 0x0008340001197983 */ /* 0x000f220000100800 */
[----:B0-----:R-:W-:-:S03]  /*16340*/  IMAD.IADD R2, R4, 0x1, R9 ;  /* 0x0000000104027824 */ /* 0x001fc600078e0209 */
[----:B------:R-:W4:Y:S02]  /*16350*/  LDL R26, [R1+0x848] ;  /* 0x00084800011a7983 */ /* 0x000f240000100800 */
[----:B------:R-:W-:Y:S01]  /*16360*/  IADD3 R2, P2, R5, R2, RZ ;  /* 0x0000000205027210 */ /* 0x000fe20007f5e0ff */
[----:B------:R-:W-:Y:S01]  /*16370*/  IMAD R27, R7, 0x2f, RZ ;  /* 0x0000002f071b7824 */ /* 0x000fe200078e02ff */
[----:B------:R-:W4:Y:S03]  /*16380*/  LDL R28, [R1+0x8b8] ;  /* 0x0008b800011c7983 */ /* 0x000f260000100800 */
[----:B------:R-:W-:Y:S02]  /*16390*/  IMAD.X R3, R0, 0x1, R22, P2 ;  /* 0x0000000100037824 */ /* 0x000fe400010e0616 */
[----:B------:R-:W4:Y:S01]  /*163a0*/  LDL R22, [R1+0x7f8] ;  /* 0x0007f80001167983 */ /* 0x000f220000100800 */
[----:B------:R-:W-:Y:S01]  /*163b0*/  IADD3 R18, P1, R5, R18, RZ ;  /* 0x0000001205127210 */ /* 0x000fe20007f3e0ff */
[----:B-1----:R-:W-:-:S02]  /*163c0*/  IMAD.IADD R14, R4, 0x1, R8 ;  /* 0x00000001040e7824 */ /* 0x002fc400078e0208 */
[----:B------:R-:W-:Y:S01]  /*163d0*/  IMAD.SHL.U32 R13, R7, 0x20, RZ ;  /* 0x00000020070d7824 */ /* 0x000fe200078e00ff */
[----:B------:R-:W4:Y:S01]  /*163e0*/  LDG.E.U8 R209, desc[UR8][R2.64] ;  /* 0x0000000802d17981 */ /* 0x000f22000c1e1100 */
[----:B------:R-:W-:Y:S01]  /*163f0*/  IMAD.X R19, R0, 0x1, R155, P1 ;  /* 0x0000000100137824 */ /* 0x000fe200008e069b */
[----:B------:R-:W-:-:S04]  /*16400*/  IADD3 R14, P1, R5, R14, RZ ;  /* 0x0000000e050e7210 */ /* 0x000fc80007f3e0ff */
[----:B------:R0:W4:Y:S01]  /*16410*/  LDG.E.U8 R211, desc[UR8][R18.64] ;  /* 0x0000000812d37981 */ /* 0x000122000c1e1100 */
[----:B------:R-:W-:Y:S02]  /*16420*/  IMAD.X R15, R0, 0x1, R154, P1 ;  /* 0x00000001000f7824 */ /* 0x000fe400008e069a */
[----:B------:R-:W-:-:S03]  /*16430*/  IMAD.IADD R4, R16, 0x1, R8 ;  /* 0x0000000110047824 */ /* 0x000fc600078e0208 */
[----:B------:R1:W4:Y:S01]  /*16440*/  LDG.E.U8 R210, desc[UR8][R14.64] ;  /* 0x000000080ed27981 */ /* 0x000322000c1e1100 */
[C---:B0-----:R-:W-:Y:S02]  /*16450*/  IMAD.IADD R18, R13.reuse, 0x1, R8 ;  /* 0x000000010d127824 */ /* 0x041fe400078e0208 */
[----:B------:R-:W-:-:S03]  /*16460*/  IMAD.IADD R13, R13, 0x1, R9 ;  /* 0x000000010d0d7824 */ /* 0x000fc600078e0209 */
[C---:B------:R-:W-:Y:S01]  /*16470*/  IADD3 R18, P1, R5.reuse, R18, RZ ;  /* 0x0000001205127210 */ /* 0x040fe20007f3e0ff */
[----:B------:R-:W-:Y:S01]  /*16480*/  IMAD.IADD R3, R16, 0x1, R9 ;  /* 0x0000000110037824 */ /* 0x000fe200078e0209 */
[----:B-1----:R-:W-:-:S03]  /*16490*/  IADD3 R14, P2, R5, R13, RZ ;  /* 0x0000000d050e7210 */ /* 0x002fc60007f5e0ff */
[C---:B------:R-:W-:Y:S01]  /*164a0*/  IMAD.X R19, R0.reuse, 0x1, R153, P1 ;  /* 0x0000000100137824 */ /* 0x040fe200008e0699 */
[----:B------:R-:W-:Y:S01]  /*164b0*/  IADD3 R2, P1, R5, R4, RZ ;  /* 0x0000000405027210 */ /* 0x000fe20007f3e0ff */
[----:B------:R-:W-:-:S03]  /*164c0*/  IMAD.X R15, R0, 0x1, R152, P2 ;  /* 0x00000001000f7824 */ /* 0x000fc600010e0698 */
[----:B------:R0:W4:Y:S01]  /*164d0*/  LDG.E.U8 R208, desc[UR8][R18.64] ;  /* 0x0000000812d07981 */ /* 0x000122000c1e1100 */
[----:B------:R-:W-:-:S03]  /*164e0*/  IMAD R4, R7, 0x22, RZ ;  /* 0x0000002207047824 */ /* 0x000fc600078e02ff */
[----:B------:R1:W4:Y:S01]  /*164f0*/  LDG.E.U8 R207, desc[UR8][R14.64] ;  /* 0x000000080ecf7981 */ /* 0x000322000c1e1100 */
[----:B0-----:R-:W-:Y:S01]  /*16500*/  IADD3 R18, P2, R5, R3, RZ ;  /* 0x0000000305127210 */ /* 0x001fe20007f5e0ff */
[----:B------:R-:W-:Y:S02]  /*16510*/  IMAD R13, R7, 0x23, RZ ;  /* 0x00000023070d7824 */ /* 0x000fe400078e02ff */
[----:B-1----:R-:W-:Y:S02]  /*16520*/  IMAD.IADD R14, R4, 0x1, R8 ;  /* 0x00000001040e7824 */ /* 0x002fe400078e0208 */
[----:B--2---:R-:W-:Y:S02]  /*16530*/  IMAD.X R3, R0, 0x1, R24, P1 ;  /* 0x0000000100037824 */ /* 0x004fe400008e0618 */
[----:B------:R-:W2:Y:S01]  /*16540*/  LDL R24, [R1+0x804] ;  /* 0x0008040001187983 */ /* 0x000ea20000100800 */
[----:B------:R-:W-:-:S03]  /*16550*/  IADD3 R14, P1, R5, R14, RZ ;  /* 0x0000000e050e7210 */ /* 0x000fc60007f3e0ff */
[----:B------:R0:W2:Y:S01]  /*16560*/  LDG.E.U8 R206, desc[UR8][R2.64] ;  /* 0x0000000802ce7981 */ /* 0x0000a2000c1e1100 */
[----:B---3--:R-:W-:-:S03]  /*16570*/  IMAD.X R19, R0, 0x1, R20, P2 ;  /* 0x0000000100137824 */ /* 0x008fc600010e0614 */
[----:B------:R-:W3:Y:S04]  /*16580*/  LDL R20, [R1+0x808] ;  /* 0x0008080001147983 */ /* 0x000ee80000100800 */
[----:B------:R1:W3:Y:S01]  /*16590*/  LDG.E.U8 R205, desc[UR8][R18.64] ;  /* 0x0000000812cd7981 */ /* 0x0002e2000c1e1100 */
[----:B0-----:R-:W-:Y:S02]  /*165a0*/  IMAD.IADD R2, R4, 0x1, R9 ;  /* 0x0000000104027824 */ /* 0x001fe400078e0209 */
[----:B----4-:R-:W-:Y:S02]  /*165b0*/  IMAD.X R15, R0, 0x1, R21, P1 ;  /* 0x00000001000f7824 */ /* 0x010fe400008e0615 */
[----:B------:R-:W4:Y:S01]  /*165c0*/  LDL R21, [R1+0x80c] ;  /* 0x00080c0001157983 */ /* 0x000f220000100800 */
[----:B-1----:R-:W-:Y:S01]  /*165d0*/  IMAD.IADD R18, R13, 0x1, R8 ;  /* 0x000000010d127824 */ /* 0x002fe200078e0208 */
[----:B------:R-:W-:-:S02]  /*165e0*/  IADD3 R2, P2, R5, R2, RZ ;  /* 0x0000000205027210 */ /* 0x000fc40007f5e0ff */
[----:B------:R0:W4:Y:S02]  /*165f0*/  LDG.E.U8 R204, desc[UR8][R14.64] ;  /* 0x000000080ecc7981 */ /* 0x000124000c1e1100 */
[----:B------:R-:W-:Y:S01]  /*16600*/  IADD3 R18, P1, R5, R18, RZ ;  /* 0x0000001205127210 */ /* 0x000fe20007f3e0ff */
[----:B------:R-:W-:-:S04]  /*16610*/  IMAD.IADD R13, R13, 0x1, R9 ;  /* 0x000000010d0d7824 */ /* 0x000fc800078e0209 */
[C---:B------:R-:W-:Y:S02]  /*16620*/  IMAD.X R19, R0.reuse, 0x1, R12, P1 ;  /* 0x0000000100137824 */ /* 0x040fe400008e060c */
[----:B------:R-:W4:Y:S01]  /*16630*/  LDL R12, [R1+0x814] ;  /* 0x00081400010c7983 */ /* 0x000f220000100800 */
[C---:B------:R-:W-:Y:S01]  /*16640*/  IMAD.X R3, R0.reuse, 0x1, R22, P2 ;  /* 0x0000000100037824 */ /* 0x040fe200010e0616 */
[----:B0-----:R-:W-:Y:S02]  /*16650*/  IADD3 R14, P2, R5, R13, RZ ;  /* 0x0000000d050e7210 */ /* 0x001fe40007f5e0ff */
[----:B------:R-:W4:Y:S03]  /*16660*/  LDL R22, [R1+0x810] ;  /* 0x0008100001167983 */ /* 0x000f260000100800 */
[----:B------:R-:W-:Y:S01]  /*16670*/  IMAD.X R15, R0, 0x1, R11, P2 ;  /* 0x00000001000f7824 */ /* 0x000fe200010e060b */
[----:B------:R0:W4:Y:S04]  /*16680*/  LDG.E.U8 R203, desc[UR8][R2.64] ;  /* 0x0000000802cb7981 */ /* 0x000128000c1e1100 */
[----:B------:R-:W4:Y:S01]  /*16690*/  LDL R11, [R1+0x818] ;  /* 0x00081800010b7983 */ /* 0x000f220000100800 */
[----:B------:R-:W-:-:S03]  /*166a0*/  IMAD R16, R7, 0x24, RZ ;  /* 0x0000002407107824 */ /* 0x000fc600078e02ff */
[----:B------:R1:W4:Y:S01]  /*166b0*/  LDG.E.U8 R202, desc[UR8][R18.64] ;  /* 0x0000000812ca7981 */ /* 0x000322000c1e1100 */
[C-C-:B------:R-:W-:Y:S02]  /*166c0*/  IMAD.IADD R4, R16.reuse, 0x1, R8.reuse ;  /* 0x0000000110047824 */ /* 0x140fe400078e0208 */
[----:B0-----:R-:W-:Y:S01]  /*166d0*/  IMAD.IADD R3, R16, 0x1, R9 ;  /* 0x0000000110037824 */ /* 0x001fe200078e0209 */
[----:B------:R0:W4:Y:S02]  /*166e0*/  LDG.E.U8 R201, desc[UR8][R14.64] ;  /* 0x000000080ec97981 */ /* 0x000124000c1e1100 */
[----:B------:R-:W-:Y:S01]  /*166f0*/  IADD3 R2, P1, R5, R4, RZ ;  /* 0x0000000405027210 */ /* 0x000fe20007f3e0ff */
[----:B------:R-:W-:Y:S01]  /*16700*/  IMAD R4, R7, 0x25, RZ ;  /* 0x0000002507047824 */ /* 0x000fe200078e02ff */
[----:B-1----:R-:W-:Y:S01]  /*16710*/  IADD3 R18, P2, R5, R3, RZ ;  /* 0x0000000305127210 */ /* 0x002fe20007f5e0ff */
[----:B------:R-:W-:Y:S02]  /*16720*/  IMAD R13, R7, 0x26, RZ ;  /* 0x00000026070d7824 */ /* 0x000fe400078e02ff */
[----:B0-----:R-:W-:-:S02]  /*16730*/  IMAD.IADD R14, R4, 0x1, R8 ;  /* 0x00000001040e7824 */ /* 0x001fc400078e0208 */
        /* <DEDUP_REMOVED lines=17> */
[----:B------:R-:W-:Y:S01]  /*16850*/  IMAD.X R3, R0, 0x1, R22, P2 ;  /* 0x0000000100037824 */ /* 0x000fe200010e0616 */
[----:B0-----:R-:W-:Y:S02]  /*16860*/  IADD3 R14, P2, R5, R13, RZ ;  /* 0x0000000d050e7210 */ /* 0x001fe40007f5e0ff */
[----:B------:R-:W4:Y:S01]  /*16870*/  LDL R22, [R1+0x828] ;  /* 0x0008280001167983 */ /* 0x000f220000100800 */
[----:B------:R-:W-:-:S03]  /*16880*/  IMAD R16, R7, 0x27, RZ ;  /* 0x0000002707107824 */ /* 0x000fc600078e02ff */
[----:B------:R0:W4:Y:S01]  /*16890*/  LDG.E.U8 R197, desc[UR8][R2.64] ;  /* 0x0000000802c57981 */ /* 0x000122000c1e1100 */
[----:B------:R-:W-:-:S03]  /*168a0*/  IMAD.X R15, R0, 0x1, R11, P2 ;  /* 0x00000001000f7824 */ /* 0x000fc600010e060b */
[----:B------:R1:W4:Y:S04]  /*168b0*/  LDG.E.U8 R196, desc[UR8][R18.64] ;  /* 0x0000000812c47981 */ /* 0x000328000c1e1100 */
[----:B------:R-:W4:Y:S01]  /*168c0*/  LDL R11, [R1+0x830] ;  /* 0x00083000010b7983 */ /* 0x000f220000100800 */
[C-C-:B------:R-:W-:Y:S02]  /*168d0*/  IMAD.IADD R4, R16.reuse, 0x1, R8.reuse ;  /* 0x0000000110047824 */ /* 0x140fe400078e0208 */
[----:B0-----:R-:W-:Y:S01]  /*168e0*/  IMAD.IADD R3, R16, 0x1, R9 ;  /* 0x0000000110037824 */ /* 0x001fe200078e0209 */
[----:B------:R0:W4:Y:S02]  /*168f0*/  LDG.E.U8 R195, desc[UR8][R14.64] ;  /* 0x000000080ec37981 */ /* 0x000124000c1e1100 */
[----:B------:R-:W-:Y:S01]  /*16900*/  IADD3 R2, P1, R5, R4, RZ ;  /* 0x0000000405027210 */ /* 0x000fe20007f3e0ff */
[----:B------:R-:W-:Y:S01]  /*16910*/  IMAD R4, R7, 0x28, RZ ;  /* 0x0000002807047824 */ /* 0x000fe200078e02ff */
[----:B-1----:R-:W-:Y:S01]  /*16920*/  IADD3 R18, P2, R5, R3, RZ ;  /* 0x0000000305127210 */ /* 0x002fe20007f5e0ff */
[----:B------:R-:W4:Y:S02]  /*16930*/  LDL R16, [R1+0x838] ;  /* 0x0008380001107983 */ /* 0x000f240000100800 */
[----:B0-----:R-:W-:-:S02]  /*16940*/  IMAD.IADD R14, R4, 0x1, R8 ;  /* 0x00000001040e7824 */ /* 0x001fc400078e0208 */
[----:B--2---:R-:W-:-:S03]  /*16950*/  IMAD.X R3, R0, 0x1, R24, P1 ;  /* 0x0000000100037824 */ /* 0x004fc600008e0618 */
[----:B------:R-:W-:Y:S01]  /*16960*/  IADD3 R14, P1, R5, R14, RZ ;  /* 0x0000000e050e7210 */ /* 0x000fe20007f3e0ff */
[----:B------:R-:W2:Y:S04]  /*16970*/  LDL R24, [R1+0x83c] ;  /* 0x00083c0001187983 */ /* 0x000ea80000100800 */
[----:B------:R0:W2:Y:S02]  /*16980*/  LDG.E.U8 R194, desc[UR8][R2.64] ;  /* 0x0000000802c27981 */ /* 0x0000a4000c1e1100 */
[----:B0-----:R-:W-:Y:S02]  /*16990*/  IMAD R3, R7, 0x29, RZ ;  /* 0x0000002907037824 */ /* 0x001fe400078e02ff */
[----:B---3--:R-:W-:Y:S02]  /*169a0*/  IMAD.X R19, R0, 0x1, R20, P2 ;  /* 0x0000000100137824 */ /* 0x008fe400010e0614 */
[----:B------:R-:W-:-:S02]  /*169b0*/  IMAD.IADD R20, R3, 0x1, R8 ;  /* 0x0000000103147824 */ /* 0x000fc400078e0208 */
[----:B------:R-:W-:Y:S01]  /*169c0*/  IMAD.IADD R2, R4, 0x1, R9 ;  /* 0x0000000104027824 */ /* 0x000fe200078e0209 */
[----:B------:R0:W3:Y:S01]  /*169d0*/  LDG.E.U8 R193, desc[UR8][R18.64] ;  /* 0x0000000812c17981 */ /* 0x0000e2000c1e1100 */
[C---:B----4-:R-:W-:Y:S01]  /*169e0*/  IMAD.X R15, R0.reuse, 0x1, R21, P1 ;  /* 0x00000001000f7824 */ /* 0x050fe200008e0615 */
[C---:B------:R-:W-:Y:S02]  /*169f0*/  IADD3 R20, P1, R5.reuse, R20, RZ ;  /* 0x0000001405147210 */ /* 0x040fe40007f3e0ff */
[----:B------:R-:W-:Y:S01]  /*16a00*/  IADD3 R2, P2, R5, R2, RZ ;  /* 0x0000000205027210 */ /* 0x000fe20007f5e0ff */
[----:B------:R-:W-:Y:S01]  /*16a10*/  IMAD R13, R7, 0x2a, RZ ;  /* 0x0000002a070d7824 */ /* 0x000fe200078e02ff */
[----:B------:R1:W4:Y:S01]  /*16a20*/  LDG.E.U8 R192, desc[UR8][R14.64] ;  /* 0x000000080ec07981 */ /* 0x000322000c1e1100 */
[----:B0-----:R-:W-:Y:S02]  /*16a30*/  IMAD.IADD R18, R3, 0x1, R9 ;  /* 0x0000000103127824 */ /* 0x001fe400078e0209 */
[----:B------:R-:W-:-:S02]  /*16a40*/  IMAD.X R21, R0, 0x1, R12, P1 ;  /* 0x0000000100157824 */ /* 0x000fc400008e060c */
[----:B------:R-:W3:Y:S01]  /*16a50*/  LDL R12, [R1+0x844] ;  /* 0x00084400010c7983 */ /* 0x000ee20000100800 */
[C---:B------:R-:W-:Y:S01]  /*16a60*/  IMAD.X R3, R0.reuse, 0x1, R22, P2 ;  /* 0x0000000100037824 */ /* 0x040fe200010e0616 */
[----:B------:R-:W-:Y:S02]  /*16a70*/  IADD3 R18, P2, R5, R18, RZ ;  /* 0x0000001205127210 */ /* 0x000fe40007f5e0ff */
[----:B------:R-:W4:Y:S01]  /*16a80*/  LDL R22, [R1+0x840] ;  /* 0x0008400001167983 */ /* 0x000f220000100800 */
[C---:B------:R-:W-:Y:S02]  /*16a90*/  IMAD.IADD R4, R13.reuse, 0x1, R8 ;  /* 0x000000010d047824 */ /* 0x040fe400078e0208 */
[----:B-1----:R-:W-:Y:S01]  /*16aa0*/  IMAD.IADD R14, R13, 0x1, R9 ;  /* 0x000000010d0e7824 */ /* 0x002fe200078e0209 */
[----:B------:R0:W4:Y:S04]  /*16ab0*/  LDG.E.U8 R191, desc[UR8][R2.64] ;  /* 0x0000000802bf7981 */ /* 0x000128000c1e1100 */
[----:B------:R1:W4:Y:S01]  /*16ac0*/  LDG.E.U8 R190, desc[UR8][R20.64] ;  /* 0x0000000814be7981 */ /* 0x000322000c1e1100 */
[----:B------:R-:W-:-:S03]  /*16ad0*/  IMAD.X R19, R0, 0x1, R11, P2 ;  /* 0x0000000100137824 */ /* 0x000fc600010e060b */
[----:B------:R-:W4:Y:S01]  /*16ae0*/  LDL R11, [R1+0x84c] ;  /* 0x00084c00010b7983 */ /* 0x000f220000100800 */
[----:B0-----:R-:W-:Y:S01]  /*16af0*/  IADD3 R2, P1, R5, R4, RZ ;  /* 0x0000000405027210 */ /* 0x001fe20007f3e0ff */
[----:B------:R-:W-:Y:S01]  /*16b00*/  IMAD R13, R7, 0x2b, RZ ;  /* 0x0000002b070d7824 */ /* 0x000fe200078e02ff */
[----:B------:R-:W-:Y:S01]  /*16b10*/  IADD3 R14, P2, R5, R14, RZ ;  /* 0x0000000e050e7210 */ /* 0x000fe20007f5e0ff */
[----:B------:R0:W4:Y:S02]  /*16b20*/  LDG.E.U8 R189, desc[UR8][R18.64] ;  /* 0x0000000812bd7981 */ /* 0x000124000c1e1100 */
[C---:B------:R-:W-:Y:S02]  /*16b30*/  IMAD.X R3, R0.reuse, 0x1, R25, P1 ;  /* 0x0000000100037824 */ /* 0x040fe400008e0619 */
[----:B------:R-:W-:Y:S01]  /*16b40*/  IMAD.IADD R4, R13, 0x1, R8 ;  /* 0x000000010d047824 */ /* 0x000fe200078e0208 */
[----:B------:R-:W4:Y:S01]  /*16b50*/  LDL R25, [R1+0x850] ;  /* 0x0008500001197983 */ /* 0x000f220000100800 */
[----:B------:R-:W-:-:S02]  /*16b60*/  IMAD.X R15, R0, 0x1, R16, P2 ;  /* 0x00000001000f7824 */ /* 0x000fc400010e0610 */
[----:B------:R-:W-:Y:S01]  /*16b70*/  IMAD R16, R7, 0x2c, RZ ;  /* 0x0000002c07107824 */ /* 0x000fe200078e02ff */
[----:B------:R0:W4:Y:S03]  /*16b80*/  LDG.E.U8 R188, desc[UR8][R2.64] ;  /* 0x0000000802bc7981 */ /* 0x000126000c1e1100 */
[----:B-1----:R-:W-:Y:S01]  /*16b90*/  IMAD.IADD R20, R16, 0x1, R8 ;  /* 0x0000000110147824 */ /* 0x002fe200078e0208 */
[----:B------:R-:W4:Y:S01]  /*16ba0*/  LDG.E.U8 R187, desc[UR8][R14.64] ;  /* 0x000000080ebb7981 */ /* 0x000f22000c1e1100 */
[----:B0-----:R-:W-:Y:S01]  /*16bb0*/  IMAD.IADD R18, R13, 0x1, R9 ;  /* 0x000000010d127824 */ /* 0x001fe200078e0209 */
[----:B------:R-:W-:Y:S01]  /*16bc0*/  IADD3 R2, P1, R5, R4, RZ ;  /* 0x0000000405027210 */ /* 0x000fe20007f3e0ff */
[----:B------:R-:W-:-:S03]  /*16bd0*/  IMAD R4, R7, 0x2d, RZ ;  /* 0x0000002d07047824 */ /* 0x000fc600078e02ff */
[C---:B------:R-:W-:Y:S01]  /*16be0*/  IADD3 R18, P2, R5.reuse, R18, RZ ;  /* 0x0000001205127210 */ /* 0x040fe20007f5e0ff */
[----:B--2---:R-:W-:Y:S01]  /*16bf0*/  IMAD.X R3, R0, 0x1, R24, P1 ;  /* 0x0000000100037824 */ /* 0x004fe200008e0618 */
[----:B------:R-:W-:Y:S01]  /*16c00*/  IADD3 R20, P1, R5, R20, RZ ;  /* 0x0000001405147210 */ /* 0x000fe20007f3e0ff */
[----:B------:R-:W2:Y:S04]  /*16c10*/  LDL R24, [R1+0x854] ;  /* 0x0008540001187983 */ /* 0x000ea80000100800 */
[----:B------:R0:W2:Y:S02]  /*16c20*/  LDG.E.U8 R186, desc[UR8][R2.64] ;  /* 0x0000000802ba7981 */ /* 0x0000a4000c1e1100 */
[----:B0-----:R-:W-:Y:S02]  /*16c30*/  IMAD.IADD R2, R4, 0x1, R8 ;  /* 0x0000000104027824 */ /* 0x001fe400078e0208 */
[----:B---3--:R-:W-:-:S02]  /*16c40*/  IMAD.X R21, R0, 0x1, R12, P1 ;  /* 0x0000000100157824 */ /* 0x008fc400008e060c */
[----:B------:R-:W3:Y:S01]  /*16c50*/  LDL R12, [R1+0x85c] ;  /* 0x00085c00010c7983 */ /* 0x000ee20000100800 */
[----:B----4-:R-:W-:Y:S01]  /*16c60*/  IMAD.X R19, R0, 0x1, R22, P2 ;  /* 0x0000000100137824 */ /* 0x010fe200010e0616 */
[----:B------:R-:W-:Y:S02]  /*16c70*/  IADD3 R2, P1, R5, R2, RZ ;  /* 0x0000000205027210 */ /* 0x000fe40007f3e0ff */
[----:B------:R-:W4:Y:S01]  /*16c80*/  LDL R22, [R1+0x858] ;  /* 0x0008580001167983 */ /* 0x000f220000100800 */
[----:B------:R-:W-:-:S03]  /*16c90*/  IMAD.IADD R14, R16, 0x1, R9 ;  /* 0x00000001100e7824 */ /* 0x000fc600078e0209 */
[----:B------:R0:W4:Y:S04]  /*16ca0*/  LDG.E.U8 R185, desc[UR8][R18.64] ;  /* 0x0000000812b97981 */ /* 0x000128000c1e1100 */
[----:B------:R-:W4:Y:S01]  /*16cb0*/  LDG.E.U8 R184, desc[UR8][R20.64] ;  /* 0x0000000814b87981 */ /* 0x000f22000c1e1100 */
[----:B------:R-:W-:-:S03]  /*16cc0*/  IMAD.X R3, R0, 0x1, R11, P1 ;  /* 0x0000000100037824 */ /* 0x000fc600008e060b */
[----:B------:R-:W4:Y:S01]  /*16cd0*/  LDL R11, [R1+0x864] ;  /* 0x00086400010b7983 */ /* 0x000f220000100800 */
[----:B------:R-:W-:Y:S01]  /*16ce0*/  IADD3 R14, P2, R5, R14, RZ ;  /* 0x0000000e050e7210 */ /* 0x000fe20007f5e0ff */
[----:B0-----:R-:W-:Y:S02]  /*16cf0*/  IMAD R18, R7, 0x2e, RZ ;  /* 0x0000002e07127824 */ /* 0x001fe400078e02ff */
[----:B------:R0:W4:Y:S02]  /*16d00*/  LDG.E.U8 R182, desc[UR8][R2.64] ;  /* 0x0000000802b67981 */ /* 0x000124000c1e1100 */
[----:B------:R-:W-:Y:S02]  /*16d10*/  IMAD.X R15, R0, 0x1, R26, P2 ;  /* 0x00000001000f7824 */ /* 0x000fe400010e061a */
[----:B------:R-:W4:Y:S04]  /*16d20*/  LDL R20, [R1+0x868] ;  /* 0x0008680001147983 */ /* 0x000f280000100800 */
[----:B------:R1:W4:Y:S01]  /*16d30*/  LDG.E.U8 R183, desc[UR8][R14.64] ;  /* 0x000000080eb77981 */ /* 0x000322000c1e1100 */
[----:B0-----:R-:W-:-:S02]  /*16d40*/  IMAD.IADD R2, R18, 0x1, R8 ;  /* 0x0000000112027824 */ /* 0x001fc400078e0208 */
[----:B------:R-:W-:Y:S01]  /*16d50*/  IMAD.IADD R13, R27, 0x1, R8 ;  /* 0x000000011b0d7824 */ /* 0x000fe200078e0208 */
[----:B------:R-:W4:Y:S01]  /*16d60*/  LDL R21, [R1+0x86c] ;  /* 0x00086c0001157983 */ /* 0x000f220000100800 */
[----:B------:R-:W-:-:S03]  /*16d70*/  IMAD R16, R7, 0x30, RZ ;  /* 0x0000003007107824 */ /* 0x000fc600078e02ff */
[----:B------:R-:W4:Y:S01]  /*16d80*/  LDL R26, [R1+0x8c4] ;  /* 0x0008c400011a7983 */ /* 0x000f220000100800 */
[----:B-1----:R-:W-:-:S05]  /*16d90*/  IMAD.IADD R14, R4, 0x1, R9 ;  /* 0x00000001040e7824 */ /* 0x002fca00078e0209 */
[C---:B------:R-:W-:Y:S02]  /*16da0*/  IADD3 R14, P1, R5.reuse, R14, RZ ;  /* 0x0000000e050e7210 */ /* 0x040fe40007f3e0ff */
[----:B------:R-:W-:-:S03]  /*16db0*/  IADD3 R2, P2, R5, R2, RZ ;  /* 0x0000000205027210 */ /* 0x000fc60007f5e0ff */
[----:B------:R-:W-:Y:S02]  /*16dc0*/  IMAD.X R15, R0, 0x1, R25, P1 ;  /* 0x00000001000f7824 */ /* 0x000fe400008e0619 */
[--C-:B------:R-:W-:Y:S01]  /*16dd0*/  IMAD.IADD R18, R18, 0x1, R9.reuse ;  /* 0x0000000112127824 */ /* 0x100fe200078e0209 */
[----:B------:R-:W4:Y:S04]  /*16de0*/  LDL R25, [R1+0x884] ;  /* 0x0008840001197983 */ /* 0x000f280000100800 */
[----:B------:R0:W4:Y:S01]  /*16df0*/  LDG.E.U8 R181, desc[UR8][R14.64] ;  /* 0x000000080eb57981 */ /* 0x000122000c1e1100 */
[C---:B------:R-:W-:Y:S01]  /*16e00*/  IADD3 R18, P1, R5.reuse, R18, RZ ;  /* 0x0000001205127210 */ /* 0x040fe20007f3e0ff */
[----:B------:R-:W-:Y:S02]  /*16e10*/  IMAD.IADD R4, R16, 0x1, R8 ;  /* 0x0000000110047824 */ /* 0x000fe400078e0208 */
[----:B--2---:R-:W-:Y:S01]  /*16e20*/  IMAD.X R3, R0, 0x1, R24, P2 ;  /* 0x0000000100037824 */ /* 0x004fe200010e0618 */
[----:B0-----:R-:W-:Y:S01]  /*16e30*/  IADD3 R14, P2, R5, R13, RZ ;  /* 0x0000000d050e7210 */ /* 0x001fe20007f5e0ff */
[----:B------:R-:W2:Y:S04]  /*16e40*/  LDL R24, [R1+0x870] ;  /* 0x0008700001187983 */ /* 0x000ea80000100800 */
[----:B------:R0:W2:Y:S04]  /*16e50*/  LDG.E.U8 R180, desc[UR8][R2.64] ;  /* 0x0000000802b47981 */ /* 0x0000a8000c1e1100 */
[----:B------:R-:W2:Y:S01]  /*16e60*/  LDL R13, [R1+0x880] ;  /* 0x00088000010d7983 */ /* 0x000ea20000100800 */
[----:B0-----:R-:W-:-:S03]  /*16e70*/  IMAD.IADD R3, R16, 0x1, R9 ;  /* 0x0000000110037824 */ /* 0x001fc600078e0209 */
[----:B------:R-:W2:Y:S01]  /*16e80*/  LDL R16, [R1+0x8ac] ;  /* 0x0008ac0001107983 */ /* 0x000ea20000100800 */
[----:B---3--:R-:W-:-:S03]  /*16e90*/  IMAD.X R15, R0, 0x1, R12, P2 ;  /* 0x00000001000f7824 */ /* 0x008fc600010e060c */
[----:B------:R-:W3:Y:S01]  /*16ea0*/  LDL R12, [R1+0x878] ;  /* 0x00087800010c7983 */ /* 0x000ee20000100800 */
[C---:B----4-:R-:W-:Y:S01]  /*16eb0*/  IMAD.X R19, R0.reuse, 0x1, R22, P1 ;  /* 0x0000000100137824 */ /* 0x050fe200008e0616 */
[C---:B------:R-:W-:Y:S02]  /*16ec0*/  IADD3 R2, P1, R5.reuse, R4, RZ ;  /* 0x0000000405027210 */ /* 0x040fe40007f3e0ff */
[----:B------:R-:W4:Y:S04]  /*16ed0*/  LDL R22, [R1+0x874] ;  /* 0x0008740001167983 */ /* 0x000f280000100800 */
[----:B------:R0:W4:Y:S04]  /*16ee0*/  LDG.E.U8 R179, desc[UR8][R18.64] ;  /* 0x0000000812b37981 */ /* 0x000128000c1e1100 */
[----:B------:R1:W4:Y:S01]  /*16ef0*/  LDG.E.U8 R178, desc[UR8][R14.64] ;  /* 0x000000080eb27981 */ /* 0x000322000c1e1100 */
[----:B0-----:R-:W-:Y:S01]  /*16f00*/  IADD3 R18, P2, R5, R3, RZ ;  /* 0x0000000305127210 */ /* 0x001fe20007f5e0ff */
[----:B------:R-:W-:-:S02]  /*16f10*/  IMAD.X R3, R0, 0x1, R11, P1 ;  /* 0x0000000100037824 */ /* 0x000fc400008e060b */
[----:B------:R-:W4:Y:S01]  /*16f20*/  LDL R11, [R1+0x87c] ;  /* 0x00087c00010b7983 */ /* 0x000f220000100800 */
[----:B------:R-:W-:Y:S02]  /*16f30*/  IMAD R4, R7, 0x31, RZ ;  /* 0x0000003107047824 */ /* 0x000fe400078e02ff */
[----:B------:R-:W-:Y:S01]  /*16f40*/  IMAD.X R19, R0, 0x1, R20, P2 ;  /* 0x0000000100137824 */ /* 0x000fe200010e0614 */
[----:B------:R0:W4:Y:S01]  /*16f50*/  LDG.E.U8 R177, desc[UR8][R2.64] ;  /* 0x0000000802b17981 */ /* 0x000122000c1e1100 */
[----:B-1----:R-:W-:-:S03]  /*16f60*/  IMAD.IADD R14, R4, 0x1, R8 ;  /* 0x00000001040e7824 */ /* 0x002fc600078e0208 */
[----:B------:R1:W4:Y:S01]  /*16f70*/  LDG.E.U8 R176, desc[UR8][R18.64] ;  /* 0x0000000812b07981 */ /* 0x000322000c1e1100 */
[--C-:B0-----:R-:W-:Y:S02]  /*16f80*/  IMAD.IADD R2, R4, 0x1, R9.reuse ;  /* 0x0000000104027824 */ /* 0x101fe400078e0209 */
[----:B------:R-:W-:Y:S01]  /*16f90*/  IMAD R3, R7, 0x32, RZ ;  /* 0x0000003207037824 */ /* 0x000fe200078e02ff */
[C---:B------:R-:W-:Y:S02]  /*16fa0*/  IADD3 R14, P1, R5.reuse, R14, RZ ;  /* 0x0000000e050e7210 */ /* 0x040fe40007f3e0ff */
[----:B------:R-:W-:Y:S01]  /*16fb0*/  IADD3 R2, P2, R5, R2, RZ ;  /* 0x0000000205027210 */ /* 0x000fe20007f5e0ff */
[C---:B-1----:R-:W-:Y:S02]  /*16fc0*/  IMAD.IADD R18, R3.reuse, 0x1, R9 ;  /* 0x0000000103127824 */ /* 0x042fe400078e0209 */
[----:B------:R-:W-:Y:S02]  /*16fd0*/  IMAD.IADD R20, R3, 0x1, R8 ;  /* 0x0000000103147824 */ /* 0x000fe400078e0208 */
[----:B------:R-:W-:-:S02]  /*16fe0*/  IMAD.X R15, R0, 0x1, R21, P1 ;  /* 0x00000001000f7824 */ /* 0x000fc400008e0615 */
[----:B------:R-:W-:Y:S01]  /*16ff0*/  IMAD R4, R7, 0x33, RZ ;  /* 0x0000003307047824 */ /* 0x000fe200078e02ff */
[C---:B------:R-:W-:Y:S02]  /*17000*/  IADD3 R20, P1, R5.reuse, R20, RZ ;  /* 0x0000001405147210 */ /* 0x040fe40007f3e0ff */
[----:B------:R0:W4:Y:S02]  /*17010*/  LDG.E.U8 R175, desc[UR8][R14.64] ;  /* 0x000000080eaf7981 */ /* 0x000124000c1e1100 */
[----:B0-----:R-:W-:Y:S02]  /*17020*/  IMAD.IADD R14, R4, 0x1, R8 ;  /* 0x00000001040e7824 */ /* 0x001fe400078e0208 */
[C---:B--2---:R-:W-:Y:S01]  /*17030*/  IMAD.X R3, R0.reuse, 0x1, R24, P2 ;  /* 0x0000000100037824 */ /* 0x044fe200010e0618 */
[----:B------:R-:W-:Y:S01]  /*17040*/  IADD3 R18, P2, R5, R18, RZ ;  /* 0x0000001205127210 */ /* 0x000fe20007f5e0ff */
[----:B------:R-:W2:Y:S04]  /*17050*/  LDL R24, [R1+0x8a4] ;  /* 0x0008a40001187983 */ /* 0x000ea80000100800 */
[----:B------:R0:W2:Y:S01]  /*17060*/  LDG.E.U8 R174, desc[UR8][R2.64] ;  /* 0x0000000802ae7981 */ /* 0x0000a2000c1e1100 */
[----:B---3--:R-:W-:-:S03]  /*17070*/  IMAD.X R19, R0, 0x1, R12, P2 ;  /* 0x0000000100137824 */ /* 0x008fc600010e060c */
[----:B------:R-:W3:Y:S01]  /*17080*/  LDL R12, [R1+0x888] ;  /* 0x00088800010c7983 */ /* 0x000ee20000100800 */
[----:B----4-:R-:W-:Y:S01]  /*17090*/  IMAD.X R21, R0, 0x1, R22, P1 ;  /* 0x0000000100157824 */ /* 0x010fe200008e0616 */
[----:B------:R-:W-:Y:S02]  /*170a0*/  IADD3 R14, P1, R5, R14, RZ ;  /* 0x0000000e050e7210 */ /* 0x000fe40007f3e0ff */
[----:B------:R-:W4:Y:S01]  /*170b0*/  LDL R22, [R1+0x8a8] ;  /* 0x0008a80001167983 */ /* 0x000f220000100800 */
[----:B0-----:R-:W-:-:S03]  /*170c0*/  IMAD.IADD R2, R4, 0x1, R9 ;  /* 0x0000000104027824 */ /* 0x001fc600078e0209 */
[----:B------:R0:W4:Y:S04]  /*170d0*/  LDG.E.U8 R173, desc[UR8][R20.64] ;  /* 0x0000000814ad7981 */ /* 0x000128000c1e1100 */
[----:B------:R1:W4:Y:S01]  /*170e0*/  LDG.E.U8 R172, desc[UR8][R18.64] ;  /* 0x0000000812ac7981 */ /* 0x000322000c1e1100 */
[----:B------:R-:W-:-:S03]  /*170f0*/  IMAD.X R15, R0, 0x1, R11, P1 ;  /* 0x00000001000f7824 */ /* 0x000fc600008e060b */
[----:B------:R-:W4:Y:S01]  /*17100*/  LDL R11, [R1+0x8b0] ;  /* 0x0008b000010b7983 */ /* 0x000f220000100800 */
[----:B0-----:R-:W-:Y:S01]  /*17110*/  IMAD R20, R7, 0x34, RZ ;  /* 0x0000003407147824 */ /* 0x001fe200078e02ff */
[----:B------:R-:W-:Y:S01]  /*17120*/  IADD3 R2, P2, R5, R2, RZ ;  /* 0x0000000205027210 */ /* 0x000fe20007f5e0ff */
[----:B-1----:R-:W-:Y:S01]  /*17130*/  IMAD R18, R7, 0x38, RZ ;  /* 0x0000003807127824 */ /* 0x002fe200078e02ff */
[----:B------:R0:W4:Y:S01]  /*17140*/  LDG.E.U8 R171, desc[UR8][R14.64] ;  /* 0x000000080eab7981 */ /* 0x000122000c1e1100 */
[--C-:B------:R-:W-:Y:S02]  /*17150*/  IMAD.IADD R4, R20, 0x1, R8.reuse ;  /* 0x0000000114047824 */ /* 0x100fe400078e0208 */
[----:B------:R-:W-:Y:S02]  /*17160*/  IMAD.X R3, R0, 0x1, R13, P2 ;  /* 0x0000000100037824 */ /* 0x000fe400010e060d */
[----:B------:R-:W-:Y:S02]  /*17170*/  IMAD.IADD R13, R18, 0x1, R8 ;  /* 0x00000001120d7824 */ /* 0x000fe400078e0208 */
[----:B------:R-:W-:Y:S01]  /*17180*/  IMAD.IADD R20, R20, 0x1, R9 ;  /* 0x0000000114147824 */ /* 0x000fe200078e0209 */
[----:B------:R1:W4:Y:S01]  /*17190*/  LDG.E.U8 R170, desc[UR8][R2.64] ;  /* 0x0000000802aa7981 */ /* 0x000322000c1e1100 */
[----:B0-----:R-:W-:-:S05]  /*171a0*/  IADD3 R14, P1, R5, R4, RZ ;  /* 0x00000004050e7210 */ /* 0x001fca0007f3e0ff */
[C---:B------:R-:W-:Y:S02]  /*171b0*/  IMAD.X R15, R0.reuse, 0x1, R25, P1 ;  /* 0x00000001000f7824 */ /* 0x040fe400008e0619 */
[----:B------:R-:W4:Y:S01]  /*171c0*/  LDL R25, [R1+0x88c] ;  /* 0x00088c0001197983 */ /* 0x000f220000100800 */
[C---:B-1----:R-:W-:Y:S02]  /*171d0*/  IADD3 R2, P2, R5.reuse, R13, RZ ;  /* 0x0000000d05027210 */ /* 0x042fe40007f5e0ff */
[----:B------:R-:W-:Y:S01]  /*171e0*/  IADD3 R20, P1, R5, R20, RZ ;  /* 0x0000001405147210 */ /* 0x000fe20007f3e0ff */
[----:B------:R-:W-:Y:S01]  /*171f0*/  IMAD R4, R7, 0x39, RZ ;  /* 0x0000003907047824 */ /* 0x000fe200078e02ff */
[----:B------:R-:W4:Y:S01]  /*17200*/  LDG.E.U8 R169, desc[UR8][R14.64] ;  /* 0x000000080ea97981 */ /* 0x000f22000c1e1100 */
[----:B--2---:R-:W-:-:S03]  /*17210*/  IMAD.X R3, R0, 0x1, R24, P2 ;  /* 0x0000000100037824 */ /* 0x004fc600010e0618 */
[----:B------:R-:W2:Y:S04]  /*17220*/  LDL R24, [R1+0x8b4] ;  /* 0x0008b40001187983 */ /* 0x000ea80000100800 */
[----:B------:R0:W2:Y:S02]  /*17230*/  LDG.E.U8 R168, desc[UR8][R2.64] ;  /* 0x0000000802a87981 */ /* 0x0000a4000c1e1100 */
[--C-:B0-----:R-:W-:Y:S02]  /*17240*/  IMAD.IADD R2, R4, 0x1, R9.reuse ;  /* 0x0000000104027824 */ /* 0x101fe400078e0209 */
[----:B---3--:R-:W-:Y:S02]  /*17250*/  IMAD.X R21, R0, 0x1, R12, P1 ;  /* 0x0000000100157824 */ /* 0x008fe400008e060c */
[----:B------:R-:W3:Y:S01]  /*17260*/  LDL R12, [R1+0x8c0] ;  /* 0x0008c000010c7983 */ /* 0x000ee20000100800 */
[----:B------:R-:W-:Y:S01]  /*17270*/  IADD3 R2, P1, R5, R2, RZ ;  /* 0x0000000205027210 */ /* 0x000fe20007f3e0ff */
[----:B------:R-:W-:-:S02]  /*17280*/  IMAD.IADD R18, R18, 0x1, R9 ;  /* 0x0000000112127824 */ /* 0x000fc400078e0209 */
[----:B------:R-:W-:Y:S01]  /*17290*/  IMAD.IADD R14, R4, 0x1, R8 ;  /* 0x00000001040e7824 */ /* 0x000fe200078e0208 */
[----:B------:R-:W3:Y:S01]  /*172a0*/  LDG.E.U8 R166, desc[UR8][R20.64] ;  /* 0x0000000814a67981 */ /* 0x000ee2000c1e1100 */
[----:B----4-:R-:W-:-:S03]  /*172b0*/  IMAD.X R3, R0, 0x1, R11, P1 ;  /* 0x0000000100037824 */ /* 0x010fc600008e060b */
[----:B------:R-:W4:Y:S01]  /*172c0*/  LDL R11, [R1+0x890] ;  /* 0x00089000010b7983 */ /* 0x000f220000100800 */
[C---:B------:R-:W-:Y:S02]  /*172d0*/  IADD3 R18, P3, R5.reuse, R18, RZ ;  /* 0x0000001205127210 */ /* 0x040fe40007f7e0ff */
[----:B------:R-:W-:Y:S01]  /*172e0*/  IADD3 R14, P2, R5, R14, RZ ;  /* 0x0000000e050e7210 */ /* 0x000fe20007f5e0ff */
[----:B------:R0:W4:Y:S02]  /*172f0*/  LDG.E.U8 R164, desc[UR8][R2.64] ;  /* 0x0000000802a47981 */ /* 0x000124000c1e1100 */
[C---:B------:R-:W-:Y:S02]  /*17300*/  IMAD.X R19, R0.reuse, 0x1, R22, P3 ;  /* 0x0000000100137824 */ /* 0x040fe400018e0616 */
[----:B------:R-:W-:Y:S01]  /*17310*/  IMAD.X R15, R0, 0x1, R16, P2 ;  /* 0x00000001000f7824 */ /* 0x000fe200010e0610 */
[----:B------:R-:W4:Y:S01]  /*17320*/  LDL R22, [R1+0x8bc] ;  /* 0x0008bc0001167983 */ /* 0x000f220000100800 */
[----:B------:R-:W-:-:S03]  /*17330*/  IMAD R16, R7, 0x35, RZ ;  /* 0x0000003507107824 */ /* 0x000fc600078e02ff */
[----:B------:R1:W4:Y:S01]  /*17340*/  LDG.E.U8 R167, desc[UR8][R18.64] ;  /* 0x0000000812a77981 */ /* 0x000322000c1e1100 */
[----:B------:R-:W-:Y:S02]  /*17350*/  IMAD.IADD R4, R16, 0x1, R8 ;  /* 0x0000000110047824 */ /* 0x000fe400078e0208 */
[----:B------:R-:W-:Y:S01]  /*17360*/  IMAD R13, R7, 0x3b, RZ ;  /* 0x0000003b070d7824 */ /* 0x000fe200078e02ff */
[----:B------:R1:W4:Y:S02]  /*17370*/  LDG.E.U8 R165, desc[UR8][R14.64] ;  /* 0x000000080ea57981 */ /* 0x000324000c1e1100 */
[----:B0-----:R-:W-:Y:S01]  /*17380*/  IADD3 R2, P1, R5, R4, RZ ;  /* 0x0000000405027210 */ /* 0x001fe20007f3e0ff */
[----:B-1----:R-:W-:-:S04]  /*17390*/  IMAD R18, R7, 0x3a, RZ ;  /* 0x0000003a07127824 */ /* 0x002fc800078e02ff */
[C---:B------:R-:W-:Y:S02]  /*173a0*/  IMAD.IADD R20, R18.reuse, 0x1, R8 ;  /* 0x0000000112147824 */ /* 0x040fe400078e0208 */
[----:B------:R-:W-:Y:S02]  /*173b0*/  IMAD.IADD R18, R18, 0x1, R9 ;  /* 0x0000000112127824 */ /* 0x000fe400078e0209 */
[C---:B------:R-:W-:Y:S02]  /*173c0*/  IMAD.X R3, R0.reuse, 0x1, R25, P1 ;  /* 0x0000000100037824 */ /* 0x040fe400008e0619 */
[----:B------:R-:W-:Y:S01]  /*173d0*/  IMAD.IADD R4, R13, 0x1, R9 ;  /* 0x000000010d047824 */ /* 0x000fe200078e0209 */
[----:B------:R-:W-:Y:S01]  /*173e0*/  IADD3 R18, P1, R5, R18, RZ ;  /* 0x0000001205127210 */ /* 0x000fe20007f3e0ff */
[----:B------:R-:W4:Y:S04]  /*173f0*/  LDL R25, [R1+0x8c8] ;  /* 0x0008c80001197983 */ /* 0x000f280000100800 */
[----:B------:R0:W4:Y:S01]  /*17400*/  LDG.E.U8 R163, desc[UR8][R2.64] ;  /* 0x0000000802a37981 */ /* 0x000122000c1e1100 */
[----:B------:R-:W-:-:S02]  /*17410*/  IMAD.X R19, R0, 0x1, R28, P1 ;  /* 0x0000000100137824 */ /* 0x000fc400008e061c */
[----:B------:R-:W-:Y:S01]  /*17420*/  IMAD.IADD R14, R13, 0x1, R8 ;  /* 0x000000010d0e7824 */ /* 0x000fe200078e0208 */
[C---:B------:R-:W-:Y:S01]  /*17430*/  IADD3 R20, P2, R5.reuse, R20, RZ ;  /* 0x0000001405147210 */ /* 0x040fe20007f5e0ff */
[----:B------:R-:W4:Y:S04]  /*17440*/  LDL R13, [R1+0x7d0] ;  /* 0x0007d000010d7983 */ /* 0x000f280000100800 */
[----:B------:R1:W4:Y:S01]  /*17450*/  LDG.E.U8 R161, desc[UR8][R18.64] ;  /* 0x0000000812a17981 */ /* 0x000322000c1e1100 */
[C---:B0-----:R-:W-:Y:S01]  /*17460*/  IADD3 R2, P1, R5.reuse, R4, RZ ;  /* 0x0000000405027210 */ /* 0x041fe20007f3e0ff */
[----:B------:R-:W-:Y:S02]  /*17470*/  IMAD.IADD R4, R16, 0x1, R9 ;  /* 0x0000000110047824 */ /* 0x000fe400078e0209 */
[----:B------:R-:W4:Y:S01]  /*17480*/  LDL R28, [R1+0x898] ;  /* 0x00089800011c7983 */ /* 0x000f220000100800 */
[----:B------:R-:W-:-:S03]  /*17490*/  IADD3 R14, P3, R5, R14, RZ ;  /* 0x0000000e050e7210 */ /* 0x000fc60007f7e0ff */
[----:B------:R-:W4:Y:S01]  /*174a0*/  LDL R16, [R1+0x8d8] ;  /* 0x0008d80001107983 */ /* 0x000f220000100800 */
[----:B--2---:R-:W-:-:S03]  /*174b0*/  IMAD.X R21, R0, 0x1, R24, P2 ;  /* 0x0000000100157824 */ /* 0x004fc600010e0618 */
[----:B------:R-:W2:Y:S01]  /*174c0*/  LDL R24, [R1+0x8cc] ;  /* 0x0008cc0001187983 */ /* 0x000ea20000100800 */
[----:B-1----:R-:W-:-:S03]  /*174d0*/  IMAD R18, R7, 0x3c, RZ ;  /* 0x0000003c07127824 */ /* 0x002fc600078e02ff */
[----:B------:R-:W2:Y:S01]  /*174e0*/  LDG.E.U8 R162, desc[UR8][R20.64] ;  /* 0x0000000814a27981 */ /* 0x000ea2000c1e1100 */
[----:B---3--:R-:W-:-:S03]  /*174f0*/  IMAD.X R3, R0, 0x1, R12, P1 ;  /* 0x0000000100037824 */ /* 0x008fc600008e060c */
[----:B------:R-:W3:Y:S04]  /*17500*/  LDL R12, [R1+0x8d0] ;  /* 0x0008d000010c7983 */ /* 0x000ee80000100800 */
[----:B------:R0:W3:Y:S02]  /*17510*/  LDG.E.U8 R159, desc[UR8][R2.64] ;  /* 0x00000008029f7981 */ /* 0x0000e4000c1e1100 */
[----:B0-----:R-:W-:-:S05]  /*17520*/  IADD3 R2, P1, R5, R4, RZ ;  /* 0x0000000405027210 */ /* 0x001fca0007f3e0ff */
[----:B----4-:R-:W-:Y:S02]  /*17530*/  IMAD.X R3, R0, 0x1, R11, P1 ;  /* 0x0000000100037824 */ /* 0x010fe400008e060b */
[----:B------:R-:W4:Y:S01]  /*17540*/  LDL R11, [R1+0x894] ;  /* 0x00089400010b7983 */ /* 0x000f220000100800 */
[C---:B------:R-:W-:Y:S02]  /*17550*/  IMAD.IADD R20, R18.reuse, 0x1, R8 ;  /* 0x0000000112147824 */ /* 0x040fe400078e0208 */
[--C-:B------:R-:W-:Y:S01]  /*17560*/  IMAD.IADD R18, R18, 0x1, R9.reuse ;  /* 0x0000000112127824 */ /* 0x100fe200078e0209 */
[----:B------:R0:W4:Y:S01]  /*17570*/  LDG.E.U8 R158, desc[UR8][R2.64] ;  /* 0x00000008029e7981 */ /* 0x000122000c1e1100 */
[----:B------:R-:W-:-:S03]  /*17580*/  IMAD.IADD R4, R23, 0x1, R9 ;  /* 0x0000000117047824 */ /* 0x000fc600078e0209 */
[C---:B------:R-:W-:Y:S01]  /*17590*/  IADD3 R18, P1, R5.reuse, R18, RZ ;  /* 0x0000001205127210 */ /* 0x040fe20007f3e0ff */
[----:B------:R-:W4:Y:S01]  /*175a0*/  LDL R23, [R1+0x8d4] ;  /* 0x0008d40001177983 */ /* 0x000f220000100800 */
[----:B------:R-:W-:Y:S01]  /*175b0*/  IADD3 R20, P2, R5, R20, RZ ;  /* 0x0000001405147210 */ /* 0x000fe20007f5e0ff */
[C---:B------:R-:W-:Y:S02]  /*175c0*/  IMAD.X R15, R0.reuse, 0x1, R22, P3 ;  /* 0x00000001000f7824 */ /* 0x040fe400018e0616 */
[----:B------:R-:W-:Y:S02]  /*175d0*/  IMAD R22, R7, 0x3d, RZ ;  /* 0x0000003d07167824 */ /* 0x000fe400078e02ff */
[C---:B------:R-:W-:Y:S01]  /*175e0*/  IMAD.X R21, R0.reuse, 0x1, R26, P2 ;  /* 0x0000000100157824 */ /* 0x040fe200010e061a */
[----:B------:R1:W4:Y:S04]  /*175f0*/  LDG.E.U8 R160, desc[UR8][R14.64] ;  /* 0x000000080ea07981 */ /* 0x000328000c1e1100 */
[----:B------:R-:W4:Y:S04]  /*17600*/  LDG.E.U8 R157, desc[UR8][R20.64] ;  /* 0x00000008149d7981 */ /* 0x000f28000c1e1100 */
[----:B------:R-:W4:Y:S01]  /*17610*/  LDL R26, [R1+0x860] ;  /* 0x00086000011a7983 */ /* 0x000f220000100800 */
[----:B------:R-:W-:Y:S01]  /*17620*/  IMAD.X R19, R0, 0x1, R25, P1 ;  /* 0x0000000100137824 */ /* 0x000fe200008e0619 */
[----:B0-----:R-:W-:Y:S01]  /*17630*/  IADD3 R2, P1, R5, R4, RZ ;  /* 0x0000000405027210 */ /* 0x001fe20007f3e0ff */
[C---:B-1----:R-:W-:Y:S01]  /*17640*/  IMAD.IADD R14, R22.reuse, 0x1, R8 ;  /* 0x00000001160e7824 */ /* 0x042fe200078e0208 */
[----:B------:R-:W4:Y:S04]  /*17650*/  LDL R25, [R1+0x89c] ;  /* 0x00089c0001197983 */ /* 0x000f280000100800 */
[----:B------:R0:W4:Y:S01]  /*17660*/  LDG.E.U8 R156, desc[UR8][R18.64] ;  /* 0x00000008129c7981 */ /* 0x000122000c1e1100 */
[----:B------:R-:W-:-:S02]  /*17670*/  IMAD.IADD R4, R22, 0x1, R9 ;  /* 0x0000000116047824 */ /* 0x000fc400078e0209 */
[----:B------:R-:W-:Y:S01]  /*17680*/  IMAD.X R3, R0, 0x1, R13, P1 ;  /* 0x0000000100037824 */ /* 0x000fe200008e060d */
[----:B------:R-:W-:-:S04]  /*17690*/  IADD3 R14, P3, R5, R14, RZ ;  /* 0x0000000e050e7210 */ /* 0x000fc80007f7e0ff */
[----:B------:R1:W4:Y:S01]  /*176a0*/  LDG.E.U8 R154, desc[UR8][R2.64] ;  /* 0x00000008029a7981 */ /* 0x000322000c1e1100 */
[----:B0-----:R-:W-:-:S04]  /*176b0*/  IMAD R18, R7, 0x36, RZ ;  /* 0x0000003607127824 */ /* 0x001fc800078e02ff */
[----:B------:R-:W-:Y:S01]  /*176c0*/  IMAD.IADD R20, R18, 0x1, R8 ;  /* 0x0000000112147824 */ /* 0x000fe200078e0208 */
[----:B-1----:R-:W-:-:S04]  /*176d0*/  IADD3 R2, P2, R5, R4, RZ ;  /* 0x0000000405027210 */ /* 0x002fc80007f5e0ff */
[----:B------:R-:W-:Y:S01]  /*176e0*/  IADD3 R20, P1, R5, R20, RZ ;  /* 0x0000001405147210 */ /* 0x000fe20007f3e0ff */
[C---:B--2---:R-:W-:Y:S02]  /*176f0*/  IMAD.X R15, R0.reuse, 0x1, R24, P3 ;  /* 0x00000001000f7824 */ /* 0x044fe400018e0618 */
[----:B------:R-:W2:Y:S04]  /*17700*/  LDL R24, [R1+0x8a0] ;  /* 0x0008a00001187983 */ /* 0x000ea80000100800 */
[----:B------:R0:W2:Y:S01]  /*17710*/  LDG.E.U8 R155, desc[UR8][R14.64] ;  /* 0x000000080e9b7981 */ /* 0x0000a2000c1e1100 */
[----:B---3--:R-:W-:-:S03]  /*17720*/  IMAD.X R3, R0, 0x1, R12, P2 ;  /* 0x0000000100037824 */ /* 0x008fc600010e060c */
[----:B------:R-:W3:Y:S04]  /*17730*/  LDL R12, [R1+0x8dc] ;  /* 0x0008dc00010c7983 */ /* 0x000ee80000100800 */
[----:B------:R1:W3:Y:S01]  /*17740*/  LDG.E.U8 R153, desc[UR8][R2.64] ;  /* 0x0000000802997981 */ /* 0x0002e2000c1e1100 */
[----:B----4-:R-:W-:-:S03]  /*17750*/  IMAD.X R21, R0, 0x1, R11, P1 ;  /* 0x0000000100157824 */ /* 0x010fc600008e060b */
[----:B------:R-:W4:Y:S01]  /*17760*/  LDL R11, [R1+0x8e0] ;  /* 0x0008e000010b7983 */ /* 0x000f220000100800 */
[----:B------:R-:W-:Y:S02]  /*17770*/  IMAD R13, R7, 0x3e, RZ ;  /* 0x0000003e070d7824 */ /* 0x000fe400078e02ff */
[--C-:B------:R-:W-:Y:S01]  /*17780*/  IMAD.IADD R18, R18, 0x1, R9.reuse ;  /* 0x0000000112127824 */ /* 0x100fe200078e0209 */
[----:B------:R-:W4:Y:S01]  /*17790*/  LDG.E.U8 R152, desc[UR8][R20.64] ;  /* 0x0000000814987981 */ /* 0x000f22000c1e1100 */
[C---:B0-----:R-:W-:Y:S02]  /*177a0*/  IMAD.IADD R14, R13.reuse, 0x1, R8 ;  /* 0x000000010d0e7824 */ /* 0x041fe400078e0208 */
[----:B------:R-:W-:Y:S01]  /*177b0*/  IMAD.IADD R4, R13, 0x1, R9 ;  /* 0x000000010d047824 */ /* 0x000fe200078e0209 */
[C---:B------:R-:W-:Y:S02]  /*177c0*/  IADD3 R18, P2, R5.reuse, R18, RZ ;  /* 0x0000001205127210 */ /* 0x040fe40007f5e0ff */
[----:B------:R-:W-:-:S02]  /*177d0*/  IADD3 R14, P3, R5, R14, RZ ;  /* 0x0000000e050e7210 */ /* 0x000fc40007f7e0ff */
[----:B-1----:R-:W-:Y:S01]  /*177e0*/  IADD3 R2, P1, R5, R4, RZ ;  /* 0x0000000405027210 */ /* 0x002fe20007f3e0ff */
[C---:B------:R-:W-:Y:S02]  /*177f0*/  IMAD.X R19, R0.reuse, 0x1, R28, P2 ;  /* 0x0000000100137824 */ /* 0x040fe400010e061c */
[C---:B------:R-:W-:Y:S02]  /*17800*/  IMAD.X R15, R0.reuse, 0x1, R23, P3 ;  /* 0x00000001000f7824 */ /* 0x040fe400018e0617 */
[----:B------:R-:W-:Y:S01]  /*17810*/  IMAD.X R3, R0, 0x1, R16, P1 ;  /* 0x0000000100037824 */ /* 0x000fe200008e0610 */
[----:B------:R0:W4:Y:S01]  /*17820*/  LDG.E.U8 R23, desc[UR8][R18.64] ;  /* 0x0000000812177981 */ /* 0x000122000c1e1100 */
[----:B------:R-:W-:-:S03]  /*17830*/  IMAD.IADD R4, R27, 0x1, R9 ;  /* 0x000000011b047824 */ /* 0x000fc600078e0209 */
[----:B------:R1:W4:Y:S01]  /*17840*/  LDG.E.U8 R16, desc[UR8][R2.64] ;  /* 0x0000000802107981 */ /* 0x000322000c1e1100 */
[----:B------:R-:W-:-:S03]  /*17850*/  IMAD R13, R7, 0x3f, RZ ;  /* 0x0000003f070d7824 */ /* 0x000fc600078e02ff */
[----:B------:R1:W4:Y:S01]  /*17860*/  LDG.E.U8 R22, desc[UR8][R14.64] ;  /* 0x000000080e167981 */ /* 0x000322000c1e1100 */
[----:B0-----:R-:W-:-:S04]  /*17870*/  IMAD R18, R7, 0x37, RZ ;  /* 0x0000003707127824 */ /* 0x001fc800078e02ff */
[C-C-:B------:R-:W-:Y:S01]  /*17880*/  IMAD.IADD R20, R18.reuse, 0x1, R8.reuse ;  /* 0x0000000112147824 */ /* 0x140fe200078e0208 */
[----:B-1----:R-:W-:Y:S01]  /*17890*/  IADD3 R2, P1, R5, R4, RZ ;  /* 0x0000000405027210 */ /* 0x002fe20007f3e0ff */
[--C-:B------:R-:W-:Y:S02]  /*178a0*/  IMAD.IADD R18, R18, 0x1, R9.reuse ;  /* 0x0000000112127824 */ /* 0x100fe400078e0209 */
[----:B------:R-:W-:Y:S01]  /*178b0*/  IMAD.IADD R14, R13, 0x1, R8 ;  /* 0x000000010d0e7824 */ /* 0x000fe200078e0208 */
[----:B------:R-:W-:Y:S01]  /*178c0*/  IADD3 R20, P2, R5, R20, RZ ;  /* 0x0000001405147210 */ /* 0x000fe20007f5e0ff */
[C---:B------:R-:W-:Y:S02]  /*178d0*/  IMAD.X R3, R0.reuse, 0x1, R26, P1 ;  /* 0x0000000100037824 */ /* 0x040fe400008e061a */
[----:B------:R-:W-:Y:S01]  /*178e0*/  IMAD.IADD R4, R13, 0x1, R9 ;  /* 0x000000010d047824 */ /* 0x000fe200078e0209 */
[C---:B------:R-:W-:Y:S01]  /*178f0*/  IADD3 R18, P1, R5.reuse, R18, RZ ;  /* 0x0000001205127210 */ /* 0x040fe20007f3e0ff */
[----:B------:R-:W-:Y:S01]  /*17900*/  IMAD.X R21, R0, 0x1, R25, P2 ;  /* 0x0000000100157824 */ /* 0x000fe200010e0619 */
[C---:B------:R-:W-:Y:S01]  /*17910*/  IADD3 R14, P3, R5.reuse, R14, RZ ;  /* 0x0000000e050e7210 */ /* 0x040fe20007f7e0ff */
[----:B------:R0:W4:Y:S04]  /*17920*/  LDG.E.U8 R13, desc[UR8][R2.64] ;  /* 0x00000008020d7981 */ /* 0x000128000c1e1100 */
[----:B------:R-:W4:Y:S01]  /*17930*/  LDG.E.U8 R20, desc[UR8][R20.64] ;  /* 0x0000000814147981 */ /* 0x000f22000c1e1100 */
[----:B0-----:R-:W-:-:S03]  /*17940*/  IADD3 R2, P2, R5, R4, RZ ;  /* 0x0000000405027210 */ /* 0x001fc60007f5e0ff */
[----:B------:R0:W-:Y:S02]  /*17950*/  STL [R1+0x1498], R7 ;  /* 0x0014980701007387 */ /* 0x0001e40000100800 */
[----:B0-----:R-:W-:Y:S02]  /*17960*/  LOP3.LUT R7, R10, 0x10, RZ, 0x3c, !PT ;  /* 0x000000100a077812 */ /* 0x001fe400078e3cff */
[----:B------:R-:W-:Y:S04]  /*17970*/  STL [R1+0x149c], R8 ;  /* 0x00149c0801007387 */ /* 0x000fe80000100800 */
[----:B------:R-:W-:Y:S04]  /*17980*/  STL [R1+0x14a0], R9 ;  /* 0x0014a00901007387 */ /* 0x000fe80000100800 */
[----:B------:R-:W-:Y:S01]  /*17990*/  STL [R1+0x14a4], R5 ;  /* 0x0014a40501007387 */ /* 0x000fe20000100800 */
[----:B--2---:R-:W-:-:S05]  /*179a0*/  IMAD.X R19, R0, 0x1, R24, P1 ;  /* 0x0000000100137824 */ /* 0x004fca00008e0618 */
[----:B------:R-:W2:Y:S01]  /*179b0*/  LDG.E.U8 R18, desc[UR8][R18.64] ;  /* 0x0000000812127981 */ /* 0x000ea2000c1e1100 */
[----:B---3--:R-:W-:-:S05]  /*179c0*/  IMAD.X R15, R0, 0x1, R12, P3 ;  /* 0x00000001000f7824 */ /* 0x008fca00018e060c */
[----:B------:R-:W3:Y:S01]  /*179d0*/  LDG.E.U8 R14, desc[UR8][R14.64] ;  /* 0x000000080e0e7981 */ /* 0x000ee2000c1e1100 */
[----:B----4-:R-:W-:-:S05]  /*179e0*/  IMAD.X R3, R0, 0x1, R11, P2 ;  /* 0x0000000100037824 */ /* 0x010fca00010e060b */
[----:B------:R0:W4:Y:S01]  /*179f0*/  LDG.E.U8 R2, desc[UR8][R2.64] ;  /* 0x0000000802027981 */ /* 0x000122000c1e1100 */
[----:B------:R-:W-:Y:S06]  /*17a00*/  BAR.SYNC.DEFER_BLOCKING 0x0 ;  /* 0x0000000000007b1d */ /* 0x000fec0000010000 */
[----:B------:R-:W-:Y:S04]  /*17a10*/  STS.U8 [R10+UR5+0x20000], R129 ;  /* 0x020000810a007988 */ /* 0x000fe80008000005 */
        /* <DEDUP_REMOVED lines=17> */
[----:B------:R1:W-:Y:S02]  /*17b30*/  STS.U8 [R7+UR5+0x20480], R137 ;  /* 0x0204808907007988 */ /* 0x0003e40008000005 */
[----:B-1----:R-:W1:Y:S02]  /*17b40*/  S2R R137, SR_TID.X ;  /* 0x0000000000897919 */ /* 0x002e640000002100 */
[----:B------:R-:W-:Y:S04]  /*17b50*/  STS.U8 [R7+UR5+0x24480], R252 ;  /* 0x024480fc07007988 */ /* 0x000fe80008000005 */
[----:B------:R-:W-:Y:S04]  /*17b60*/  STS.U8 [R7+UR5+0x20880], R237 ;  /* 0x020880ed07007988 */ /* 0x000fe80008000005 */
[----:B------:R-:W-:Y:S04]  /*17b70*/  STS.U8 [R7+UR5+0x24880], R236 ;  /* 0x024880ec07007988 */ /* 0x000fe80008000005 */
[----:B------:R-:W-:Y:S04]  /*17b80*/  STS.U8 [R7+UR5+0x20c80], R221 ;  /* 0x020c80dd07007988 */ /* 0x000fe80008000005 */
[----:B------:R-:W-:Y:S04]  /*17b90*/  STS.U8 [R7+UR5+0x24c80], R220 ;  /* 0x024c80dc07007988 */ /* 0x000fe80008000005 */
[----:B------:R-:W-:Y:S01]  /*17ba0*/  STS.U8 [R7+UR5+0x21080], R206 ;  /* 0x021080ce07007988 */ /* 0x000fe20008000005 */
[----:B-1----:R-:W-:-:S02]  /*17bb0*/  LOP3.LUT R5, R137, 0x7f, RZ, 0xc0, !PT ;  /* 0x0000007f89057812 */ /* 0x002fc400078ec0ff */
[----:B------:R-:W-:Y:S01]  /*17bc0*/  LOP3.LUT R4, R137, 0x80, RZ, 0xc0, !PT ;  /* 0x0000008089047812 */ /* 0x000fe200078ec0ff */
[----:B------:R-:W-:Y:S04]  /*17bd0*/  STS.U8 [R7+UR5+0x25080], R205 ;  /* 0x025080cd07007988 */ /* 0x000fe80008000005 */
[----:B------:R-:W-:Y:S01]  /*17be0*/  IMAD R4, R4, 0x40, R5 ;  /* 0x0000004004047824 */ /* 0x000fe200078e0205 */
[----:B------:R-:W-:Y:S04]  /*17bf0*/  STS.U8 [R7+UR5+0x21480], R190 ;  /* 0x021480be07007988 */ /* 0x000fe80008000005 */
[----:B------:R-:W-:Y:S01]  /*17c00*/  STS.U8 [R7+UR5+0x25480], R189 ;  /* 0x025480bd07007988 */ /* 0x000fe20008000005 */
[----:B------:R-:W-:-:S03]  /*17c10*/  LOP3.LUT R4, R4, 0x20, RZ, 0x3c, !PT ;  /* 0x0000002004047812 */ /* 0x000fc600078e3cff */
[----:B------:R-:W-:Y:S04]  /*17c20*/  STS.U8 [R7+UR5+0x21880], R175 ;  /* 0x021880af07007988 */ /* 0x000fe80008000005 */
[----:B------:R-:W-:Y:S01]  /*17c30*/  STS.U8 [R7+UR5+0x25880], R174 ;  /* 0x025880ae07007988 */ /* 0x000fe20008000005 */
[----:B0-----:R-:W-:-:S03]  /*17c40*/  LOP3.LUT R3, R137, 0x7f, RZ, 0xc0, !PT ;  /* 0x0000007f89037812 */ /* 0x001fc600078ec0ff */
[----:B------:R-:W-:Y:S01]  /*17c50*/  STS.U8 [R7+UR5+0x21c80], R165 ;  /* 0x021c80a507007988 */ /* 0x000fe20008000005 */
[----:B------:R-:W-:-:S03]  /*17c60*/  LOP3.LUT R0, R137, 0x80, RZ, 0xc0, !PT ;  /* 0x0000008089007812 */ /* 0x000fc600078ec0ff */
[----:B------:R-:W-:Y:S04]  /*17c70*/  STS.U8 [R7+UR5+0x25c80], R164 ;  /* 0x025c80a407007988 */ /* 0x000fe80008000005 */
[----:B------:R-:W-:Y:S04]  /*17c80*/  STS.U8 [R4+UR5+0x20100], R135 ;  /* 0x0201008704007988 */ /* 0x000fe80008000005 */
[----:B------:R-:W-:Y:S04]  /*17c90*/  STS.U8 [R4+UR5+0x24100], R136 ;  /* 0x0241008804007988 */ /* 0x000fe80008000005 */
[----:B------:R-:W-:Y:S01]  /*17ca0*/  STS.U8 [R4+UR5+0x20500], R251 ;  /* 0x020500fb04007988 */ /* 0x000fe20008000005 */
[----:B------:R-:W-:-:S03]  /*17cb0*/  IMAD R0, R0, 0x40, R3 ;  /* 0x0000004000007824 */ /* 0x000fc600078e0203 */
[----:B------:R-:W-:Y:S04]  /*17cc0*/  STS.U8 [R4+UR5+0x24500], R250 ;  /* 0x024500fa04007988 */ /* 0x000fe80008000005 */
[----:B------:R-:W-:Y:S04]  /*17cd0*/  STS.U8 [R4+UR5+0x20900], R235 ;  /* 0x020900eb04007988 */ /* 0x000fe80008000005 */
[----:B------:R-:W-:Y:S04]  /*17ce0*/  STS.U8 [R4+UR5+0x24900], R234 ;  /* 0x024900ea04007988 */ /* 0x000fe80008000005 */
[----:B------:R-:W-:Y:S04]  /*17cf0*/  STS.U8 [R4+UR5+0x20d00], R219 ;  /* 0x020d00db04007988 */ /* 0x000fe80008000005 */
[----:B------:R-:W-:Y:S01]  /*17d00*/  STS.U8 [R4+UR5+0x24d00], R218 ;  /* 0x024d00da04007988 */ /* 0x000fe20008000005 */
[----:B------:R-:W-:-:S03]  /*17d10*/  LOP3.LUT R0, R0, 0x30, RZ, 0x3c, !PT ;  /* 0x0000003000007812 */ /* 0x000fc600078e3cff */
        /* <DEDUP_REMOVED lines=10> */
[----:B0-----:R-:W0:Y:S02]  /*17dc0*/  S2R R141, SR_TID.X ;  /* 0x00000000008d7919 */ /* 0x001e240000002100 */
[----:B------:R-:W-:Y:S04]  /*17dd0*/  STS.U8 [R0+UR5+0x20580], R249 ;  /* 0x020580f900007988 */ /* 0x000fe80008000005 */
[----:B------:R-:W-:Y:S04]  /*17de0*/  STS.U8 [R0+UR5+0x24580], R248 ;  /* 0x024580f800007988 */ /* 0x000fe80008000005 */
[----:B------:R-:W-:Y:S04]  /*17df0*/  STS.U8 [R0+UR5+0x20980], R233 ;  /* 0x020980e900007988 */ /* 0x000fe80008000005 */
[----:B------:R-:W-:Y:S04]  /*17e00*/  STS.U8 [R0+UR5+0x24980], R232 ;  /* 0x024980e800007988 */ /* 0x000fe80008000005 */
[----:B------:R-:W-:Y:S04]  /*17e10*/  STS.U8 [R0+UR5+0x20d80], R217 ;  /* 0x020d80d900007988 */ /* 0x000fe80008000005 */
[----:B------:R-:W-:Y:S01]  /*17e20*/  STS.U8 [R0+UR5+0x24d80], R216 ;  /* 0x024d80d800007988 */ /* 0x000fe20008000005 */
[----:B0-----:R-:W-:-:S02]  /*17e30*/  LOP3.LUT R5, R141, 0x7f, RZ, 0xc0, !PT ;  /* 0x0000007f8d057812 */ /* 0x001fc400078ec0ff */
[----:B------:R-:W-:Y:S01]  /*17e40*/  LOP3.LUT R4, R141, 0x80, RZ, 0xc0, !PT ;  /* 0x000000808d047812 */ /* 0x000fe200078ec0ff */
[----:B------:R-:W-:Y:S04]  /*17e50*/  STS.U8 [R0+UR5+0x21180], R202 ;  /* 0x021180ca00007988 */ /* 0x000fe80008000005 */
[----:B------:R-:W-:Y:S01]  /*17e60*/  IMAD R4, R4, 0x40, R5 ;  /* 0x0000004004047824 */ /* 0x000fe200078e0205 */
[----:B------:R-:W-:Y:S04]  /*17e70*/  STS.U8 [R0+UR5+0x25180], R201 ;  /* 0x025180c900007988 */ /* 0x000fe80008000005 */
[----:B------:R-:W-:Y:S01]  /*17e80*/  STS.U8 [R0+UR5+0x21580], R186 ;  /* 0x021580ba00007988 */ /* 0x000fe20008000005 */
[----:B------:R-:W-:-:S03]  /*17e90*/  LOP3.LUT R4, R4, 0x40, RZ, 0x3c, !PT ;  /* 0x0000004004047812 */ /* 0x000fc600078e3cff */
[----:B------:R-:W-:Y:S04]  /*17ea0*/  STS.U8 [R0+UR5+0x25580], R185 ;  /* 0x025580b900007988 */ /* 0x000fe80008000005 */
[----:B------:R-:W-:Y:S04]  /*17eb0*/  STS.U8 [R0+UR5+0x21980], R171 ;  /* 0x021980ab00007988 */ /* 0x000fe80008000005 */
[----:B------:R-:W-:Y:S01]  /*17ec0*/  STS.U8 [R0+UR5+0x25980], R170 ;  /* 0x025980aa00007988 */ /* 0x000fe20008000005 */
[----:B------:R-:W-:-:S03]  /*17ed0*/  LOP3.LUT R3, R141, 0x7f, RZ, 0xc0, !PT ;  /* 0x0000007f8d037812 */ /* 0x000fc600078ec0ff */
[----:B------:R-:W-:Y:S04]  /*17ee0*/  STS.U8 [R0+UR5+0x21d80], R160 ;  /* 0x021d80a000007988 */ /* 0x000fe80008000005 */
[----:B------:R0:W-:Y:S04]  /*17ef0*/  STS.U8 [R0+UR5+0x25d80], R159 ;  /* 0x025d809f00007988 */ /* 0x0001e80008000005 */
[----:B------:R-:W-:Y:S04]  /*17f00*/  STS.U8 [R4+UR5+0x20200], R139 ;  /* 0x0202008b04007988 */ /* 0x000fe80008000005 */
[----:B------:R-:W-:Y:S01]  /*17f10*/  STS.U8 [R4+UR5+0x24200], R140 ;  /* 0x0242008c04007988 */ /* 0x000fe20008000005 */
[----:B0-----:R-:W-:-:S03]  /*17f20*/  LOP3.LUT R0, R141, 0x80, RZ, 0xc0, !PT ;  /* 0x000000808d007812 */ /* 0x001fc600078ec0ff */
[----:B------:R-:W-:Y:S04]  /*17f30*/  STS.U8 [R4+UR5+0x20600], R247 ;  /* 0x020600f704007988 */ /* 0x000fe80008000005 */
[----:B------:R-:W-:Y:S01]  /*17f40*/  STS.U8 [R4+UR5+0x24600], R246 ;  /* 0x024600f604007988 */ /* 0x000fe20008000005 */
[----:B------:R-:W-:-:S03]  /*17f50*/  IMAD R0, R0, 0x40, R3 ;  /* 0x0000004000007824 */ /* 0x000fc600078e0203 */
        /* <DEDUP_REMOVED lines=35> */
[----:B------:R0:W-:Y:S02]  /*18190*/  STS.U8 [R4+UR5+0x24300], R144 ;  /* 0x0243009004007988 */ /* 0x0001e40008000005 */
[----:B0-----:R-:W0:Y:S01]  /*181a0*/  S2R R144, SR_TID.X ;  /* 0x0000000000907919 */ /* 0x001e220000002100 */
[----:B------:R-:W-:Y:S01]  /*181b0*/  LOP3.LUT R3, R145, 0x7f, RZ, 0xc0, !PT ;  /* 0x0000007f91037812 */ /* 0x000fe200078ec0ff */
[----:B------:R-:W-:Y:S04]  /*181c0*/  STS.U8 [R4+UR5+0x20700], R243 ;  /* 0x020700f304007988 */ /* 0x000fe80008000005 */
[----:B------:R-:W-:Y:S04]  /*181d0*/  STS.U8 [R4+UR5+0x24700], R242 ;  /* 0x024700f204007988 */ /* 0x000fe80008000005 */
[----:B------:R-:W-:Y:S04]  /*181e0*/  STS.U8 [R4+UR5+0x20b00], R227 ;  /* 0x020b00e304007988 */ /* 0x000fe80008000005 */
[----:B------:R-:W-:Y:S04]  /*181f0*/  STS.U8 [R4+UR5+0x24b00], R226 ;  /* 0x024b00e204007988 */ /* 0x000fe80008000005 */
[----:B------:R-:W-:Y:S01]  /*18200*/  STS.U8 [R4+UR5+0x20f00], R212 ;  /* 0x020f00d404007988 */ /* 0x000fe20008000005 */
[----:B0-----:R-:W-:-:S04]  /*18210*/  SHF.R.U32.HI R0, RZ, 0x5, R144 ;  /* 0x00000005ff007819 */ /* 0x001fc80000011690 */
[----:B------:R-:W-:Y:S02]  /*18220*/  R2UR UR7, R0 ;  /* 0x00000000000772ca */ /* 0x000fe400000e0000 */
        /* <DEDUP_REMOVED lines=25> */
[----:B--2---:R-:W-:Y:S04]  /*183c0*/  STS.U8 [R0+UR5+0x25b80], R18 ;  /* 0x025b801200007988 */ /* 0x004fe80008000005 */
[----:B---3--:R-:W-:Y:S04]  /*183d0*/  STS.U8 [R0+UR5+0x21f80], R14 ;  /* 0x021f800e00007988 */ /* 0x008fe80008000005 */
[----:B------:R-:W-:Y:S04]  /*183e0*/  STL [R1+0x14a8], R10 ;  /* 0x0014a80a01007387 */ /* 0x000fe80000100800 */
[----:B----4-:R0:W-:Y:S04]  /*183f0*/  STS.U8 [R0+UR5+0x25f80], R2 ;  /* 0x025f800200007988 */ /* 0x0101e80008000005 */
[----:B------:R-:W2:Y:S04]  /*18400*/  LDL R3, [R1+0x8e8] ;  /* 0x0008e80001037983 */ /* 0x000ea80000100800 */
[----:B------:R-:W3:Y:S04]  /*18410*/  LDL R7, [R1+0x8e4] ;  /* 0x0008e40001077983 */ /* 0x000ee80000100800 */
[----:B0-----:R-:W4:Y:S04]  /*18420*/  LDL R2, [R1+0x8f0] ;  /* 0x0008f00001027983 */ /* 0x001f280000100800 */
[----:B------:R-:W3:Y:S04]  /*18430*/  LDL R0, [R1+0x8ec] ;  /* 0x0008ec0001007983 */ /* 0x000ee80000100800 */
[----:B------:R-:W3:Y:S01]  /*18440*/  LDL R5, [R1+0x8f8] ;  /* 0x0008f80001057983 */ /* 0x000ee20000100800 */
[----:B------:R-:W-:-:S03]  /*18450*/  USHF.L.U32 UR7, UR7, 0x7, URZ ;  /* 0x0000000707077899 */ /* 0x000fc6000800063f */
[----:B------:R-:W3:Y:S01]  /*18460*/  LDL R16, [R1+0x900] ;  /* 0x0009000001107983 */ /* 0x000ee20000100800 */
[----:B------:R-:W-:-:S03]  /*18470*/  ULOP3.LUT UR7, UR7, 0x200, URZ, 0xc0, !UPT ;  /* 0x0000020007077892 */ /* 0x000fc6000f8ec03f */
[----:B------:R-:W3:Y:S01]  /*18480*/  LDL R11, [R1+0x8f4] ;  /* 0x0008f400010b7983 */ /* 0x000ee20000100800 */
[----:B------:R-:W-:-:S03]  /*18490*/  ULEA.HI UR7, UR5, UR7, URZ, 0x1c ;  /* 0x0000000705077291 */ /* 0x000fc6000f8fe03f */
[----:B------:R-:W3:Y:S01]  /*184a0*/  LDL R10, [R1+0x908] ;  /* 0x00090800010a7983 */ /* 0x000ee20000100800 */
[----:B------:R-:W-:-:S03]  /*184b0*/  ULOP3.LUT UR36, UR7, 0x3fff, URZ, 0xc0, !UPT ;  /* 0x00003fff07247892 */ /* 0x000fc6000f8ec03f */
[----:B------:R-:W3:Y:S04]  /*184c0*/  LDL R9, [R1+0x8fc] ;  /* 0x0008fc0001097983 */ /* 0x000ee80000100800 */
[----:B------:R-:W3:Y:S01]  /*184d0*/  LDL R4, [R1+0x910] ;  /* 0x0009100001047983 */ /* 0x000ee20000100800 */
[----:B------:R-:W-:Y:S01]  /*184e0*/  UIADD3 UR40, UP0, UR36, 0x2, URZ ;  /* 0x0000000224287890 */ /* 0x000fe2000ff1e03f */
[----:B------:R-:W-:Y:S02]  /*184f0*/  UMOV UR7, URZ ;  /* 0x0000003f00077c82 */ /* 0x000fe40008000000 */
[----:B------:R-:W3:Y:S01]  /*18500*/  LDL R13, [R1+0x904] ;  /* 0x00090400010d7983 */ /* 0x000ee20000100800 */
[----:B------:R-:W-:Y:S02]  /*18510*/  UIADD3.X UR41, UR7, 0x40000040, URZ, UP0, !UPT ;  /* 0x4000004007297890 */ /* 0x000fe400087fe43f */
[----:B------:R-:W-:Y:S01]  /*18520*/  USHF.R.S32.HI UR7, URZ, 0x1f, UR4 ;  /* 0x0000001f3f077899 */ /* 0x000fe20008011404 */
[----:B------:R-:W3:Y:S04]  /*18530*/  LDL R8, [R1+0x90c] ;  /* 0x00090c0001087983 */ /* 0x000ee80000100800 */
[----:B------:R-:W3:Y:S01]  /*18540*/  LDL R12, [R1+0x918] ;  /* 0x00091800010c7983 */ /* 0x000ee20000100800 */
[----:B------:R0:W-:Y:S06]  /*18550*/  MEMBAR.ALL.CTA ;  /* 0x0000000000007992 */ /* 0x0001ec0000008000 */
[----:B0-----:R-:W0:Y:S04]  /*18560*/  FENCE.VIEW.ASYNC.S ;  /* 0x00000000000073c6 */ /* 0x001e280000000000 */
[----:B------:R-:W3:Y:S04]  /*18570*/  LDL R21, [R1+0x91c] ;  /* 0x00091c0001157983 */ /* 0x000ee80000100800 */
[----:B------:R-:W3:Y:S04]  /*18580*/  LDL R20, [R1+0x940] ;  /* 0x0009400001147983 */ /* 0x000ee80000100800 */
[----:B------:R-:W3:Y:S04]  /*18590*/  LDL R22, [R1+0x960] ;  /* 0x0009600001167983 */ /* 0x000ee80000100800 */
[----:B------:R-:W3:Y:S04]  /*185a0*/  LDL R25, [R1+0xa68] ;  /* 0x000a680001197983 */ /* 0x000ee80000100800 */
[----:B------:R-:W3:Y:S01]  /*185b0*/  LDL R24, [R1+0xa70] ;  /* 0x000a700001187983 */ /* 0x000ee20000100800 */
[----:B0-----:R-:W-:Y:S06]  /*185c0*/  BAR.SYNC.DEFER_BLOCKING 0x0 ;  /* 0x0000000000007b1d */ /* 0x001fec0000010000 */
[----:B------:R-:W3:Y:S01]  /*185d0*/  LDL R23, [R1+0xa78] ;  /* 0x000a780001177983 */ /* 0x000ee20000100800 */
[----:B--2---:R-:W-:-:S02]  /*185e0*/  IADD3 R14, P1, R3, UR4, RZ ;  /* 0x00000004030e7c10 */ /* 0x004fc4000ff3e0ff */
[----:B----4-:R-:W-:-:S04]  /*185f0*/  IADD3 R2, P2, R2, UR4, RZ ;  /* 0x0000000402027c10 */ /* 0x010fc8000ff5e0ff */
[----:B---3--:R-:W-:Y:S02]  /*18600*/  IADD3.X R3, R0, UR7, RZ, P2, !PT ;  /* 0x0000000700037c10 */ /* 0x008fe400097fe4ff */
[----:B------:R-:W2:Y:S01]  /*18610*/  LDL R0, [R1+0x914] ;  /* 0x0009140001007983 */ /* 0x000ea20000100800 */
[----:B------:R-:W-:-:S03]  /*18620*/  IADD3.X R15, R7, UR7, RZ, P1, !PT ;  /* 0x00000007070f7c10 */ /* 0x000fc60008ffe4ff */
[----:B------:R-:W3:Y:S04]  /*18630*/  LDL R7, [R1+0x920] ;  /* 0x0009200001077983 */ /* 0x000ee80000100800 */
[----:B------:R0:W4:Y:S04]  /*18640*/  LDG.E.U8 R113, desc[UR8][R14.64] ;  /* 0x000000080e717981 */ /* 0x000128000c1e1100 */
[----:B------:R1:W4:Y:S01]  /*18650*/  LDG.E.U8 R80, desc[UR8][R2.64] ;  /* 0x0000000802507981 */ /* 0x000322000c1e1100 */
[----:B0-----:R-:W-:-:S03]  /*18660*/  IADD3 R14, P1, R5, UR4, RZ ;  /* 0x00000004050e7c10 */ /* 0x001fc6000ff3e0ff */
[----:B------:R-:W4:Y:S01]  /*18670*/  LDL R5, [R1+0x928] ;  /* 0x0009280001057983 */ /* 0x000f220000100800 */
[----:B-1----:R-:W-:-:S03]  /*18680*/  IADD3 R2, P2, R16, UR4, RZ ;  /* 0x0000000410027c10 */ /* 0x002fc6000ff5e0ff */
[----:B------:R-:W4:Y:S01]  /*18690*/  LDL R16, [R1+0x930] ;  /* 0x0009300001107983 */ /* 0x000f220000100800 */
[----:B------:R-:W-:Y:S02]  /*186a0*/  IADD3.X R15, R11, UR7, RZ, P1, !PT ;  /* 0x000000070b0f7c10 */ /* 0x000fe40008ffe4ff */
[----:B------:R-:W-:Y:S01]  /*186b0*/  IADD3 R18, P1, R10, UR4, RZ ;  /* 0x000000040a127c10 */ /* 0x000fe2000ff3e0ff */
[----:B------:R-:W4:Y:S01]  /*186c0*/  LDL R11, [R1+0x924] ;  /* 0x00092400010b7983 */ /* 0x000f220000100800 */
[----:B------:R-:W-:-:S03]  /*186d0*/  IADD3.X R3, R9, UR7, RZ, P2, !PT ;  /* 0x0000000709037c10 */ /* 0x000fc600097fe4ff */
[----:B------:R-:W4:Y:S04]  /*186e0*/  LDL R10, [R1+0x938] ;  /* 0x00093800010a7983 */ /* 0x000f280000100800 */
[----:B------:R0:W4:Y:S04]  /*186f0*/  LDG.E.U8 R112, desc[UR8][R14.64] ;  /* 0x000000080e707981 */ /* 0x000128000c1e1100 */
[----:B------:R-:W4:Y:S01]  /*18700*/  LDL R9, [R1+0x92c] ;  /* 0x00092c0001097983 */ /* 0x000f220000100800 */
[----:B------:R-:W-:-:S03]  /*18710*/  IADD3.X R19, R13, UR7, RZ, P1, !PT ;  /* 0x000000070d137c10 */ /* 0x000fc60008ffe4ff */
[----:B------:R-:W4:Y:S01]  /*18720*/  LDL R13, [R1+0x948] ;  /* 0x00094800010d7983 */ /* 0x000f220000100800 */
[----:B0-----:R-:W-:-:S03]  /*18730*/  IADD3 R14, P2, R4, UR4, RZ ;  /* 0x00000004040e7c10 */ /* 0x001fc6000ff5e0ff */
[----:B------:R-:W4:Y:S01]  /*18740*/  LDL R4, [R1+0x934] ;  /* 0x0009340001047983 */ /* 0x000f220000100800 */
[----:B------:R-:W-:-:S03]  /*18750*/  IADD3.X R15, R8, UR7, RZ, P2, !PT ;  /* 0x00000007080f7c10 */ /* 0x000fc600097fe4ff */
[----:B------:R0:W4:Y:S04]  /*18760*/  LDG.E.U8 R79, desc[UR8][R2.64] ;  /* 0x00000008024f7981 */ /* 0x000128000c1e1100 */
[----:B------:R-:W4:Y:S04]  /*18770*/  LDL R8, [R1+0x93c] ;  /* 0x00093c0001087983 */ /* 0x000f280000100800 */
[----:B------:R3:W4:Y:S01]  /*18780*/  LDG.E.U8 R111, desc[UR8][R18.64] ;  /* 0x00000008126f7981 */ /* 0x000722000c1e1100 */
[----:B0-----:R-:W-:-:S03]  /*18790*/  IADD3 R2, P1, R12, UR4, RZ ;  /* 0x000000040c027c10 */ /* 0x001fc6000ff3e0ff */
[----:B------:R-:W4:Y:S04]  /*187a0*/  LDL R12, [R1+0x950] ;  /* 0x00095000010c7983 */ /* 0x000f280000100800 */
[----:B------:R4:W4:Y:S01]  /*187b0*/  LDG.E.U8 R78, desc[UR8][R14.64] ;  /* 0x000000080e4e7981 */ /* 0x000922000c1e1100 */
[----:B--2---:R-:W-:-:S03]  /*187c0*/  IADD3.X R3, R0, UR7, RZ, P1, !PT ;  /* 0x0000000700037c10 */ /* 0x004fc60008ffe4ff */
[----:B------:R-:W2:Y:S01]  /*187d0*/  LDL R0, [R1+0x944] ;  /* 0x0009440001007983 */ /* 0x000ea20000100800 */
[----:B---3--:R-:W-:-:S03]  /*187e0*/  IADD3 R18, P2, R7, UR4, RZ ;  /* 0x0000000407127c10 */ /* 0x008fc6000ff5e0ff */
[----:B------:R-:W3:Y:S01]  /*187f0*/  LDL R7, [R1+0x958] ;  /* 0x0009580001077983 */ /* 0x000ee20000100800 */
[----:B----4-:R-:W-:-:S03]  /*18800*/  IADD3 R14, P1, R5, UR4, RZ ;  /* 0x00000004050e7c10 */ /* 0x010fc6000ff3e0ff */
[----:B------:R0:W4:Y:S04]  /*18810*/  LDG.E.U8 R110, desc[UR8][R2.64] ;  /* 0x00000008026e7981 */ /* 0x000128000c1e1100 */
[----:B------:R-:W4:Y:S01]  /*18820*/  LDL R5, [R1+0x94c] ;  /* 0x00094c0001057983 */ /* 0x000f220000100800 */
[----:B------:R-:W-:Y:S02]  /*18830*/  IADD3.X R19, R21, UR7, RZ, P2, !PT ;  /* 0x0000000715137c10 */ /* 0x000fe400097fe4ff */
[----:B------:R-:W-:Y:S01]  /*18840*/  IADD3.X R15, R11, UR7, RZ, P1, !PT ;  /* 0x000000070b0f7c10 */ /* 0x000fe20008ffe4ff */
[----:B------:R-:W4:Y:S01]  /*18850*/  LDL R21, [R1+0x95c] ;  /* 0x00095c0001157983 */ /* 0x000f220000100800 */
[----:B0-----:R-:W-:-:S03]  /*18860*/  IADD3 R2, P2, R16, UR4, RZ ;  /* 0x0000000410027c10 */ /* 0x001fc6000ff5e0ff */
        /* <DEDUP_REMOVED lines=8> */
[----:B------:R-:W4:Y:S04]  /*188f0*/  LDL R4, [R1+0x96c] ;  /* 0x00096c0001047983 */ /* 0x000f280000100800 */
[----:B------:R0:W4:Y:S04]  /*18900*/  LDG.E.U8 R109, desc[UR8][R14.64] ;  /* 0x000000080e6d7981 */ /* 0x000128000c1e1100 */
[----:B------:R1:W4:Y:S04]  /*18910*/  LDG.E.U8 R76, desc[UR8][R2.64] ;  /* 0x00000008024c7981 */ /* 0x000328000c1e1100 */
[----:B------:R1:W4:Y:S01]  /*18920*/  LDG.E.U8 R108, desc[UR8][R18.64] ;  /* 0x00000008126c7981 */ /* 0x000322000c1e1100 */
[----:B0-----:R-:W-:-:S03]  /*18930*/  IADD3 R14, P2, R20, UR4, RZ ;  /* 0x00000004140e7c10 */ /* 0x001fc6000ff5e0ff */
[----:B------:R-:W4:Y:S01]  /*18940*/  LDL R20, [R1+0x978] ;  /* 0x0009780001147983 */ /* 0x000f220000100800 */
[----:B-1----:R-:W-:-:S03]  /*18950*/  IADD3 R2, P1, R13, UR4, RZ ;  /* 0x000000040d027c10 */ /* 0x002fc6000ff3e0ff */
[----:B------:R-:W4:Y:S01]  /*18960*/  LDL R13, [R1+0x980] ;  /* 0x00098000010d7983 */ /* 0x000f220000100800 */
[----:B------:R-:W-:-:S03]  /*18970*/  IADD3.X R15, R8, UR7, RZ, P2, !PT ;  /* 0x00000007080f7c10 */ /* 0x000fc600097fe4ff */
[----:B------:R-:W4:Y:S01]  /*18980*/  LDL R8, [R1+0x974] ;  /* 0x0009740001087983 */ /* 0x000f220000100800 */
[----:B------:R-:W-:-:S03]  /*18990*/  IADD3 R18, P2, R12, UR4, RZ ;  /* 0x000000040c127c10 */ /* 0x000fc6000ff5e0ff */
[----:B------:R-:W4:Y:S04]  /*189a0*/  LDL R12, [R1+0x988] ;  /* 0x00098800010c7983 */ /* 0x000f280000100800 */
[----:B------:R3:W4:Y:S01]  /*189b0*/  LDG.E.U8 R75, desc[UR8][R14.64] ;  /* 0x000000080e4b7981 */ /* 0x000722000c1e1100 */
[----:B--2---:R-:W-:-:S03]  /*189c0*/  IADD3.X R3, R0, UR7, RZ, P1, !PT ;  /* 0x0000000700037c10 */ /* 0x004fc60008ffe4ff */
[----:B------:R-:W2:Y:S01]  /*189d0*/  LDL R0, [R1+0x97c] ;  /* 0x00097c0001007983 */ /* 0x000ea20000100800 */
[----:B---3--:R-:W-:-:S03]  /*189e0*/  IADD3 R14, P1, R7, UR4, RZ ;  /* 0x00000004070e7c10 */ /* 0x008fc6000ff3e0ff */
[----:B------:R-:W3:Y:S04]  /*189f0*/  LDL R7, [R1+0x990] ;  /* 0x0009900001077983 */ /* 0x000ee80000100800 */
[----:B------:R0:W3:Y:S01]  /*18a00*/  LDG.E.U8 R107, desc[UR8][R2.64] ;  /* 0x00000008026b7981 */ /* 0x0000e2000c1e1100 */
[----:B----4-:R-:W-:-:S03]  /*18a10*/  IADD3.X R19, R5, UR7, RZ, P2, !PT ;  /* 0x0000000705137c10 */ /* 0x010fc600097fe4ff */
[----:B------:R-:W4:Y:S01]  /*18a20*/  LDL R5, [R1+0x984] ;  /* 0x0009840001057983 */ /* 0x000f220000100800 */
[----:B0-----:R-:W-:-:S03]  /*18a30*/  IADD3 R2, P2, R22, UR4, RZ ;  /* 0x0000000416027c10 */ /* 0x001fc6000ff5e0ff */
[----:B------:R0:W4:Y:S01]  /*18a40*/  LDG.E.U8 R74, desc[UR8][R18.64] ;  /* 0x00000008124a7981 */ /* 0x000122000c1e1100 */
[----:B------:R-:W-:Y:S02]  /*18a50*/  IADD3.X R15, R16, UR7, RZ, P1, !PT ;  /* 0x00000007100f7c10 */ /* 0x000fe40008ffe4ff */
[----:B------:R-:W-:Y:S01]  /*18a60*/  IADD3.X R3, R21, UR7, RZ, P2, !PT ;  /* 0x0000000715037c10 */ /* 0x000fe200097fe4ff */
[----:B------:R-:W4:Y:S04]  /*18a70*/  LDL R16, [R1+0x998] ;  /* 0x0009980001107983 */ /* 0x000f280000100800 */
[----:B------:R1:W4:Y:S01]  /*18a80*/  LDG.E.U8 R106, desc[UR8][R14.64] ;  /* 0x000000080e6a7981 */ /* 0x000322000c1e1100 */
[----:B0-----:R-:W-:-:S03]  /*18a90*/  IADD3 R18, P1, R11, UR4, RZ ;  /* 0x000000040b127c10 */ /* 0x001fc6000ff3e0ff */
[----:B------:R-:W4:Y:S01]  /*18aa0*/  LDL R11, [R1+0x98c] ;  /* 0x00098c00010b7983 */ /* 0x000f220000100800 */
[----:B------:R-:W-:-:S03]  /*18ab0*/  IADD3.X R19, R9, UR7, RZ, P1, !PT ;  /* 0x0000000709137c10 */ /* 0x000fc60008ffe4ff */
[----:B------:R-:W4:Y:S01]  /*18ac0*/  LDL R9, [R1+0x994] ;  /* 0x0009940001097983 */ /* 0x000f220000100800 */
[----:B-1----:R-:W-:-:S03]  /*18ad0*/  IADD3 R14, P2, R10, UR4, RZ ;  /* 0x000000040a0e7c10 */ /* 0x002fc6000ff5e0ff */
        /* <DEDUP_REMOVED lines=14> */
[----:B------:R3:W4:Y:S04]  /*18bc0*/  LDG.E.U8 R104, desc[UR8][R2.64] ;  /* 0x0000000802687981 */ /* 0x000728000c1e1100 */
[----:B------:R-:W4:Y:S04]  /*18bd0*/  LDL R20, [R1+0x9c8] ;  /* 0x0009c80001147983 */ /* 0x000f280000100800 */
[----:B------:R-:W4:Y:S01]  /*18be0*/  LDL R22, [R1+0x9e8] ;  /* 0x0009e80001167983 */ /* 0x000f220000100800 */
[----:B--2---:R-:W-:-:S03]  /*18bf0*/  IADD3.X R19, R0, UR7, RZ, P2, !PT ;  /* 0x0000000700137c10 */ /* 0x004fc600097fe4ff */
[----:B------:R-:W2:Y:S01]  /*18c00*/  LDL R0, [R1+0x9ac] ;  /* 0x0009ac0001007983 */ /* 0x000ea20000100800 */
[----:B---3--:R-:W-:-:S03]  /*18c10*/  IADD3 R2, P2, R7, UR4, RZ ;  /* 0x0000000407027c10 */ /* 0x008fc6000ff5e0ff */
[----:B------:R-:W3:Y:S04]  /*18c20*/  LDL R7, [R1+0x9c0] ;  /* 0x0009c00001077983 */ /* 0x000ee80000100800 */
[----:B------:R0:W3:Y:S01]  /*18c30*/  LDG.E.U8 R71, desc[UR8][R18.64] ;  /* 0x0000000812477981 */ /* 0x0000e2000c1e1100 */
[----:B----4-:R-:W-:-:S03]  /*18c40*/  IADD3.X R15, R5, UR7, RZ, P1, !PT ;  /* 0x00000007050f7c10 */ /* 0x010fc60008ffe4ff */
[----:B------:R-:W4:Y:S04]  /*18c50*/  LDL R5, [R1+0x9b4] ;  /* 0x0009b40001057983 */ /* 0x000f280000100800 */
[----:B------:R1:W4:Y:S01]  /*18c60*/  LDG.E.U8 R103, desc[UR8][R14.64] ;  /* 0x000000080e677981 */ /* 0x000322000c1e1100 */
[----:B0-----:R-:W-:-:S03]  /*18c70*/  IADD3 R18, P1, R16, UR4, RZ ;  /* 0x0000000410127c10 */ /* 0x001fc6000ff3e0ff */
[----:B------:R-:W4:Y:S01]  /*18c80*/  LDL R16, [R1+0x9d0] ;  /* 0x0009d00001107983 */ /* 0x000f220000100800 */
[----:B------:R-:W-:-:S03]  /*18c90*/  IADD3.X R3, R11, UR7, RZ, P2, !PT ;  /* 0x000000070b037c10 */ /* 0x000fc600097fe4ff */
[----:B------:R-:W4:Y:S01]  /*18ca0*/  LDL R11, [R1+0x9bc] ;  /* 0x0009bc00010b7983 */ /* 0x000f220000100800 */
[----:B------:R-:W-:-:S03]  /*18cb0*/  IADD3.X R19, R9, UR7, RZ, P1, !PT ;  /* 0x0000000709137c10 */ /* 0x000fc60008ffe4ff */
[----:B------:R0:W4:Y:S01]  /*18cc0*/  LDG.E.U8 R70, desc[UR8][R2.64] ;  /* 0x0000000802467981 */ /* 0x000122000c1e1100 */
[----:B-1----:R-:W-:-:S03]  /*18cd0*/  IADD3 R14, P2, R10, UR4, RZ ;  /* 0x000000040a0e7c10 */ /* 0x002fc6000ff5e0ff */
[----:B------:R-:W4:Y:S04]  /*18ce0*/  LDL R10, [R1+0x9c4] ;  /* 0x0009c400010a7983 */ /* 0x000f280000100800 */
[----:B------:R-:W4:Y:S01]  /*18cf0*/  LDL R9, [R1+0x9d8] ;  /* 0x0009d80001097983 */ /* 0x000f220000100800 */
[----:B0-----:R-:W-:-:S03]  /*18d00*/  IADD3 R2, P1, R4, UR4, RZ ;  /* 0x0000000404027c10 */ /* 0x001fc6000ff3e0ff */
[----:B------:R-:W4:Y:S04]  /*18d10*/  LDL R4, [R1+0x9cc] ;  /* 0x0009cc0001047983 */ /* 0x000f280000100800 */
[----:B------:R0:W4:Y:S01]  /*18d20*/  LDG.E.U8 R102, desc[UR8][R18.64] ;  /* 0x0000000812667981 */ /* 0x000122000c1e1100 */
[----:B------:R-:W-:-:S03]  /*18d30*/  IADD3.X R15, R13, UR7, RZ, P2, !PT ;  /* 0x000000070d0f7c10 */ /* 0x000fc600097fe4ff */
[----:B------:R-:W4:Y:S01]  /*18d40*/  LDL R13, [R1+0x9e0] ;  /* 0x0009e000010d7983 */ /* 0x000f220000100800 */
[----:B0-----:R-:W-:-:S03]  /*18d50*/  IADD3 R18, P2, R8, UR4, RZ ;  /* 0x0000000408127c10 */ /* 0x001fc6000ff5e0ff */
[----:B------:R-:W4:Y:S01]  /*18d60*/  LDL R8, [R1+0x9d4] ;  /* 0x0009d40001087983 */ /* 0x000f220000100800 */
[----:B------:R-:W-:-:S03]  /*18d70*/  IADD3.X R3, R21, UR7, RZ, P1, !PT ;  /* 0x0000000715037c10 */ /* 0x000fc60008ffe4ff */
[----:B------:R0:W4:Y:S04]  /*18d80*/  LDG.E.U8 R69, desc[UR8][R14.64] ;  /* 0x000000080e457981 */ /* 0x000128000c1e1100 */
[----:B------:R3:W4:Y:S04]  /*18d90*/  LDG.E.U8 R101, desc[UR8][R2.64] ;  /* 0x0000000802657981 */ /* 0x000728000c1e1100 */
[----:B------:R-:W4:Y:S01]  /*18da0*/  LDL R21, [R1+0x9e4] ;  /* 0x0009e40001157983 */ /* 0x000f220000100800 */
[----:B0-----:R-:W-:-:S03]  /*18db0*/  IADD3 R14, P1, R12, UR4, RZ ;  /* 0x000000040c0e7c10 */ /* 0x001fc6000ff3e0ff */
[----:B------:R-:W4:Y:S01]  /*18dc0*/  LDL R12, [R1+0x9dc] ;  /* 0x0009dc00010c7983 */ /* 0x000f220000100800 */
        /* <DEDUP_REMOVED lines=15> */
[----:B------:R-:W4:Y:S04]  /*18ec0*/  LDL R10, [R1+0x9fc] ;  /* 0x0009fc00010a7983 */ /* 0x000f280000100800 */
[----:B------:R0:W4:Y:S01]  /*18ed0*/  LDG.E.U8 R67, desc[UR8][R2.64] ;  /* 0x0000000802437981 */ /* 0x000122000c1e1100 */
[----:B------:R-:W-:-:S03]  /*18ee0*/  IADD3.X R15, R4, UR7, RZ, P2, !PT ;  /* 0x00000007040f7c10 */ /* 0x000fc600097fe4ff */
[----:B------:R-:W4:Y:S04]  /*18ef0*/  LDL R4, [R1+0xa04] ;  /* 0x000a040001047983 */ /* 0x000f280000100800 */
[----:B------:R1:W4:Y:S01]  /*18f00*/  LDG.E.U8 R99, desc[UR8][R18.64] ;  /* 0x0000000812637981 */ /* 0x000322000c1e1100 */
[----:B0-----:R-:W-:-:S03]  /*18f10*/  IADD3 R2, P1, R9, UR4, RZ ;  /* 0x0000000409027c10 */ /* 0x001fc6000ff3e0ff */
[----:B------:R-:W4:Y:S04]  /*18f20*/  LDL R9, [R1+0xa10] ;  /* 0x000a100001097983 */ /* 0x000f280000100800 */
[----:B------:R0:W4:Y:S01]  /*18f30*/  LDG.E.U8 R66, desc[UR8][R14.64] ;  /* 0x000000080e427981 */ /* 0x000122000c1e1100 */
[----:B-1----:R-:W-:-:S03]  /*18f40*/  IADD3 R18, P2, R13, UR4, RZ ;  /* 0x000000040d127c10 */ /* 0x002fc6000ff5e0ff */
[----:B------:R-:W4:Y:S01]  /*18f50*/  LDL R13, [R1+0xa18] ;  /* 0x000a1800010d7983 */ /* 0x000f220000100800 */
[----:B------:R-:W-:-:S03]  /*18f60*/  IADD3.X R3, R8, UR7, RZ, P1, !PT ;  /* 0x0000000708037c10 */ /* 0x000fc60008ffe4ff */
[----:B------:R-:W4:Y:S04]  /*18f70*/  LDL R8, [R1+0xa0c] ;  /* 0x000a0c0001087983 */ /* 0x000f280000100800 */
[----:B------:R2:W4:Y:S01]  /*18f80*/  LDG.E.U8 R98, desc[UR8][R2.64] ;  /* 0x0000000802627981 */ /* 0x000522000c1e1100 */
[----:B------:R-:W-:Y:S02]  /*18f90*/  IADD3.X R19, R12, UR7, RZ, P2, !PT ;  /* 0x000000070c137c10 */ /* 0x000fe400097fe4ff */
[----:B0-----:R-:W-:Y:S01]  /*18fa0*/  IADD3 R14, P1, R22, UR4, RZ ;  /* 0x00000004160e7c10 */ /* 0x001fe2000ff3e0ff */
[----:B------:R-:W4:Y:S03]  /*18fb0*/  LDL R12, [R1+0xa20] ;  /* 0x000a2000010c7983 */ /* 0x000f260000100800 */
[----:B------:R-:W-:Y:S01]  /*18fc0*/  IADD3.X R15, R21, UR7, RZ, P1, !PT ;  /* 0x00000007150f7c10 */ /* 0x000fe20008ffe4ff */
[----:B------:R3:W4:Y:S04]  /*18fd0*/  LDG.E.U8 R65, desc[UR8][R18.64] ;  /* 0x0000000812417981 */ /* 0x000728000c1e1100 */
[----:B------:R0:W4:Y:S04]  /*18fe0*/  LDG.E.U8 R97, desc[UR8][R14.64] ;  /* 0x000000080e617981 */ /* 0x000128000c1e1100 */
[----:B------:R-:W4:Y:S04]  /*18ff0*/  LDL R22, [R1+0xa6c] ;  /* 0x000a6c0001167983 */ /* 0x000f280000100800 */
[----:B------:R-:W4:Y:S01]  /*19000*/  LDL R21, [R1+0xa74] ;  /* 0x000a740001157983 */ /* 0x000f220000100800 */
[----:B--2---:R-:W-:-:S03]  /*19010*/  IADD3 R2, P2, R0, UR4, RZ ;  /* 0x0000000400027c10 */ /* 0x004fc6000ff5e0ff */
[----:B------:R-:W2:Y:S01]  /*19020*/  LDL R0, [R1+0xa14] ;  /* 0x000a140001007983 */ /* 0x000ea20000100800 */
[----:B---3--:R-:W-:-:S03]  /*19030*/  IADD3 R18, P1, R7, UR4, RZ ;  /* 0x0000000407127c10 */ /* 0x008fc6000ff3e0ff */
[----:B------:R-:W3:Y:S01]  /*19040*/  LDL R7, [R1+0xa28] ;  /* 0x000a280001077983 */ /* 0x000ee20000100800 */
[----:B----4-:R-:W-:-:S03]  /*19050*/  IADD3.X R3, R5, UR7, RZ, P2, !PT ;  /* 0x0000000705037c10 */ /* 0x010fc600097fe4ff */
[----:B------:R-:W4:Y:S01]  /*19060*/  LDL R5, [R1+0xa1c] ;  /* 0x000a1c0001057983 */ /* 0x000f220000100800 */
[----:B0-----:R-:W-:-:S03]  /*19070*/  IADD3 R14, P2, R20, UR4, RZ ;  /* 0x00000004140e7c10 */ /* 0x001fc6000ff5e0ff */
[----:B------:R0:W4:Y:S04]  /*19080*/  LDG.E.U8 R64, desc[UR8][R2.64] ;  /* 0x0000000802407981 */ /* 0x000128000c1e1100 */
[----:B------:R-:W4:Y:S01]  /*19090*/  LDL R20, [R1+0xa24] ;  /* 0x000a240001147983 */ /* 0x000f220000100800 */
[----:B------:R-:W-:-:S03]  /*190a0*/  IADD3.X R19, R11, UR7, RZ, P1, !PT ;  /* 0x000000070b137c10 */ /* 0x000fc60008ffe4ff */
[----:B------:R-:W4:Y:S01]  /*190b0*/  LDL R11, [R1+0xa30] ;  /* 0x000a3000010b7983 */ /* 0x000f220000100800 */
[----:B0-----:R-:W-:-:S03]  /*190c0*/  IADD3 R2, P1, R16, UR4, RZ ;  /* 0x0000000410027c10 */ /* 0x001fc6000ff3e0ff */
[----:B------:R0:W4:Y:S01]  /*190d0*/  LDG.E.U8 R96, desc[UR8][R18.64] ;  /* 0x0000000812607981 */ /* 0x000122000c1e1100 */
[----:B------:R-:W-:-:S03]  /*190e0*/  IADD3.X R15, R10, UR7, RZ, P2, !PT ;  /* 0x000000070a0f7c10 */ /* 0x000fc600097fe4ff */
[----:B------:R-:W4:Y:S04]  /*190f0*/  LDL R10, [R1+0xa38] ;  /* 0x000a3800010a7983 */ /* 0x000f280000100800 */
[----:B------:R-:W4:Y:S01]  /*19100*/  LDL R16, [R1+0xa2c] ;  /* 0x000a2c0001107983 */ /* 0x000f220000100800 */
        /* <DEDUP_REMOVED lines=21> */
[----:B------:R-:W-:-:S03]  /*19260*/  IADD3.X R19, R20, UR7, RZ, P1, !PT ;  /* 0x0000000714137c10 */ /* 0x000fc60008ffe4ff */
[----:B------:R-:W4:Y:S04]  /*19270*/  LDL R20, [R1+0xa88] ;  /* 0x000a880001147983 */ /* 0x000f280000100800 */
[----:B------:R1:W4:Y:S01]  /*19280*/  LDG.E.U8 R93, desc[UR8][R18.64] ;  /* 0x00000008125d7981 */ /* 0x000322000c1e1100 */
[----:B0-----:R-:W-:-:S03]  /*19290*/  IADD3 R14, P2, R11, UR4, RZ ;  /* 0x000000040b0e7c10 */ /* 0x001fc6000ff5e0ff */
[----:B------:R-:W4:Y:S01]  /*192a0*/  LDL R11, [R1+0xa60] ;  /* 0x000a6000010b7983 */ /* 0x000f220000100800 */
[----:B-1----:R-:W-:-:S03]  /*192b0*/  IADD3 R2, P1, R10, UR4, RZ ;  /* 0x000000040a027c10 */ /* 0x002fc6000ff3e0ff */
[----:B------:R-:W4:Y:S01]  /*192c0*/  LDL R10, [R1+0xa54] ;  /* 0x000a5400010a7983 */ /* 0x000f220000100800 */
[----:B------:R-:W-:-:S03]  /*192d0*/  IADD3.X R15, R16, UR7, RZ, P2, !PT ;  /* 0x00000007100f7c10 */ /* 0x000fc600097fe4ff */
[----:B------:R-:W4:Y:S01]  /*192e0*/  LDL R16, [R1+0xa98] ;  /* 0x000a980001107983 */ /* 0x000f220000100800 */
[----:B------:R-:W-:-:S03]  /*192f0*/  IADD3.X R3, R4, UR7, RZ, P1, !PT ;  /* 0x0000000704037c10 */ /* 0x000fc60008ffe4ff */
[----:B------:R-:W4:Y:S04]  /*19300*/  LDL R4, [R1+0xa64] ;  /* 0x000a640001047983 */ /* 0x000f280000100800 */
[----:B------:R0:W4:Y:S01]  /*19310*/  LDG.E.U8 R59, desc[UR8][R14.64] ;  /* 0x000000080e3b7981 */ /* 0x000122000c1e1100 */
[----:B------:R-:W-:-:S03]  /*19320*/  IADD3 R18, P2, R9, UR4, RZ ;  /* 0x0000000409127c10 */ /* 0x000fc6000ff5e0ff */
[----:B------:R-:W4:Y:S04]  /*19330*/  LDL R9, [R1+0xa5c] ;  /* 0x000a5c0001097983 */ /* 0x000f280000100800 */
[----:B------:R1:W4:Y:S01]  /*19340*/  LDG.E.U8 R92, desc[UR8][R2.64] ;  /* 0x00000008025c7981 */ /* 0x000322000c1e1100 */
[----:B0-----:R-:W-:-:S03]  /*19350*/  IADD3 R14, P1, R13, UR4, RZ ;  /* 0x000000040d0e7c10 */ /* 0x001fc6000ff3e0ff */
[----:B------:R-:W4:Y:S01]  /*19360*/  LDL R13, [R1+0xaa0] ;  /* 0x000aa000010d7983 */ /* 0x000f220000100800 */
[----:B------:R-:W-:-:S03]  /*19370*/  IADD3.X R19, R8, UR7, RZ, P2, !PT ;  /* 0x0000000708137c10 */ /* 0x000fc600097fe4ff */
[----:B------:R-:W4:Y:S04]  /*19380*/  LDL R8, [R1+0xa80] ;  /* 0x000a800001087983 */ /* 0x000f280000100800 */
[----:B------:R3:W4:Y:S01]  /*19390*/  LDG.E.U8 R58, desc[UR8][R18.64] ;  /* 0x00000008123a7981 */ /* 0x000722000c1e1100 */
[----:B-1----:R-:W-:-:S03]  /*193a0*/  IADD3 R2, P2, R12, UR4, RZ ;  /* 0x000000040c027c10 */ /* 0x002fc6000ff5e0ff */
        /* <DEDUP_REMOVED lines=11> */
[----:B------:R-:W-:Y:S02]  /*19460*/  IADD3.X R19, R10, UR7, RZ, P1, !PT ;  /* 0x000000070a137c10 */ /* 0x000fe40008ffe4ff */
[----:B-1----:R-:W-:Y:S01]  /*19470*/  IADD3 R2, P1, R25, UR4, RZ ;  /* 0x0000000419027c10 */ /* 0x002fe2000ff3e0ff */
[----:B------:R-:W4:Y:S04]  /*19480*/  LDL R10, [R1+0xaa8] ;  /* 0x000aa800010a7983 */ /* 0x000f280000100800 */
[----:B------:R0:W4:Y:S01]  /*19490*/  LDG.E.U8 R90, desc[UR8][R18.64] ;  /* 0x00000008125a7981 */ /* 0x000122000c1e1100 */
        /* <DEDUP_REMOVED lines=8> */
[----:B------:R0:W4:Y:S01]  /*19520*/  LDG.E.U8 R55, desc[UR8][R18.64] ;  /* 0x0000000812377981 */ /* 0x000122000c1e1100 */
[----:B-1----:R-:W-:-:S03]  /*19530*/  IADD3 R2, P2, R8, UR4, RZ ;  /* 0x0000000408027c10 */ /* 0x002fc6000ff5e0ff */
[----:B------:R-:W4:Y:S01]  /*19540*/  LDL R8, [R1+0xab0] ;  /* 0x000ab00001087983 */ /* 0x000f220000100800 */
[----:B0-----:R-:W-:-:S03]  /*19550*/  IADD3 R14, P1, R23, UR4, RZ ;  /* 0x00000004170e7c10 */ /* 0x001fc6000ff3e0ff */
[----:B------:R-:W4:Y:S01]  /*19560*/  LDL R25, [R1+0xac8] ;  /* 0x000ac80001197983 */ /* 0x000f220000100800 */
[----:B------:R-:W-:Y:S02]  /*19570*/  IADD3.X R15, R21, UR7, RZ, P1, !PT ;  /* 0x00000007150f7c10 */ /* 0x000fe40008ffe4ff */
[----:B------:R-:W-:Y:S01]  /*19580*/  IADD3 R18, P1, R20, UR4, RZ ;  /* 0x0000000414127c10 */ /* 0x000fe2000ff3e0ff */
[----:B------:R-:W4:Y:S04]  /*19590*/  LDL R24, [R1+0xacc] ;  /* 0x000acc0001187983 */ /* 0x000f280000100800 */
[----:B------:R-:W4:Y:S04]  /*195a0*/  LDG.E.U8 R88, desc[UR8][R14.64] ;  /* 0x000000080e587981 */ /* 0x000f28000c1e1100 */
        /* <DEDUP_REMOVED lines=10> */
[----:B------:R-:W4:Y:S01]  /*19650*/  LDL R13, [R1+0xab4] ;  /* 0x000ab400010d7983 */ /* 0x000f220000100800 */
[----:B------:R-:W-:Y:S02]  /*19660*/  IADD3.X R21, R12, UR7, RZ, P2, !PT ;  /* 0x000000070c157c10 */ /* 0x000fe400097fe4ff */
[----:B------:R-:W-:Y:S01]  /*19670*/  IADD3 R14, P1, R16, UR4, RZ ;  /* 0x00000004100e7c10 */ /* 0x000fe2000ff3e0ff */
[----:B------:R-:W4:Y:S04]  /*19680*/  LDL R12, [R1+0xabc] ;  /* 0x000abc00010c7983 */ /* 0x000f280000100800 */
[----:B------:R0:W4:Y:S01]  /*19690*/  LDG.E.U8 R87, desc[UR8][R18.64] ;  /* 0x0000000812577981 */ /* 0x000122000c1e1100 */
[----:B------:R-:W-:-:S03]  /*196a0*/  IADD3.X R15, R11, UR7, RZ, P1, !PT ;  /* 0x000000070b0f7c10 */ /* 0x000fc60008ffe4ff */
[----:B------:R-:W4:Y:S04]  /*196b0*/  LDG.E.U8 R53, desc[UR8][R20.64] ;  /* 0x0000000814357981 */ /* 0x000f28000c1e1100 */
[----:B------:R-:W4:Y:S01]  /*196c0*/  LDL R11, [R1+0xad0] ;  /* 0x000ad000010b7983 */ /* 0x000f220000100800 */
[----:B0-----:R-:W-:-:S03]  /*196d0*/  IADD3 R18, P1, R10, UR4, RZ ;  /* 0x000000040a127c10 */ /* 0x001fc6000ff3e0ff */
[----:B------:R-:W4:Y:S04]  /*196e0*/  LDL R16, [R1+0xaf8] ;  /* 0x000af80001107983 */ /* 0x000f280000100800 */
[----:B------:R-:W4:Y:S01]  /*196f0*/  LDL R10, [R1+0xac4] ;  /* 0x000ac400010a7983 */ /* 0x000f220000100800 */
[----:B------:R-:W-:-:S03]  /*19700*/  IADD3.X R19, R4, UR7, RZ, P1, !PT ;  /* 0x0000000704137c10 */ /* 0x000fc60008ffe4ff */
[----:B------:R-:W4:Y:S04]  /*19710*/  LDG.E.U8 R86, desc[UR8][R14.64] ;  /* 0x000000080e567981 */ /* 0x000f28000c1e1100 */
[----:B------:R-:W4:Y:S01]  /*19720*/  LDL R4, [R1+0xad8] ;  /* 0x000ad80001047983 */ /* 0x000f220000100800 */
[----:B------:R-:W-:-:S03]  /*19730*/  IADD3.X R3, R9, UR7, RZ, P3, !PT ;  /* 0x0000000709037c10 */ /* 0x000fc60009ffe4ff */
[----:B------:R-:W4:Y:S04]  /*19740*/  LDG.E.U8 R85, desc[UR8][R18.64] ;  /* 0x0000000812557981 */ /* 0x000f28000c1e1100 */
[----:B------:R-:W4:Y:S04]  /*19750*/  LDL R9, [R1+0xae0] ;  /* 0x000ae00001097983 */ /* 0x000f280000100800 */
[----:B------:R0:W4:Y:S02]  /*19760*/  LDG.E.U8 R52, desc[UR8][R2.64] ;  /* 0x0000000802347981 */ /* 0x000124000c1e1100 */
[----:B0-----:R-:W-:-:S02]  /*19770*/  IADD3 R2, P1, R8, UR4, RZ ;  /* 0x0000000408027c10 */ /* 0x001fc4000ff3e0ff */
[----:B------:R-:W4:Y:S01]  /*19780*/  LDL R8, [R1+0xad4] ;  /* 0x000ad40001087983 */ /* 0x000f220000100800 */
[----:B--2---:R-:W-:-:S03]  /*19790*/  IADD3 R18, P2, R0, UR4, RZ ;  /* 0x0000000400127c10 */ /* 0x004fc6000ff5e0ff */
[----:B------:R-:W2:Y:S01]  /*197a0*/  LDL R0, [R1+0xadc] ;  /* 0x000adc0001007983 */ /* 0x000ea20000100800 */
[----:B---3--:R-:W-:-:S03]  /*197b0*/  IADD3.X R3, R7, UR7, RZ, P1, !PT ;  /* 0x0000000707037c10 */ /* 0x008fc60008ffe4ff */
[----:B------:R-:W3:Y:S04]  /*197c0*/  LDL R7, [R1+0xaf0] ;  /* 0x000af00001077983 */ /* 0x000ee80000100800 */
[----:B------:R0:W3:Y:S01]  /*197d0*/  LDG.E.U8 R51, desc[UR8][R2.64] ;  /* 0x0000000802337981 */ /* 0x0000e2000c1e1100 */
[----:B----4-:R-:W-:-:S03]  /*197e0*/  IADD3 R20, P1, R5, UR4, RZ ;  /* 0x0000000405147c10 */ /* 0x010fc6000ff3e0ff */
[----:B------:R-:W4:Y:S01]  /*197f0*/  LDL R5, [R1+0xaec] ;  /* 0x000aec0001057983 */ /* 0x000f220000100800 */
[----:B------:R-:W-:-:S03]  /*19800*/  IADD3.X R19, R13, UR7, RZ, P2, !PT ;  /* 0x000000070d137c10 */ /* 0x000fc600097fe4ff */
[----:B------:R-:W4:Y:S01]  /*19810*/  LDL R13, [R1+0xaf4] ;  /* 0x000af400010d7983 */ /* 0x000f220000100800 */
[----:B------:R-:W-:-:S03]  /*19820*/  IADD3.X R21, R12, UR7, RZ, P1, !PT ;  /* 0x000000070c157c10 */ /* 0x000fc60008ffe4ff */
[----:B------:R-:W4:Y:S01]  /*19830*/  LDL R12, [R1+0xb00] ;  /* 0x000b0000010c7983 */ /* 0x000f220000100800 */
[----:B------:R-:W-:-:S03]  /*19840*/  IADD3 R14, P2, R25, UR4, RZ ;  /* 0x00000004190e7c10 */ /* 0x000fc6000ff5e0ff */
[----:B------:R1:W4:Y:S04]  /*19850*/  LDG.E.U8 R50, desc[UR8][R20.64] ;  /* 0x0000000814327981 */ /* 0x000328000c1e1100 */
[----:B------:R1:W4:Y:S01]  /*19860*/  LDG.E.U8 R84, desc[UR8][R18.64] ;  /* 0x0000000812547981 */ /* 0x000322000c1e1100 */
[----:B0-----:R-:W-:-:S03]  /*19870*/  IADD3 R2, P1, R11, UR4, RZ ;  /* 0x000000040b027c10 */ /* 0x001fc6000ff3e0ff */
[----:B------:R-:W4:Y:S01]  /*19880*/  LDL R11, [R1+0xb08] ;  /* 0x000b0800010b7983 */ /* 0x000f220000100800 */
[----:B------:R-:W-:Y:S02]  /*19890*/  IADD3.X R15, R10, UR7, RZ, P2, !PT ;  /* 0x000000070a0f7c10 */ /* 0x000fe400097fe4ff */
[----:B------:R-:W-:Y:S01]  /*198a0*/  IADD3.X R3, R24, UR7, RZ, P1, !PT ;  /* 0x0000000718037c10 */ /* 0x000fe20008ffe4ff */
[----:B------:R-:W4:Y:S01]  /*198b0*/  LDL R10, [R1+0xafc] ;  /* 0x000afc00010a7983 */ /* 0x000f220000100800 */
[----:B------:R-:W-:-:S03]  /*198c0*/  WARPGROUP.ARRIVE ;  /* 0x00000000000079c5 */ /* 0x000fc60000000000 */
[----:B------:R3:W4:Y:S01]  /*198d0*/  LDG.E.U8 R49, desc[UR8][R2.64] ;  /* 0x0000000802317981 */ /* 0x000722000c1e1100 */
[----:B-1----:R-:W-:Y:S02]  /*198e0*/  IADD3 R20, P2, R4, UR4, RZ ;  /* 0x0000000404147c10 */ /* 0x002fe4000ff5e0ff */
[----:B------:R-:W-:Y:S01]  /*198f0*/  QGMMA.64x64x32.F32.E4M3.E4M3 R184, gdesc[UR36], RZ, !UPT, gsb0 ;  /* 0x00e0000024b879f3 */ /* 0x000fe2000c0008ff */
[----:B------:R-:W4:Y:S04]  /*19900*/  LDL R4, [R1+0xb04] ;  /* 0x000b040001047983 */ /* 0x000f280000100800 */
[----:B------:R0:W4:Y:S01]  /*19910*/  LDG.E.U8 R83, desc[UR8][R14.64] ;  /* 0x000000080e537981 */ /* 0x000122000c1e1100 */
[----:B------:R-:W-:-:S03]  /*19920*/  IADD3 R18, P1, R9, UR4, RZ ;  /* 0x0000000409127c10 */ /* 0x000fc6000ff3e0ff */
[----:B------:R-:W4:Y:S01]  /*19930*/  LDL R9, [R1+0xb10] ;  /* 0x000b100001097983 */ /* 0x000f220000100800 */
[----:B------:R-:W-:-:S03]  /*19940*/  IADD3.X R21, R8, UR7, RZ, P2, !PT ;  /* 0x0000000708157c10 */ /* 0x000fc600097fe4ff */
[----:B------:R-:W4:Y:S04]  /*19950*/  LDL R8, [R1+0xb0c] ;  /* 0x000b0c0001087983 */ /* 0x000f280000100800 */
[----:B------:R-:W4:Y:S01]  /*19960*/  LDG.E.U8 R82, desc[UR8][R20.64] ;  /* 0x0000000814527981 */ /* 0x000f22000c1e1100 */
[----:B--2---:R-:W-:Y:S01]  /*19970*/  IADD3.X R19, R0, UR7, RZ, P1, !PT ;  /* 0x0000000700137c10 */ /* 0x004fe20008ffe4ff */
[----:B------:R-:W-:Y:S02]  /*19980*/  WARPGROUP.DEPBAR.LE gsb0, 0x0 ;  /* 0x00008000000079c5 */ /* 0x000fe40000010000 */
[----:B------:R-:W2:Y:S01]  /*19990*/  LDL R0, [R1+0xb18] ;  /* 0x000b180001007983 */ /* 0x000ea20000100800 */
[----:B---3--:R-:W-:-:S03]  /*199a0*/  IADD3 R2, P1, R7, UR4, RZ ;  /* 0x0000000407027c10 */ /* 0x008fc6000ff3e0ff */
[----:B------:R-:W3:Y:S04]  /*199b0*/  LDL R7, [R1+0xb14] ;  /* 0x000b140001077983 */ /* 0x000ee80000100800 */
[----:B------:R-:W3:Y:S01]  /*199c0*/  LDL R21, [R1+0xb1c] ;  /* 0x000b1c0001157983 */ /* 0x000ee20000100800 */
[----:B0-----:R-:W-:-:S03]  /*199d0*/  IADD3 R14, P2, R23, UR4, RZ ;  /* 0x00000004170e7c10 */ /* 0x001fc6000ff5e0ff */
[----:B------:R-:W3:Y:S04]  /*199e0*/  LDL R20, [R1+0xb28] ;  /* 0x000b280001147983 */ /* 0x000ee80000100800 */
[----:B------:R0:W3:Y:S01]  /*199f0*/  LDG.E.U8 R48, desc[UR8][R18.64] ;  /* 0x0000000812307981 */ /* 0x0000e2000c1e1100 */
[----:B----4-:R-:W-:-:S03]  /*19a00*/  IADD3.X R3, R5, UR7, RZ, P1, !PT ;  /* 0x0000000705037c10 */ /* 0x010fc60008ffe4ff */
[----:B------:R-:W4:Y:S01]  /*19a10*/  LDL R5, [R1+0xb20] ;  /* 0x000b200001057983 */ /* 0x000f220000100800 */
[----:B------:R-:W-:Y:S01]  /*19a20*/  WARPGROUP.ARRIVE ;  /* 0x00000000000079c5 */ /* 0x000fe20000000000 */
[----:B------:R-:W-:Y:S02]  /*19a30*/  IADD3.X R15, R22, UR7, RZ, P2, !PT ;  /* 0x00000007160f7c10 */ /* 0x000fe400097fe4ff */
[----:B------:R-:W4:Y:S03]  /*19a40*/  LDG.E.U8 R47, desc[UR8][R2.64] ;  /* 0x00000008022f7981 */ /* 0x000f26000c1e1100 */
[----:B------:R-:W-:Y:S01]  /*19a50*/  QGMMA.64x64x32.F32.E4M3.E4M3 R184, gdesc[UR40], R184, gsb0 ;  /* 0x00e0000028b879f3 */ /* 0x000fe200080008b8 */
[----:B0-----:R-:W-:Y:S01]  /*19a60*/  IADD3 R18, P2, R16, UR4, RZ ;  /* 0x0000000410127c10 */ /* 0x001fe2000ff5e0ff */
[----:B------:R0:W4:Y:S04]  /*19a70*/  LDG.E.U8 R81, desc[UR8][R14.64] ;  /* 0x000000080e517981 */ /* 0x000128000c1e1100 */
[----:B------:R-:W4:Y:S01]  /*19a80*/  LDL R16, [R1+0xb24] ;  /* 0x000b240001107983 */ /* 0x000f220000100800 */
[----:B------:R-:W-:-:S03]  /*19a90*/  IADD3.X R19, R13, UR7, RZ, P2, !PT ;  /* 0x000000070d137c10 */ /* 0x000fc600097fe4ff */
[----:B------:R-:W4:Y:S01]  /*19aa0*/  LDL R13, [R1+0xb30] ;  /* 0x000b3000010d7983 */ /* 0x000f220000100800 */
[----:B0-----:R-:W-:-:S03]  /*19ab0*/  IADD3 R14, P1, R12, UR4, RZ ;  /* 0x000000040c0e7c10 */ /* 0x001fc6000ff3e0ff */
[----:B------:R-:W4:Y:S01]  /*19ac0*/  LDL R12, [R1+0xb2c] ;  /* 0x000b2c00010c7983 */ /* 0x000f220000100800 */
[----:B------:R-:W-:-:S03]  /*19ad0*/  IADD3 R2, P2, R11, UR4, RZ ;  /* 0x000000040b027c10 */ /* 0x000fc6000ff5e0ff */
[----:B------:R-:W4:Y:S01]  /*19ae0*/  LDL R11, [R1+0xb38] ;  /* 0x000b3800010b7983 */ /* 0x000f220000100800 */
[----:B------:R-:W-:Y:S01]  /*19af0*/  IADD3.X R15, R10, UR7, RZ, P1, !PT ;  /* 0x000000070a0f7c10 */ /* 0x000fe20008ffe4ff */
[----:B------:R-:W-:Y:S02]  /*19b00*/  UIADD3.64 UR30, UR42, 0x2, URZ ;  /* 0x000000022a1e7897 */ /* 0x000fe4000fffe03f */
[----:B------:R-:W4:Y:S01]  /*19b10*/  LDL R10, [R1+0xb40] ;  /* 0x000b4000010a7983 */ /* 0x000f220000100800 */
[----:B------:R-:W-:Y:S02]  /*19b20*/  UIADD3.64 UR28, UR40, 0x2, URZ ;  /* 0x00000002281c7897 */ /* 0x000fe4000fffe03f */
[----:B------:R-:W-:Y:S01]  /*19b30*/  UIADD3.64 UR34, UR42, 0x4, URZ ;  /* 0x000000042a227897 */ /* 0x000fe2000fffe03f */
[----:B------:R-:W4:Y:S01]  /*19b40*/  LDG.E.U8 R252, desc[UR8][R18.64] ;  /* 0x0000000812fc7981 */ /* 0x000f22000c1e1100 */
[----:B------:R-:W-:-:S03]  /*19b50*/  IADD3.X R3, R4, UR7, RZ, P2, !PT ;  /* 0x0000000704037c10 */ /* 0x000fc600097fe4ff */
[----:B------:R-:W4:Y:S04]  /*19b60*/  LDL R4, [R1+0xb34] ;  /* 0x000b340001047983 */ /* 0x000f280000100800 */
[----:B------:R0:W4:Y:S01]  /*19b70*/  LDG.E.U8 R250, desc[UR8][R2.64] ;  /* 0x0000000802fa7981 */ /* 0x000122000c1e1100 */
[----:B------:R-:W-:-:S03]  /*19b80*/  UIADD3.64 UR32, UR40, 0x4, URZ ;  /* 0x0000000428207897 */ /* 0x000fc6000fffe03f */
[----:B------:R-:W4:Y:S04]  /*19b90*/  LDL R18, [R1+0xb58] ;  /* 0x000b580001127983 */ /* 0x000f280000100800 */
[----:B------:R-:W4:Y:S01]  /*19ba0*/  LDG.E.U8 R46, desc[UR8][R14.64] ;  /* 0x000000080e2e7981 */ /* 0x000f22000c1e1100 */
[----:B0-----:R-:W-:-:S03]  /*19bb0*/  IADD3 R2, P1, R9, UR4, RZ ;  /* 0x0000000409027c10 */ /* 0x001fc6000ff3e0ff */
[----:B------:R-:W4:Y:S01]  /*19bc0*/  LDL R9, [R1+0xb3c] ;  /* 0x000b3c0001097983 */ /* 0x000f220000100800 */
[----:B------:R-:W-:Y:S02]  /*19bd0*/  UIADD3.64 UR46, UR42, 0x202, URZ ;  /* 0x000002022a2e7897 */ /* 0x000fe4000fffe03f */
[----:B------:R-:W-:Y:S01]  /*19be0*/  UIADD3.64 UR44, UR40, 0x802, URZ ;  /* 0x00000802282c7897 */ /* 0x000fe2000fffe03f */
[----:B------:R-:W4:Y:S01]  /*19bf0*/  LDL R19, [R1+0xc04] ;  /* 0x000c040001137983 */ /* 0x000f220000100800 */
[----:B------:R-:W-:-:S03]  /*19c00*/  IADD3.X R3, R8, UR7, RZ, P1, !PT ;  /* 0x0000000708037c10 */ /* 0x000fc60008ffe4ff */
[----:B------:R-:W4:Y:S04]  /*19c10*/  LDL R8, [R1+0xb44] ;  /* 0x000b440001087983 */ /* 0x000f280000100800 */
[----:B------:R2:W4:Y:S04]  /*19c20*/  LDG.E.U8 R45, desc[UR8][R2.64] ;  /* 0x00000008022d7981 */ /* 0x000528000c1e1100 */
[----:B------:R-:W4:Y:S04]  /*19c30*/  LDL R15, [R1+0xb60] ;  /* 0x000b6000010f7983 */ /* 0x000f280000100800 */
[----:B------:R-:W4:Y:S01]  /*19c40*/  LDL R14, [R1+0xb5c] ;  /* 0x000b5c00010e7983 */ /* 0x000f220000100800 */
[----:B------:R-:W-:-:S02]  /*19c50*/  UIADD3.64 UR56, UR40, 0x804, URZ ;  /* 0x0000080428387897 */ /* 0x000fc4000fffe03f */
[----:B------:R-:W-:Y:S01]  /*19c60*/  UIADD3.64 UR52, UR40, 0xffe, URZ ;  /* 0x00000ffe28347897 */ /* 0x000fe2000fffe03f */
[----:B------:R-:W4:Y:S01]  /*19c70*/  LDL R22, [R1+0xc60] ;  /* 0x000c600001167983 */ /* 0x000f220000100800 */
[----:B------:R-:W-:Y:S02]  /*19c80*/  WARPGROUP.DEPBAR.LE gsb0, 0x0 ;  /* 0x00008000000079c5 */ /* 0x000fe40000010000 */
[----:B------:R-:W-:-:S06]  /*19c90*/  WARPGROUP.ARRIVE ;  /* 0x00000000000079c5 */ /* 0x000fcc0000000000 */
[----:B------:R-:W-:Y:S03]  /*19ca0*/  QGMMA.64x64x32.F32.E4M3.E4M3 R184, gdesc[UR28], R184, gsb0 ;  /* 0x00e000001cb879f3 */ /* 0x000fe600080008b8 */
[----:B------:R-:W-:Y:S02]  /*19cb0*/  WARPGROUP.DEPBAR.LE gsb0, 0x0 ;  /* 0x00008000000079c5 */ /* 0x000fe40000010000 */
[----:B------:R-:W-:-:S06]  /*19cc0*/  WARPGROUP.ARRIVE ;  /* 0x00000000000079c5 */ /* 0x000fcc0000000000 */
[----:B------:R-:W-:Y:S01]  /*19cd0*/  QGMMA.64x64x32.F32.E4M3.E4M3 R184, gdesc[UR32], R184, gsb0 ;  /* 0x00e0000020b879f3 */ /* 0x000fe200080008b8 */
[----:B--2---:R-:W-:Y:S02]  /*19ce0*/  IADD3 R2, P1, R0, UR4, RZ ;  /* 0x0000000400027c10 */ /* 0x004fe4000ff3e0ff */
[----:B------:R-:W2:Y:S02]  /*19cf0*/  LDL R0, [R1+0xb48] ;  /* 0x000b480001007983 */ /* 0x000ea40000100800 */
[----:B---3--:R-:W-:Y:S02]  /*19d00*/  IADD3.X R3, R7, UR7, RZ, P1, !PT ;  /* 0x0000000707037c10 */ /* 0x008fe40008ffe4ff */
[----:B------:R-:W3:Y:S04]  /*19d10*/  LDL R7, [R1+0xb50] ;  /* 0x000b500001077983 */ /* 0x000ee80000100800 */
[----:B------:R4:W3:Y:S01]  /*19d20*/  LDG.E.U8 R248, desc[UR8][R2.64] ;  /* 0x0000000802f87981 */ /* 0x0008e2000c1e1100 */
[----:B------:R-:W-:-:S02]  /*19d30*/  UIADD3.64 UR30, UR42, 0x1fe, URZ ;  /* 0x000001fe2a1e7897 */ /* 0x000fc4000fffe03f */
[----:B------:R-:W-:Y:S01]  /*19d40*/  UIADD3.64 UR28, UR40, 0x7fe, URZ ;  /* 0x000007fe281c7897 */ /* 0x000fe2000fffe03f */
[----:B----4-:R-:W-:Y:S02]  /*19d50*/  IADD3 R2, P1, R5, UR4, RZ ;  /* 0x0000000405027c10 */ /* 0x010fe4000ff3e0ff */
[----:B------:R-:W4:Y:S01]  /*19d60*/  LDL R5, [R1+0xb4c] ;  /* 0x000b4c0001057983 */ /* 0x000f220000100800 */
[----:B------:R-:W-:Y:S02]  /*19d70*/  WARPGROUP.DEPBAR.LE gsb0, 0x0 ;  /* 0x00008000000079c5 */ /* 0x000fe40000010000 */
[----:B------:R-:W-:-:S06]  /*19d80*/  WARPGROUP.ARRIVE ;  /* 0x00000000000079c5 */ /* 0x000fcc0000000000 */
[----:B------:R-:W-:Y:S01]  /*19d90*/  QGMMA.64x64x32.F32.E4M3.E4M3 R184, gdesc[UR28], R184, gsb0 ;  /* 0x00e000001cb879f3 */ /* 0x000fe200080008b8 */
[----:B------:R-:W-:Y:S01]  /*19da0*/  UIADD3.64 UR34, UR42, 0x200, URZ ;  /* 0x000002002a227897 */ /* 0x000fe2000fffe03f */
[----:B------:R-:W-:Y:S01]  /*19db0*/  IADD3.X R3, R21, UR7, RZ, P1, !PT ;  /* 0x0000000715037c10 */ /* 0x000fe20008ffe4ff */
[----:B------:R-:W-:Y:S02]  /*19dc0*/  UIADD3.64 UR32, UR40, 0x800, URZ ;  /* 0x0000080028207897 */ /* 0x000fe4000fffe03f */
[----:B------:R-:W-:Y:S02]  /*19dd0*/  UIADD3.64 UR48, UR40, 0x1000, URZ ;  /* 0x0000100028307897 */ /* 0x000fe4000fffe03f */
[----:B------:R-:W-:Y:S01]  /*19de0*/  UIADD3.64 UR12, UR40, 0x1002, URZ ;  /* 0x00001002280c7897 */ /* 0x000fe2000fffe03f */
[----:B------:R0:W4:Y:S01]  /*19df0*/  LDG.E.U8 R44, desc[UR8][R2.64] ;  /* 0x00000008022c7981 */ /* 0x000122000c1e1100 */
[----:B------:R-:W-:Y:S02]  /*19e00*/  UIADD3.64 UR16, UR40, 0x1004, URZ ;  /* 0x0000100428107897 */ /* 0x000fe4000fffe03f */
[----:B------:R-:W-:-:S02]  /*19e10*/  UIADD3.64 UR20, UR40, 0x17fe, URZ ;  /* 0x000017fe28147897 */ /* 0x000fc4000fffe03f */
[----:B------:R-:W-:Y:S01]  /*19e20*/  UIADD3.64 UR24, UR40, 0x1800, URZ ;  /* 0x0000180028187897 */ /* 0x000fe2000fffe03f */
[----:B------:R-:W-:Y:S01]  /*19e30*/  R2UR UR31, R148 ;  /* 0x00000000941f72ca */ /* 0x000fe200000e0000 */
[----:B------:R-:W-:Y:S01]  /*19e40*/  UIADD3.64 UR28, UR40, 0x1802, URZ ;  /* 0x00001802281c7897 */ /* 0x000fe2000fffe03f */
[----:B------:R-:W-:Y:S01]  /*19e50*/  R2UR UR30, R149 ;  /* 0x00000000951e72ca */ /* 0x000fe200000e0000 */
[----:B------:R-:W-:Y:S01]  /*19e60*/  UIADD3.64 UR36, UR40, 0x3fe, URZ ;  /* 0x000003fe28247897 */ /* 0x000fe2000fffe03f */
[----:B0-----:R-:W-:Y:S01]  /*19e70*/  IADD3 R2, P1, R20, UR4, RZ ;  /* 0x0000000414027c10 */ /* 0x001fe2000ff3e0ff */
[----:B------:R-:W-:Y:S01]  /*19e80*/  UMOV UR10, UR46 ;  /* 0x0000002e000a7c82 */ /* 0x000fe20008000000 */
[----:B------:R-:W-:Y:S01]  /*19e90*/  UMOV UR11, UR47 ;  /* 0x0000002f000b7c82 */ /* 0x000fe20008000000 */
[----:B------:R-:W4:Y:S01]  /*19ea0*/  LDL R21, [R1+0xc5c] ;  /* 0x000c5c0001157983 */ /* 0x000f220000100800 */
[----:B------:R-:W-:-:S03]  /*19eb0*/  IADD3.X R3, R16, UR7, RZ, P1, !PT ;  /* 0x0000000710037c10 */ /* 0x000fc60008ffe4ff */
[----:B------:R-:W4:Y:S04]  /*19ec0*/  LDL R16, [R1+0xb54] ;  /* 0x000b540001107983 */ /* 0x000f280000100800 */
[----:B------:R0:W4:Y:S04]  /*19ed0*/  LDG.E.U8 R246, desc[UR8][R2.64] ;  /* 0x0000000802f67981 */ /* 0x000128000c1e1100 */
[----:B------:R-:W4:Y:S01]  /*19ee0*/  LDL R20, [R1+0xc68] ;  /* 0x000c680001147983 */ /* 0x000f220000100800 */
[----:B0-----:R-:W-:-:S03]  /*19ef0*/  IADD3 R2, P1, R13, UR4, RZ ;  /* 0x000000040d027c10 */ /* 0x001fc6000ff3e0ff */
[----:B------:R-:W4:Y:S01]  /*19f00*/  LDL R13, [R1+0xb68] ;  /* 0x000b6800010d7983 */ /* 0x000f220000100800 */
[----:B------:R-:W-:-:S03]  /*19f10*/  IADD3.X R3, R12, UR7, RZ, P1, !PT ;  /* 0x000000070c037c10 */ /* 0x000fc60008ffe4ff */
[----:B------:R-:W4:Y:S04]  /*19f20*/  LDL R12, [R1+0xb70] ;  /* 0x000b7000010c7983 */ /* 0x000f280000100800 */
[----:B------:R0:W4:Y:S01]  /*19f30*/  LDG.E.U8 R43, desc[UR8][R2.64] ;  /* 0x00000008022b7981 */ /* 0x000122000c1e1100 */
[----:B------:R-:W-:Y:S02]  /*19f40*/  WARPGROUP.DEPBAR.LE gsb0, 0x0 ;  /* 0x00008000000079c5 */ /* 0x000fe40000010000 */
[----:B------:R-:W-:-:S06]  /*19f50*/  WARPGROUP.ARRIVE ;  /* 0x00000000000079c5 */ /* 0x000fcc0000000000 */
[----:B------:R-:W-:Y:S01]  /*19f60*/  QGMMA.64x64x32.F32.E4M3.E4M3 R184, gdesc[UR32], R184, gsb0 ;  /* 0x00e0000020b879f3 */ /* 0x000fe200080008b8 */
[----:B0-----:R-:W-:Y:S02]  /*19f70*/  IADD3 R2, P1, R11, UR4, RZ ;  /* 0x000000040b027c10 */ /* 0x001fe4000ff3e0ff */
[----:B------:R-:W4:Y:S02]  /*19f80*/  LDL R11, [R1+0xb78] ;  /* 0x000b7800010b7983 */ /* 0x000f240000100800 */
[----:B------:R-:W-:Y:S02]  /*19f90*/  IADD3.X R3, R4, UR7, RZ, P1, !PT ;  /* 0x0000000704037c10 */ /* 0x000fe40008ffe4ff */
[----:B------:R-:W4:Y:S04]  /*19fa0*/  LDL R4, [R1+0xb64] ;  /* 0x000b640001047983 */ /* 0x000f280000100800 */
[----:B------:R0:W4:Y:S02]  /*19fb0*/  LDG.E.U8 R244, desc[UR8][R2.64] ;  /* 0x0000000802f47981 */ /* 0x000124000c1e1100 */
[----:B0-----:R-:W-:-:S02]  /*19fc0*/  IADD3 R2, P1, R10, UR4, RZ ;  /* 0x000000040a027c10 */ /* 0x001fc4000ff3e0ff */
[----:B------:R-:W4:Y:S02]  /*19fd0*/  LDL R10, [R1+0xb74] ;  /* 0x000b7400010a7983 */ /* 0x000f240000100800 */
[----:B------:R-:W-:Y:S02]  /*19fe0*/  IADD3.X R3, R9, UR7, RZ, P1, !PT ;  /* 0x0000000709037c10 */ /* 0x000fe40008ffe4ff */
[----:B------:R-:W4:Y:S04]  /*19ff0*/  LDL R9, [R1+0xb80] ;  /* 0x000b800001097983 */ /* 0x000f280000100800 */
[----:B------:R2:W4:Y:S01]  /*1a000*/  LDG.E.U8 R42, desc[UR8][R2.64] ;  /* 0x00000008022a7981 */ /* 0x000522000c1e1100 */
[----:B------:R-:W-:Y:S02]  /*1a010*/  WARPGROUP.DEPBAR.LE gsb0, 0x0 ;  /* 0x00008000000079c5 */ /* 0x000fe40000010000 */
[----:B------:R-:W-:-:S06]  /*1a020*/  WARPGROUP.ARRIVE ;  /* 0x00000000000079c5 */ /* 0x000fcc0000000000 */
[----:B------:R-:W-:Y:S01]  /*1a030*/  QGMMA.64x64x32.F32.E4M3.E4M3 R184, gdesc[UR44], R184, gsb0 ;  /* 0x00e000002cb879f3 */ /* 0x000fe200080008b8 */
[----:B--2---:R-:W-:Y:S02]  /*1a040*/  IADD3 R2, P1, R0, UR4, RZ ;  /* 0x0000000400027c10 */ /* 0x004fe4000ff3e0ff */
[----:B------:R-:W2:Y:S01]  /*1a050*/  LDL R0, [R1+0xb6c] ;  /* 0x000b6c0001007983 */ /* 0x000ea20000100800 */
[----:B------:R-:W-:Y:S02]  /*1a060*/  WARPGROUP.DEPBAR.LE gsb0, 0x0 ;  /* 0x00008000000079c5 */ /* 0x000fe40000010000 */
[----:B------:R-:W-:-:S06]  /*1a070*/  WARPGROUP.ARRIVE ;  /* 0x00000000000079c5 */ /* 0x000fcc0000000000 */
[----:B------:R-:W-:Y:S01]  /*1a080*/  QGMMA.64x64x32.F32.E4M3.E4M3 R184, gdesc[UR56], R184, gsb0 ;  /* 0x00e0000038b879f3 */ /* 0x000fe200080008b8 */
[----:B------:R-:W-:Y:S02]  /*1a090*/  IADD3.X R3, R8, UR7, RZ, P1, !PT ;  /* 0x0000000708037c10 */ /* 0x000fe40008ffe4ff */
[----:B------:R-:W2:Y:S04]  /*1a0a0*/  LDL R8, [R1+0xb7c] ;  /* 0x000b7c0001087983 */ /* 0x000ea80000100800 */
[----:B------:R3:W2:Y:S02]  /*1a0b0*/  LDG.E.U8 R241, desc[UR8][R2.64] ;  /* 0x0000000802f17981 */ /* 0x0006a4000c1e1100 */
[----:B---3--:R-:W-:Y:S02]  /*1a0c0*/  IADD3 R2, P1, R7, UR4, RZ ;  /* 0x0000000407027c10 */ /* 0x008fe4000ff3e0ff */
[----:B------:R-:W3:Y:S02]  /*1a0d0*/  LDL R7, [R1+0xb88] ;  /* 0x000b880001077983 */ /* 0x000ee40000100800 */
[----:B----4-:R-:W-:-:S02]  /*1a0e0*/  IADD3.X R3, R5, UR7, RZ, P1, !PT ;  /* 0x0000000705037c10 */ /* 0x010fc40008ffe4ff */
        /* <DEDUP_REMOVED lines=21> */
[----:B------:R-:W4:Y:S01]  /*1a240*/  LDL R12, [R1+0xba8] ;  /* 0x000ba800010c7983 */ /* 0x000f220000100800 */
[----:B------:R-:W-:Y:S02]  /*1a250*/  WARPGROUP.DEPBAR.LE gsb0, 0x0 ;  /* 0x00008000000079c5 */ /* 0x000fe40000010000 */
[----:B------:R-:W-:-:S06]  /*1a260*/  WARPGROUP.ARRIVE ;  /* 0x00000000000079c5 */ /* 0x000fcc0000000000 */
[----:B------:R-:W-:Y:S01]  /*1a270*/  QGMMA.64x64x32.F32.E4M3.E4M3 R184, gdesc[UR48], R184, gsb0 ;  /* 0x00e0000030b879f3 */ /* 0x000fe200080008b8 */
[----:B--2---:R-:W-:Y:S02]  /*1a280*/  IADD3.X R3, R0, UR7, RZ, P1, !PT ;  /* 0x0000000700037c10 */ /* 0x004fe40008ffe4ff */
[----:B------:R-:W2:Y:S01]  /*1a290*/  LDL R0, [R1+0xb9c] ;  /* 0x000b9c0001007983 */ /* 0x000ea20000100800 */
[----:B------:R-:W-:Y:S02]  /*1a2a0*/  WARPGROUP.DEPBAR.LE gsb0, 0x0 ;  /* 0x00008000000079c5 */ /* 0x000fe40000010000 */
[----:B------:R-:W-:Y:S01]  /*1a2b0*/  WARPGROUP.ARRIVE ;  /* 0x00000000000079c5 */ /* 0x000fe20000000000 */
[----:B------:R0:W2:Y:S05]  /*1a2c0*/  LDG.E.U8 R39, desc[UR8][R2.64] ;  /* 0x0000000802277981 */ /* 0x0000aa000c1e1100 */
[----:B------:R-:W-:Y:S01]  /*1a2d0*/  QGMMA.64x64x32.F32.E4M3.E4M3 R184, gdesc[UR12], R184, gsb0 ;  /* 0x00e000000cb879f3 */ /* 0x000fe200080008b8 */
[----:B0-----:R-:W-:-:S02]  /*1a2e0*/  IADD3 R2, P1, R11, UR4, RZ ;  /* 0x000000040b027c10 */ /* 0x001fc4000ff3e0ff */
[----:B------:R-:W2:Y:S02]  /*1a2f0*/  LDL R11, [R1+0xba4] ;  /* 0x000ba400010b7983 */ /* 0x000ea40000100800 */
[----:B------:R-:W-:Y:S02]  /*1a300*/  IADD3.X R3, R10, UR7, RZ, P1, !PT ;  /* 0x000000070a037c10 */ /* 0x000fe40008ffe4ff */
[----:B------:R-:W2:Y:S04]  /*1a310*/  LDL R10, [R1+0xbb0] ;  /* 0x000bb000010a7983 */ /* 0x000ea80000100800 */
[----:B------:R0:W2:Y:S02]  /*1a320*/  LDG.E.U8 R238, desc[UR8][R2.64] ;  /* 0x0000000802ee7981 */ /* 0x0000a4000c1e1100 */
[----:B0-----:R-:W-:-:S02]  /*1a330*/  IADD3 R2, P1, R9, UR4, RZ ;  /* 0x0000000409027c10 */ /* 0x001fc4000ff3e0ff */
[----:B------:R-:W2:Y:S02]  /*1a340*/  LDL R9, [R1+0xbb8] ;  /* 0x000bb80001097983 */ /* 0x000ea40000100800 */
[----:B------:R-:W-:Y:S02]  /*1a350*/  IADD3.X R3, R8, UR7, RZ, P1, !PT ;  /* 0x0000000708037c10 */ /* 0x000fe40008ffe4ff */
[----:B------:R-:W2:Y:S04]  /*1a360*/  LDL R8, [R1+0xbb4] ;  /* 0x000bb40001087983 */ /* 0x000ea80000100800 */
[----:B------:R3:W2:Y:S02]  /*1a370*/  LDG.E.U8 R38, desc[UR8][R2.64] ;  /* 0x0000000802267981 */ /* 0x0006a4000c1e1100 */
[----:B---3--:R-:W-:-:S02]  /*1a380*/  IADD3 R2, P1, R7, UR4, RZ ;  /* 0x0000000407027c10 */ /* 0x008fc4000ff3e0ff */
[----:B------:R-:W3:Y:S02]  /*1a390*/  LDL R7, [R1+0xbc0] ;  /* 0x000bc00001077983 */ /* 0x000ee40000100800 */
[----:B----4-:R-:W-:Y:S02]  /*1a3a0*/  IADD3.X R3, R5, UR7, RZ, P1, !PT ;  /* 0x0000000705037c10 */ /* 0x010fe40008ffe4ff */
[----:B------:R-:W4:Y:S04]  /*1a3b0*/  LDL R5, [R1+0xbbc] ;  /* 0x000bbc0001057983 */ /* 0x000f280000100800 */
[----:B------:R0:W4:Y:S01]  /*1a3c0*/  LDG.E.U8 R237, desc[UR8][R2.64] ;  /* 0x0000000802ed7981 */ /* 0x000122000c1e1100 */
[----:B------:R-:W-:Y:S02]  /*1a3d0*/  WARPGROUP.DEPBAR.LE gsb0, 0x0 ;  /* 0x00008000000079c5 */ /* 0x000fe40000010000 */
[----:B------:R-:W-:-:S06]  /*1a3e0*/  WARPGROUP.ARRIVE ;  /* 0x00000000000079c5 */ /* 0x000fcc0000000000 */
[----:B------:R-:W-:Y:S01]  /*1a3f0*/  QGMMA.64x64x32.F32.E4M3.E4M3 R184, gdesc[UR16], R184, gsb0 ;  /* 0x00e0000010b879f3 */ /* 0x000fe200080008b8 */
[----:B0-----:R-:W-:Y:S02]  /*1a400*/  IADD3 R2, P1, R18, UR4, RZ ;  /* 0x0000000412027c10 */ /* 0x001fe4000ff3e0ff */
[----:B------:R-:W-:Y:S02]  /*1a410*/  R2UR UR35, R150 ;  /* 0x00000000962372ca */ /* 0x000fe400000e0000 */
[----:B------:R-:W-:Y:S01]  /*1a420*/  R2UR UR34, R151 ;  /* 0x00000000972272ca */ /* 0x000fe200000e0000 */
[----:B------:R-:W-:Y:S01]  /*1a430*/  UIADD3.64 UR32, UR40, 0x1804, URZ ;  /* 0x0000180428207897 */ /* 0x000fe2000fffe03f */
[----:B------:R-:W-:Y:S01]  /*1a440*/  IADD3.X R3, R16, UR7, RZ, P1, !PT ;  /* 0x0000000710037c10 */ /* 0x000fe20008ffe4ff */
[----:B------:R-:W-:Y:S01]  /*1a450*/  UIADD3.64 UR44, UR40, 0x400, URZ ;  /* 0x00000400282c7897 */ /* 0x000fe2000fffe03f */
[----:B------:R-:W4:Y:S04]  /*1a460*/  LDL R16, [R1+0xbc4] ;  /* 0x000bc40001107983 */ /* 0x000f280000100800 */
[----:B------:R0:W4:Y:S01]  /*1a470*/  LDG.E.U8 R37, desc[UR8][R2.64] ;  /* 0x0000000802257981 */ /* 0x000122000c1e1100 */
[----:B------:R-:W-:Y:S01]  /*1a480*/  UMOV UR46, UR42 ;  /* 0x0000002a002e7c82 */ /* 0x000fe20008000000 */
[----:B------:R-:W-:Y:S01]  /*1a490*/  UMOV UR47, UR43 ;  /* 0x0000002b002f7c82 */ /* 0x000fe20008000000 */
[----:B------:R-:W-:Y:S01]  /*1a4a0*/  UIADD3.64 UR56, UR42, 0x2, URZ ;  /* 0x000000022a387897 */ /* 0x000fe2000fffe03f */
[----:B------:R-:W4:Y:S01]  /*1a4b0*/  LDL R18, [R1+0xc20] ;  /* 0x000c200001127983 */ /* 0x000f220000100800 */
[----:B0-----:R-:W-:-:S03]  /*1a4c0*/  IADD3 R2, P1, R15, UR4, RZ ;  /* 0x000000040f027c10 */ /* 0x001fc6000ff3e0ff */
[----:B------:R-:W4:Y:S01]  /*1a4d0*/  LDL R15, [R1+0xbd0] ;  /* 0x000bd000010f7983 */ /* 0x000f220000100800 */
[----:B------:R-:W-:Y:S02]  /*1a4e0*/  WARPGROUP.DEPBAR.LE gsb0, 0x0 ;  /* 0x00008000000079c5 */ /* 0x000fe40000010000 */
[----:B------:R-:W-:-:S06]  /*1a4f0*/  WARPGROUP.ARRIVE ;  /* 0x00000000000079c5 */ /* 0x000fcc0000000000 */
[----:B------:R-:W-:Y:S01]  /*1a500*/  QGMMA.64x64x32.F32.E4M3.E4M3 R184, gdesc[UR20], R184, gsb0 ;  /* 0x00e0000014b879f3 */ /* 0x000fe200080008b8 */
[----:B------:R-:W-:Y:S02]  /*1a510*/  IADD3.X R3, R4, UR7, RZ, P1, !PT ;  /* 0x0000000704037c10 */ /* 0x000fe40008ffe4ff */
[----:B------:R-:W4:Y:S04]  /*1a520*/  LDL R4, [R1+0xbc8] ;  /* 0x000bc80001047983 */ /* 0x000f280000100800 */
[----:B------:R0:W4:Y:S02]  /*1a530*/  LDG.E.U8 R236, desc[UR8][R2.64] ;  /* 0x0000000802ec7981 */ /* 0x000124000c1e1100 */
[----:B0-----:R-:W-:Y:S02]  /*1a540*/  IADD3 R2, P1, R14, UR4, RZ ;  /* 0x000000040e027c10 */ /* 0x001fe4000ff3e0ff */
[----:B------:R-:W4:Y:S01]  /*1a550*/  LDL R14, [R1+0xbd8] ;  /* 0x000bd800010e7983 */ /* 0x000f220000100800 */
[----:B------:R-:W-:-:S02]  /*1a560*/  WARPGROUP.DEPBAR.LE gsb0, 0x0 ;  /* 0x00008000000079c5 */ /* 0x000fc40000010000 */
[----:B------:R-:W-:-:S06]  /*1a570*/  WARPGROUP.ARRIVE ;  /* 0x00000000000079c5 */ /* 0x000fcc0000000000 */
[----:B------:R-:W-:Y:S01]  /*1a580*/  QGMMA.64x64x32.F32.E4M3.E4M3 R184, gdesc[UR24], R184, gsb0 ;  /* 0x00e0000018b879f3 */ /* 0x000fe200080008b8 */
[----:B--2---:R-:W-:Y:S02]  /*1a590*/  IADD3.X R3, R0, UR7, RZ, P1, !PT ;  /* 0x0000000700037c10 */ /* 0x004fe40008ffe4ff */
[----:B------:R-:W2:Y:S04]  /*1a5a0*/  LDL R0, [R1+0xbcc] ;  /* 0x000bcc0001007983 */ /* 0x000ea80000100800 */
[----:B------:R0:W2:Y:S02]  /*1a5b0*/  LDG.E.U8 R36, desc[UR8][R2.64] ;  /* 0x0000000802247981 */ /* 0x0000a4000c1e1100 */
[----:B0-----:R-:W-:Y:S02]  /*1a5c0*/  IADD3 R2, P1, R12, UR4, RZ ;  /* 0x000000040c027c10 */ /* 0x001fe4000ff3e0ff */
[----:B------:R-:W2:Y:S02]  /*1a5d0*/  LDL R12, [R1+0xbd4] ;  /* 0x000bd400010c7983 */ /* 0x000ea40000100800 */
[----:B------:R-:W-:-:S02]  /*1a5e0*/  IADD3.X R3, R11, UR7, RZ, P1, !PT ;  /* 0x000000070b037c10 */ /* 0x000fc40008ffe4ff */
[----:B------:R-:W2:Y:S04]  /*1a5f0*/  LDL R11, [R1+0xbe0] ;  /* 0x000be000010b7983 */ /* 0x000ea80000100800 */
[----:B------:R0:W2:Y:S01]  /*1a600*/  LDG.E.U8 R235, desc[UR8][R2.64] ;  /* 0x0000000802eb7981 */ /* 0x0000a2000c1e1100 */
[----:B------:R-:W-:Y:S02]  /*1a610*/  WARPGROUP.DEPBAR.LE gsb0, 0x0 ;  /* 0x00008000000079c5 */ /* 0x000fe40000010000 */
[----:B------:R-:W-:-:S06]  /*1a620*/  WARPGROUP.ARRIVE ;  /* 0x00000000000079c5 */ /* 0x000fcc0000000000 */
[----:B------:R-:W-:Y:S01]  /*1a630*/  QGMMA.64x64x32.F32.E4M3.E4M3 R184, gdesc[UR28], R184, gsb0 ;  /* 0x00e000001cb879f3 */ /* 0x000fe200080008b8 */
[----:B0-----:R-:W-:Y:S02]  /*1a640*/  IADD3 R2, P1, R10, UR4, RZ ;  /* 0x000000040a027c10 */ /* 0x001fe4000ff3e0ff */
        /* <DEDUP_REMOVED lines=18> */
[----:B------:R-:W4:Y:S01]  /*1a770*/  LDL R4, [R1+0xbf4] ;  /* 0x000bf40001047983 */ /* 0x000f220000100800 */
[----:B------:R-:W-:Y:S02]  /*1a780*/  WARPGROUP.DEPBAR.LE gsb0, 0x0 ;  /* 0x00008000000079c5 */ /* 0x000fe40000010000 */
[----:B------:R-:W-:-:S06]  /*1a790*/  WARPGROUP.ARRIVE ;  /* 0x00000000000079c5 */ /* 0x000fcc0000000000 */
[----:B------:R-:W-:Y:S01]  /*1a7a0*/  QGMMA.64x64x32.F32.E4M3.E4M3 R152, gdesc[UR36], RZ, !UPT, gsb0 ;  /* 0x00e00000249879f3 */ /* 0x000fe2000c0008ff */
[----:B------:R-:W-:Y:S02]  /*1a7b0*/  IADD3.X R3, R16, UR7, RZ, P1, !PT ;  /* 0x0000000710037c10 */ /* 0x000fe40008ffe4ff */
[----:B------:R-:W4:Y:S04]  /*1a7c0*/  LDL R16, [R1+0xc1c] ;  /* 0x000c1c0001107983 */ /* 0x000f280000100800 */
[----:B------:R0:W4:Y:S02]  /*1a7d0*/  LDG.E.U8 R233, desc[UR8][R2.64] ;  /* 0x0000000802e97981 */ /* 0x000124000c1e1100 */
[----:B0-----:R-:W-:-:S04]  /*1a7e0*/  IADD3 R2, P1, R15, UR4, RZ ;  /* 0x000000040f027c10 */ /* 0x001fc8000ff3e0ff */
        /* <DEDUP_REMOVED lines=10> */
[----:B------:R0:W2:Y:S01]  /*1a890*/  LDG.E.U8 R232, desc[UR8][R2.64] ;  /* 0x0000000802e87981 */ /* 0x0000a2000c1e1100 */
[----:B------:R-:W-:Y:S01]  /*1a8a0*/  UIADD3.64 UR44, UR40, 0x402, URZ ;  /* 0x00000402282c7897 */ /* 0x000fe2000fffe03f */
[----:B0-----:R-:W-:-:S02]  /*1a8b0*/  IADD3 R2, P1, R11, UR4, RZ ;  /* 0x000000040b027c10 */ /* 0x001fc4000ff3e0ff */
[----:B------:R-:W2:Y:S02]  /*1a8c0*/  LDL R11, [R1+0xc10] ;  /* 0x000c1000010b7983 */ /* 0x000ea40000100800 */
[----:B------:R-:W-:Y:S02]  /*1a8d0*/  IADD3.X R3, R10, UR7, RZ, P1, !PT ;  /* 0x000000070a037c10 */ /* 0x000fe40008ffe4ff */
[----:B------:R-:W2:Y:S04]  /*1a8e0*/  LDL R10, [R1+0xc0c] ;  /* 0x000c0c00010a7983 */ /* 0x000ea80000100800 */
[----:B------:R0:W2:Y:S01]  /*1a8f0*/  LDG.E.U8 R32, desc[UR8][R2.64] ;  /* 0x0000000802207981 */ /* 0x0000a2000c1e1100 */
[----:B------:R-:W-:Y:S01]  /*1a900*/  UMOV UR46, UR56 ;  /* 0x00000038002e7c82 */ /* 0x000fe20008000000 */
[----:B------:R-:W-:Y:S01]  /*1a910*/  UMOV UR47, UR57 ;  /* 0x00000039002f7c82 */ /* 0x000fe20008000000 */
[----:B0-----:R-:W-:-:S02]  /*1a920*/  IADD3 R2, P1, R9, UR4, RZ ;  /* 0x0000000409027c10 */ /* 0x001fc4000ff3e0ff */
[----:B------:R-:W2:Y:S02]  /*1a930*/  LDL R9, [R1+0xc18] ;  /* 0x000c180001097983 */ /* 0x000ea40000100800 */
[----:B------:R-:W-:Y:S02]  /*1a940*/  IADD3.X R3, R8, UR7, RZ, P1, !PT ;  /* 0x0000000708037c10 */ /* 0x000fe40008ffe4ff */
[----:B------:R-:W2:Y:S04]  /*1a950*/  LDL R8, [R1+0xc14] ;  /* 0x000c140001087983 */ /* 0x000ea80000100800 */
[----:B------:R0:W2:Y:S01]  /*1a960*/  LDG.E.U8 R231, desc[UR8][R2.64] ;  /* 0x0000000802e77981 */ /* 0x0000a2000c1e1100 */
[----:B------:R-:W-:Y:S02]  /*1a970*/  WARPGROUP.DEPBAR.LE gsb0, 0x0 ;  /* 0x00008000000079c5 */ /* 0x000fe40000010000 */
[----:B------:R-:W-:-:S06]  /*1a980*/  WARPGROUP.ARRIVE ;  /* 0x00000000000079c5 */ /* 0x000fcc0000000000 */
[----:B------:R-:W-:Y:S01]  /*1a990*/  QGMMA.64x64x32.F32.E4M3.E4M3 R152, gdesc[UR44], R152, gsb0 ;  /* 0x00e000002c9879f3 */ /* 0x000fe20008000898 */
[----:B0-----:R-:W-:Y:S02]  /*1a9a0*/  IADD3 R2, P1, R13, UR4, RZ ;  /* 0x000000040d027c10 */ /* 0x001fe4000ff3e0ff */
[----:B------:R-:W2:Y:S02]  /*1a9b0*/  LDL R13, [R1+0xc28] ;  /* 0x000c2800010d7983 */ /* 0x000ea40000100800 */
[----:B---3--:R-:W-:Y:S02]  /*1a9c0*/  IADD3.X R3, R7, UR7, RZ, P1, !PT ;  /* 0x0000000707037c10 */ /* 0x008fe40008ffe4ff */
[----:B------:R-:W3:Y:S04]  /*1a9d0*/  LDL R7, [R1+0xc24] ;  /* 0x000c240001077983 */ /* 0x000ee80000100800 */
[----:B------:R4:W3:Y:S02]  /*1a9e0*/  LDG.E.U8 R31, desc[UR8][R2.64] ;  /* 0x00000008021f7981 */ /* 0x0008e4000c1e1100 */
[----:B----4-:R-:W-:-:S02]  /*1a9f0*/  IADD3 R2, P1, R5, UR4, RZ ;  /* 0x0000000405027c10 */ /* 0x010fc4000ff3e0ff */
[----:B------:R-:W4:Y:S01]  /*1aa00*/  LDL R5, [R1+0xc30] ;  /* 0x000c300001057983 */ /* 0x000f220000100800 */
[----:B------:R-:W-:Y:S02]  /*1aa10*/  UIADD3.64 UR44, UR40, 0x404, URZ ;  /* 0x00000404282c7897 */ /* 0x000fe4000fffe03f */
[----:B------:R-:W-:-:S07]  /*1aa20*/  UIADD3.64 UR56, UR42, 0x4, URZ ;  /* 0x000000042a387897 */ /* 0x000fce000fffe03f */
[----:B------:R-:W-:Y:S01]  /*1aa30*/  UMOV UR46, UR56 ;  /* 0x00000038002e7c82 */ /* 0x000fe20008000000 */
[----:B------:R-:W-:Y:S01]  /*1aa40*/  UMOV UR47, UR57 ;  /* 0x00000039002f7c82 */ /* 0x000fe20008000000 */
[----:B------:R-:W-:Y:S02]  /*1aa50*/  WARPGROUP.DEPBAR.LE gsb0, 0x0 ;  /* 0x00008000000079c5 */ /* 0x000fe40000010000 */
[----:B------:R-:W-:-:S06]  /*1aa60*/  WARPGROUP.ARRIVE ;  /* 0x00000000000079c5 */ /* 0x000fcc0000000000 */
[----:B------:R-:W-:Y:S01]  /*1aa70*/  QGMMA.64x64x32.F32.E4M3.E4M3 R152, gdesc[UR44], R152, gsb0 ;  /* 0x00e000002c9879f3 */ /* 0x000fe20008000898 */
[----:B------:R-:W-:Y:S01]  /*1aa80*/  IADD3.X R3, R4, UR7, RZ, P1, !PT ;  /* 0x0000000704037c10 */ /* 0x000fe20008ffe4ff */
[----:B------:R-:W-:Y:S01]  /*1aa90*/  UIADD3.64 UR56, UR42, 0x1fe, URZ ;  /* 0x000001fe2a387897 */ /* 0x000fe2000fffe03f */
[----:B------:R-:W4:Y:S01]  /*1aaa0*/  LDL R4, [R1+0xc2c] ;  /* 0x000c2c0001047983 */ /* 0x000f220000100800 */
[----:B------:R-:W-:-:S03]  /*1aab0*/  UIADD3.64 UR44, UR40, 0xbfe, URZ ;  /* 0x00000bfe282c7897 */ /* 0x000fc6000fffe03f */
[----:B------:R2:W4:Y:S02]  /*1aac0*/  LDG.E.U8 R230, desc[UR8][R2.64] ;  /* 0x0000000802e67981 */ /* 0x000524000c1e1100 */
[----:B------:R-:W-:Y:S01]  /*1aad0*/  UMOV UR46, UR56 ;  /* 0x00000038002e7c82 */ /* 0x000fe20008000000 */
[----:B------:R-:W-:Y:S01]  /*1aae0*/  UMOV UR47, UR57 ;  /* 0x00000039002f7c82 */ /* 0x000fe20008000000 */
[----:B------:R-:W-:Y:S02]  /*1aaf0*/  WARPGROUP.DEPBAR.LE gsb0, 0x0 ;  /* 0x00008000000079c5 */ /* 0x000fe40000010000 */
[----:B------:R-:W-:-:S06]  /*1ab00*/  WARPGROUP.ARRIVE ;  /* 0x00000000000079c5 */ /* 0x000fcc0000000000 */
[----:B------:R-:W-:Y:S01]  /*1ab10*/  QGMMA.64x64x32.F32.E4M3.E4M3 R152, gdesc[UR44], R152, gsb0 ;  /* 0x00e000002c9879f3 */ /* 0x000fe20008000898 */
[----:B--2---:R-:W-:Y:S02]  /*1ab20*/  IADD3 R2, P1, R0, UR4, RZ ;  /* 0x0000000400027c10 */ /* 0x004fe4000ff3e0ff */
[----:B------:R-:W2:Y:S01]  /*1ab30*/  LDL R0, [R1+0xc38] ;  /* 0x000c380001007983 */ /* 0x000ea20000100800 */
[----:B------:R-:W-:Y:S02]  /*1ab40*/  UIADD3.64 UR56, UR42, 0x200, URZ ;  /* 0x000002002a387897 */ /* 0x000fe4000fffe03f */
[----:B------:R-:W-:-:S05]  /*1ab50*/  UIADD3.64 UR44, UR40, 0xc00, URZ ;  /* 0x00000c00282c7897 */ /* 0x000fca000fffe03f */
[----:B------:R-:W-:Y:S01]  /*1ab60*/  UMOV UR46, UR56 ;  /* 0x00000038002e7c82 */ /* 0x000fe20008000000 */
[----:B------:R-:W-:Y:S01]  /*1ab70*/  UMOV UR47, UR57 ;  /* 0x00000039002f7c82 */ /* 0x000fe20008000000 */
[----:B------:R-:W-:Y:S02]  /*1ab80*/  WARPGROUP.DEPBAR.LE gsb0, 0x0 ;  /* 0x00008000000079c5 */ /* 0x000fe40000010000 */
[----:B------:R-:W-:-:S06]  /*1ab90*/  WARPGROUP.ARRIVE ;  /* 0x00000000000079c5 */ /* 0x000fcc0000000000 */
[----:B------:R-:W-:Y:S01]  /*1aba0*/  QGMMA.64x64x32.F32.E4M3.E4M3 R152, gdesc[UR44], R152, gsb0 ;  /* 0x00e000002c9879f3 */ /* 0x000fe20008000898 */
[----:B------:R-:W-:Y:S02]  /*1abb0*/  IADD3.X R3, R14, UR7, RZ, P1, !PT ;  /* 0x000000070e037c10 */ /* 0x000fe40008ffe4ff */
[----:B------:R-:W2:Y:S04]  /*1abc0*/  LDL.64 R14, [R1+0x7c8] ;  /* 0x0007c800010e7983 */ /* 0x000ea80000100a00 */
[----:B------:R0:W2:Y:S02]  /*1abd0*/  LDG.E.U8 R30, desc[UR8][R2.64] ;  /* 0x00000008021e7981 */ /* 0x0000a4000c1e1100 */
[----:B0-----:R-:W-:Y:S02]  /*1abe0*/  IADD3 R2, P1, R12, UR4, RZ ;  /* 0x000000040c027c10 */ /* 0x001fe4000ff3e0ff */
[----:B------:R-:W2:Y:S02]  /*1abf0*/  LDL R12, [R1+0xc34] ;  /* 0x000c3400010c7983 */ /* 0x000ea40000100800 */
[----:B------:R-:W-:Y:S01]  /*1ac00*/  IADD3.X R3, R19, UR7, RZ, P1, !PT ;  /* 0x0000000713037c10 */ /* 0x000fe20008ffe4ff */
[----:B------:R-:W-:Y:S01]  /*1ac10*/  UIADD3.64 UR44, UR40, 0xc02, URZ ;  /* 0x00000c02282c7897 */ /* 0x000fe2000fffe03f */
[----:B------:R-:W2:Y:S04]  /*1ac20*/  LDL R19, [R1+0xc64] ;  /* 0x000c640001137983 */ /* 0x000ea80000100800 */
[----:B------:R0:W2:Y:S02]  /*1ac30*/  LDG.E.U8 R229, desc[UR8][R2.64] ;  /* 0x0000000802e57981 */ /* 0x0000a4000c1e1100 */
        /* <DEDUP_REMOVED lines=10> */
[----:B0-----:R-:W-:Y:S01]  /*1ace0*/  IADD3 R2, P1, R18, UR4, RZ ;  /* 0x0000000412027c10 */ /* 0x001fe2000ff3e0ff */
[----:B------:R-:W-:-:S02]  /*1acf0*/  WARPGROUP.DEPBAR.LE gsb0, 0x0 ;  /* 0x00008000000079c5 */ /* 0x000fc40000010000 */
[----:B------:R-:W-:Y:S01]  /*1ad00*/  UMOV UR46, UR10 ;  /* 0x0000000a002e7c82 */ /* 0x000fe20008000000 */
[----:B------:R-:W-:Y:S01]  /*1ad10*/  IADD3.X R3, R16, UR7, RZ, P1, !PT ;  /* 0x0000000710037c10 */ /* 0x000fe20008ffe4ff */
[----:B------:R-:W-:Y:S01]  /*1ad20*/  WARPGROUP.ARRIVE ;  /* 0x00000000000079c5 */ /* 0x000fe20000000000 */
[----:B------:R-:W-:Y:S01]  /*1ad30*/  UMOV UR47, UR11 ;  /* 0x0000000b002f7c82 */ /* 0x000fe20008000000 */
[----:B------:R-:W2:Y:S04]  /*1ad40*/  LDL R18, [R1+0xc78] ;  /* 0x000c780001127983 */ /* 0x000ea80000100800 */
[----:B------:R0:W2:Y:S01]  /*1ad50*/  LDG.E.U8 R249, desc[UR8][R2.64] ;  /* 0x0000000802f97981 */ /* 0x0000a2000c1e1100 */
[----:B------:R-:W-:Y:S03]  /*1ad60*/  QGMMA.64x64x32.F32.E4M3.E4M3 R152, gdesc[UR44], R152, gsb0 ;  /* 0x00e000002c9879f3 */ /* 0x000fe60008000898 */
[----:B------:R-:W2:Y:S01]  /*1ad70*/  LDL R16, [R1+0xc74] ;  /* 0x000c740001107983 */ /* 0x000ea20000100800 */
[----:B0-----:R-:W-:Y:S01]  /*1ad80*/  IADD3 R2, P1, R13, UR4, RZ ;  /* 0x000000040d027c10 */ /* 0x001fe2000ff3e0ff */
[----:B------:R-:W-:-:S02]  /*1ad90*/  UIADD3.64 UR44, UR40, 0xc04, URZ ;  /* 0x00000c04282c7897 */ /* 0x000fc4000fffe03f */
[----:B------:R-:W2:Y:S01]  /*1ada0*/  LDL R13, [R1+0xc98] ;  /* 0x000c9800010d7983 */ /* 0x000ea20000100800 */
[----:B---3--:R-:W-:-:S03]  /*1adb0*/  IADD3.X R3, R7, UR7, RZ, P1, !PT ;  /* 0x0000000707037c10 */ /* 0x008fc60008ffe4ff */
[----:B------:R-:W3:Y:S04]  /*1adc0*/  LDL R7, [R1+0xc50] ;  /* 0x000c500001077983 */ /* 0x000ee80000100800 */
[----:B------:R4:W3:Y:S02]  /*1add0*/  LDG.E.U8 R227, desc[UR8][R2.64] ;  /* 0x0000000802e37981 */ /* 0x0008e4000c1e1100 */
[----:B----4-:R-:W-:Y:S02]  /*1ade0*/  IADD3 R2, P1, R5, UR4, RZ ;  /* 0x0000000405027c10 */ /* 0x010fe4000ff3e0ff */
[----:B------:R-:W4:Y:S01]  /*1adf0*/  LDL R5, [R1+0xc4c] ;  /* 0x000c4c0001057983 */ /* 0x000f220000100800 */
[----:B------:R-:W-:Y:S01]  /*1ae00*/  UMOV UR46, UR58 ;  /* 0x0000003a002e7c82 */ /* 0x000fe20008000000 */
[----:B------:R-:W-:Y:S01]  /*1ae10*/  UMOV UR47, UR59 ;  /* 0x0000003b002f7c82 */ /* 0x000fe20008000000 */
[----:B------:R-:W-:-:S02]  /*1ae20*/  WARPGROUP.DEPBAR.LE gsb0, 0x0 ;  /* 0x00008000000079c5 */ /* 0x000fc40000010000 */
[----:B------:R-:W-:-:S06]  /*1ae30*/  WARPGROUP.ARRIVE ;  /* 0x00000000000079c5 */ /* 0x000fcc0000000000 */
[----:B------:R-:W-:Y:S01]  /*1ae40*/  QGMMA.64x64x32.F32.E4M3.E4M3 R152, gdesc[UR44], R152, gsb0 ;  /* 0x00e000002c9879f3 */ /* 0x000fe20008000898 */
[----:B------:R-:W-:Y:S02]  /*1ae50*/  IADD3.X R3, R4, UR7, RZ, P1, !PT ;  /* 0x0000000704037c10 */ /* 0x000fe40008ffe4ff */
[----:B------:R-:W4:Y:S04]  /*1ae60*/  LDL R4, [R1+0xc58] ;  /* 0x000c580001047983 */ /* 0x000f280000100800 */
[----:B------:R2:W4:Y:S01]  /*1ae70*/  LDG.E.U8 R247, desc[UR8][R2.64] ;  /* 0x0000000802f77981 */ /* 0x000522000c1e1100 */
[----:B------:R-:W-:Y:S01]  /*1ae80*/  UIADD3.64 UR44, UR40, 0x13fe, URZ ;  /* 0x000013fe282c7897 */ /* 0x000fe2000fffe03f */
[----:B------:R-:W-:Y:S01]  /*1ae90*/  UMOV UR46, UR54 ;  /* 0x00000036002e7c82 */ /* 0x000fe20008000000 */
[----:B------:R-:W-:Y:S01]  /*1aea0*/  UMOV UR47, UR55 ;  /* 0x00000037002f7c82 */ /* 0x000fe20008000000 */
[----:B--2---:R-:W-:-:S02]  /*1aeb0*/  IADD3 R2, P1, R0, UR4, RZ ;  /* 0x0000000400027c10 */ /* 0x004fc4000ff3e0ff */
[----:B------:R-:W2:Y:S01]  /*1aec0*/  LDL R0, [R1+0xc54] ;  /* 0x000c540001007983 */ /* 0x000ea20000100800 */
[----:B------:R-:W-:Y:S02]  /*1aed0*/  WARPGROUP.DEPBAR.LE gsb0, 0x0 ;  /* 0x00008000000079c5 */ /* 0x000fe40000010000 */
[----:B------:R-:W-:-:S06]  /*1aee0*/  WARPGROUP.ARRIVE ;  /* 0x00000000000079c5 */ /* 0x000fcc0000000000 */
[----:B------:R-:W-:Y:S01]  /*1aef0*/  QGMMA.64x64x32.F32.E4M3.E4M3 R152, gdesc[UR44], R152, gsb0 ;  /* 0x00e000002c9879f3 */ /* 0x000fe20008000898 */
[----:B------:R-:W-:Y:S01]  /*1af00*/  UIADD3.64 UR44, UR40, 0x1400, URZ ;  /* 0x00001400282c7897 */ /* 0x000fe2000fffe03f */
[----:B------:R-:W-:Y:S01]  /*1af10*/  UMOV UR46, UR50 ;  /* 0x00000032002e7c82 */ /* 0x000fe20008000000 */
[----:B------:R-:W-:Y:S01]  /*1af20*/  UMOV UR47, UR51 ;  /* 0x00000033002f7c82 */ /* 0x000fe20008000000 */
[----:B------:R-:W-:Y:S02]  /*1af30*/  IADD3.X R3, R12, UR7, RZ, P1, !PT ;  /* 0x000000070c037c10 */ /* 0x000fe40008ffe4ff */
[----:B------:R-:W2:Y:S04]  /*1af40*/  LDL R12, [R1+0xc94] ;  /* 0x000c9400010c7983 */ /* 0x000ea80000100800 */
[----:B------:R0:W2:Y:S01]  /*1af50*/  LDG.E.U8 R226, desc[UR8][R2.64] ;  /* 0x0000000802e27981 */ /* 0x0000a2000c1e1100 */
[----:B------:R-:W-:-:S02]  /*1af60*/  WARPGROUP.DEPBAR.LE gsb0, 0x0 ;  /* 0x00008000000079c5 */ /* 0x000fc40000010000 */
[----:B------:R-:W-:-:S06]  /*1af70*/  WARPGROUP.ARRIVE ;  /* 0x00000000000079c5 */ /* 0x000fcc0000000000 */
[----:B------:R-:W-:Y:S01]  /*1af80*/  QGMMA.64x64x32.F32.E4M3.E4M3 R152, gdesc[UR44], R152, gsb0 ;  /* 0x00e000002c9879f3 */ /* 0x000fe20008000898 */
[----:B------:R-:W-:Y:S02]  /*1af90*/  R2UR UR47, R15 ;  /* 0x000000000f2f72ca */ /* 0x000fe400000e0000 */
[----:B------:R-:W2:Y:S01]  /*1afa0*/  LDL R15, [R1+0xc88] ;  /* 0x000c8800010f7983 */ /* 0x000ea20000100800 */
[----:B------:R-:W-:-:S03]  /*1afb0*/  R2UR UR46, R14 ;  /* 0x000000000e2e72ca */ /* 0x000fc600000e0000 */
[----:B------:R-:W2:Y:S01]  /*1afc0*/  LDL R14, [R1+0xc84] ;  /* 0x000c8400010e7983 */ /* 0x000ea20000100800 */
[----:B0-----:R-:W-:-:S03]  /*1afd0*/  IADD3 R2, P1, R11, UR4, RZ ;  /* 0x000000040b027c10 */ /* 0x001fc6000ff3e0ff */
[----:B------:R-:W2:Y:S01]  /*1afe0*/  LDL R11, [R1+0xccc] ;  /* 0x000ccc00010b7983 */ /* 0x000ea20000100800 */
[----:B------:R-:W-:-:S03]  /*1aff0*/  IADD3.X R3, R10, UR7, RZ, P1, !PT ;  /* 0x000000070a037c10 */ /* 0x000fc60008ffe4ff */
[----:B------:R-:W2:Y:S04]  /*1b000*/  LDL R10, [R1+0xc9c] ;  /* 0x000c9c00010a7983 */ /* 0x000ea80000100800 */
[----:B------:R0:W2:Y:S02]  /*1b010*/  LDG.E.U8 R245, desc[UR8][R2.64] ;  /* 0x0000000802f57981 */ /* 0x0000a4000c1e1100 */
[----:B0-----:R-:W-:Y:S02]  /*1b020*/  IADD3 R2, P1, R9, UR4, RZ ;  /* 0x0000000409027c10 */ /* 0x001fe4000ff3e0ff */
[----:B------:R-:W2:Y:S02]  /*1b030*/  LDL R9, [R1+0xcb8] ;  /* 0x000cb80001097983 */ /* 0x000ea40000100800 */
[----:B------:R-:W-:-:S02]  /*1b040*/  IADD3.X R3, R8, UR7, RZ, P1, !PT ;  /* 0x0000000708037c10 */ /* 0x000fc40008ffe4ff */
[----:B------:R-:W2:Y:S04]  /*1b050*/  LDL R8, [R1+0xca0] ;  /* 0x000ca00001087983 */ /* 0x000ea80000100800 */
[----:B------:R3:W2:Y:S02]  /*1b060*/  LDG.E.U8 R225, desc[UR8][R2.64] ;  /* 0x0000000802e17981 */ /* 0x0006a4000c1e1100 */
[----:B---3--:R-:W-:Y:S02]  /*1b070*/  IADD3 R2, P1, R7, UR4, RZ ;  /* 0x0000000407027c10 */ /* 0x008fe4000ff3e0ff */
[----:B------:R-:W3:Y:S02]  /*1b080*/  LDL R7, [R1+0xcbc] ;  /* 0x000cbc0001077983 */ /* 0x000ee40000100800 */
[----:B----4-:R-:W-:-:S02]  /*1b090*/  IADD3.X R3, R5, UR7, RZ, P1, !PT ;  /* 0x0000000705037c10 */ /* 0x010fc40008ffe4ff */
[----:B------:R-:W4:Y:S04]  /*1b0a0*/  LDL R5, [R1+0xca4] ;  /* 0x000ca40001057983 */ /* 0x000f280000100800 */
[----:B------:R0:W4:Y:S02]  /*1b0b0*/  LDG.E.U8 R243, desc[UR8][R2.64] ;  /* 0x0000000802f37981 */ /* 0x000124000c1e1100 */
[----:B0-----:R-:W-:Y:S02]  /*1b0c0*/  IADD3 R2, P1, R4, UR4, RZ ;  /* 0x0000000404027c10 */ /* 0x001fe4000ff3e0ff */
[----:B------:R-:W4:Y:S02]  /*1b0d0*/  LDL R4, [R1+0xcb0] ;  /* 0x000cb00001047983 */ /* 0x000f240000100800 */
[----:B--2---:R-:W-:-:S02]  /*1b0e0*/  IADD3.X R3, R0, UR7, RZ, P1, !PT ;  /* 0x0000000700037c10 */ /* 0x004fc40008ffe4ff */
[----:B------:R-:W2:Y:S04]  /*1b0f0*/  LDL R0, [R1+0xcac] ;  /* 0x000cac0001007983 */ /* 0x000ea80000100800 */
[----:B------:R0:W2:Y:S02]  /*1b100*/  LDG.E.U8 R224, desc[UR8][R2.64] ;  /* 0x0000000802e07981 */ /* 0x0000a4000c1e1100 */
[----:B0-----:R-:W-:-:S04]  /*1b110*/  IADD3 R2, P1, R22, UR4, RZ ;  /* 0x0000000416027c10 */ /* 0x001fc8000ff3e0ff */
[----:B------:R-:W-:-:S05]  /*1b120*/  IADD3.X R3, R21, UR7, RZ, P1, !PT ;  /* 0x0000000715037c10 */ /* 0x000fca0008ffe4ff */
        /* <DEDUP_REMOVED lines=27> */
[----:B------:R0:W4:Y:S04]  /*1b2e0*/  LDG.E.U8 R23, desc[UR8][R2.64] ;  /* 0x0000000802177981 */ /* 0x000128000c1e1100 */
[----:B------:R-:W4:Y:S01]  /*1b2f0*/  LDL.LU R60, [R1+0x74c] ;  /* 0x00074c00013c7983 */ /* 0x000f220000300800 */
[----:B0-----:R-:W-:Y:S01]  /*1b300*/  IADD3 R2, P1, R4, UR4, RZ ;  /* 0x0000000404027c10 */ /* 0x001fe2000ff3e0ff */
[----:B------:R-:W-:-:S03]  /*1b310*/  FMUL R4, R184, UR6 ;  /* 0x00000006b8047c20 */ /* 0x000fc60008400000 */
[----:B--2---:R-:W-:Y:S01]  /*1b320*/  IADD3.X R3, R0, UR7, RZ, P1, !PT ;  /* 0x0000000700037c10 */ /* 0x004fe20008ffe4ff */
[----:B------:R-:W-:-:S04]  /*1b330*/  FMUL R0, R187, UR6 ;  /* 0x00000006bb007c20 */ /* 0x000fc80008400000 */
[----:B------:R0:W2:Y:S02]  /*1b340*/  LDG.E.U8 R13, desc[UR8][R2.64] ;  /* 0x00000008020d7981 */ /* 0x0000a4000c1e1100 */
[----:B0-----:R-:W-:-:S05]  /*1b350*/  FMUL R2, R186, UR6 ;  /* 0x00000006ba027c20 */ /* 0x001fca0008400000 */
[----:B------:R-:W-:Y:S01]  /*1b360*/  FMNMX R0, R2, R0, !PT ;  /* 0x0000000002007209 */ /* 0x000fe20007800000 */
[----:B------:R-:W-:-:S05]  /*1b370*/  FMUL R2, R190, UR6 ;  /* 0x00000006be027c20 */ /* 0x000fca0008400000 */
        /* <DEDUP_REMOVED lines=13> */
[----:B------:R-:W-:Y:S01]  /*1b450*/  FMUL R2, R203, UR6 ;  /* 0x00000006cb027c20 */ /* 0x000fe20008400000 */
[----:B------:R-:W-:-:S04]  /*1b460*/  FMUL R3, R185, UR6 ;  /* 0x00000006b9037c20 */ /* 0x000fc80008400000 */
[----:B------:R-:W-:Y:S01]  /*1b470*/  FMNMX R0, R2, R0, !PT ;  /* 0x0000000002007209 */ /* 0x000fe20007800000 */
[----:B------:R-:W-:Y:S01]  /*1b480*/  FMUL R2, R206, UR6 ;  /* 0x00000006ce027c20 */ /* 0x000fe20008400000 */
[----:B------:R-:W-:-:S04]  /*1b490*/  FMNMX R4, R4, R3, !PT ;  /* 0x0000000304047209 */ /* 0x000fc80007800000 */
[----:B------:R-:W-:Y:S01]  /*1b4a0*/  FMNMX R0, R2, R0, !PT ;  /* 0x0000000002007209 */ /* 0x000fe20007800000 */
[----:B------:R-:W-:Y:S01]  /*1b4b0*/  FMUL R2, R207, UR6 ;  /* 0x00000006cf027c20 */ /* 0x000fe20008400000 */
[----:B------:R-:W-:-:S04]  /*1b4c0*/  FMUL R3, R188, UR6 ;  /* 0x00000006bc037c20 */ /* 0x000fc80008400000 */
[----:B------:R-:W-:Y:S01]  /*1b4d0*/  FMNMX R0, R2, R0, !PT ;  /* 0x0000000002007209 */ /* 0x000fe20007800000 */
[----:B------:R-:W-:Y:S01]  /*1b4e0*/  FMUL R2, R210, UR6 ;  /* 0x00000006d2027c20 */ /* 0x000fe20008400000 */
[----:B------:R-:W-:Y:S01]  /*1b4f0*/  FMNMX R4, R3, R4, !PT ;  /* 0x0000000403047209 */ /* 0x000fe20007800000 */
[----:B------:R-:W-:-:S03]  /*1b500*/  FMUL R3, R189, UR6 ;  /* 0x00000006bd037c20 */ /* 0x000fc60008400000 */
        /* <DEDUP_REMOVED lines=14> */
[----:B------:R-:W-:-:S03]  /*1b5f0*/  FMNMX R3, R3, R4, !PT ;  /* 0x0000000403037209 */ /* 0x000fc60007800000 */
[----:B------:R-:W0:Y:S01]  /*1b600*/  SHFL.BFLY PT, R4, R0, 0x2, 0x1f ;  /* 0x0c401f0000047f89 */ /* 0x000e2200000e0000 */
        /* <DEDUP_REMOVED lines=8> */
[----:B0-----:R-:W-:Y:S01]  /*1b690*/  FMNMX R0, R0, R4, !PT ;  /* 0x0000000400007209 */ /* 0x001fe20007800000 */
[----:B------:R-:W-:-:S03]  /*1b6a0*/  FMUL R4, R208, UR6 ;  /* 0x00000006d0047c20 */ /* 0x000fc60008400000 */
[----:B------:R-:W-:-:S04]  /*1b6b0*/  FMNMX R2, R3, R2, !PT ;  /* 0x0000000203027209 */ /* 0x000fc80007800000 */
[----:B------:R-:W-:Y:S01]  /*1b6c0*/  FMNMX R4, R4, R2, !PT ;  /* 0x0000000204047209 */ /* 0x000fe20007800000 */
[----:B------:R-:W-:-:S05]  /*1b6d0*/  FMUL R2, R209, UR6 ;  /* 0x00000006d1027c20 */ /* 0x000fca0008400000 */
[----:B------:R-:W-:Y:S01]  /*1b6e0*/  FMNMX R4, R2, R4, !PT ;  /* 0x0000000402047209 */ /* 0x000fe20007800000 */
[----:B------:R-:W-:-:S05]  /*1b6f0*/  FMUL R2, R212, UR6 ;  /* 0x00000006d4027c20 */ /* 0x000fca0008400000 */
[----:B------:R-:W-:Y:S01]  /*1b700*/  FMNMX R4, R2, R4, !PT ;  /* 0x0000000402047209 */ /* 0x000fe20007800000 */
[----:B------:R-:W-:-:S05]  /*1b710*/  FMUL R2, R213, UR6 ;  /* 0x00000006d5027c20 */ /* 0x000fca0008400000 */
[----:B------:R-:W-:Y:S02]  /*1b720*/  FMNMX R4, R2, R4, !PT ;  /* 0x0000000402047209 */ /* 0x000fe40007800000 */
[----:B------:R-:W-:-:S04]  /*1b730*/  IADD3 R2, P1, R11, UR4, RZ ;  /* 0x000000040b027c10 */ /* 0x000fc8000ff3e0ff */
[----:B------:R-:W-:-:S05]  /*1b740*/  IADD3.X R3, R10, UR7, RZ, P1, !PT ;  /* 0x000000070a037c10 */ /* 0x000fca0008ffe4ff */
[----:B------:R3:W2:Y:S02]  /*1b750*/  LDG.E.U8 R219, desc[UR8][R2.64] ;  /* 0x0000000802db7981 */ /* 0x0006a4000c1e1100 */
[----:B---3--:R-:W-:Y:S01]  /*1b760*/  IADD3 R2, P1, R7, UR4, RZ ;  /* 0x0000000407027c10 */ /* 0x008fe2000ff3e0ff */
[----:B------:R-:W-:Y:S01]  /*1b770*/  UIADD3.64 UR12, UR40, 0x1402, URZ ;  /* 0x00001402280c7897 */ /* 0x000fe2000fffe03f */
[----:B------:R-:W-:Y:S02]  /*1b780*/  WARPGROUP.DEPBAR.LE gsb0, 0x0 ;  /* 0x00008000000079c5 */ /* 0x000fe40000010000 */
[----:B----4-:R-:W-:Y:S01]  /*1b790*/  IADD3.X R3, R5, UR7, RZ, P1, !PT ;  /* 0x0000000705037c10 */ /* 0x010fe20008ffe4ff */
[----:B------:R-:W-:Y:S01]  /*1b7a0*/  UIADD3.64 UR16, UR40, 0x1404, URZ ;  /* 0x0000140428107897 */ /* 0x000fe2000fffe03f */
[----:B------:R-:W3:Y:S01]  /*1b7b0*/  LDL R5, [R1+0xcc8] ;  /* 0x000cc80001057983 */ /* 0x000ee20000100800 */
[----:B------:R-:W-:-:S03]  /*1b7c0*/  WARPGROUP.ARRIVE ;  /* 0x00000000000079c5 */ /* 0x000fc60000000000 */
[----:B------:R-:W0:Y:S03]  /*1b7d0*/  SHFL.BFLY PT, R16, R0, 0x1, 0x1f ;  /* 0x0c201f0000107f89 */ /* 0x000e2600000e0000 */
[----:B------:R-:W-:Y:S01]  /*1b7e0*/  QGMMA.64x64x32.F32.E4M3.E4M3 R152, gdesc[UR12], R152, gsb0 ;  /* 0x00e000000c9879f3 */ /* 0x000fe20008000898 */
[----:B------:R-:W4:Y:S04]  /*1b7f0*/  LDL R7, [R1+0xcc4] ;  /* 0x000cc40001077983 */ /* 0x000f280000100800 */
[----:B------:R-:W2:Y:S04]  /*1b800*/  LDL.LU R29, [R1+0x750] ;  /* 0x00075000011d7983 */ /* 0x000ea80000300800 */
[----:B------:R-:W2:Y:S04]  /*1b810*/  LDL R18, [R1+0xcd0] ;  /* 0x000cd00001127983 */ /* 0x000ea80000100800 */
[----:B------:R-:W2:Y:S04]  /*1b820*/  LDL R14, [R1+0xcb4] ;  /* 0x000cb400010e7983 */ /* 0x000ea80000100800 */
[----:B------:R-:W2:Y:S01]  /*1b830*/  LDL R12, [R1+0xcd8] ;  /* 0x000cd800010c7983 */ /* 0x000ea20000100800 */
[----:B0-----:R-:W-:-:S03]  /*1b840*/  FMNMX R16, R0, R16, !PT ;  /* 0x0000001000107209 */ /* 0x001fc60007800000 */
[----:B------:R0:W2:Y:S04]  /*1b850*/  LDG.E.U8 R216, desc[UR8][R2.64] ;  /* 0x0000000802d87981 */ /* 0x0000a8000c1e1100 */
[----:B------:R-:W1:Y:S01]  /*1b860*/  SHFL.BFLY PT, R0, R4, 0x2, 0x1f ;  /* 0x0c401f0004007f89 */ /* 0x000e6200000e0000 */
[----:B------:R-:W-:Y:S02]  /*1b870*/  WARPGROUP.DEPBAR.LE gsb0, 0x0 ;  /* 0x00008000000079c5 */ /* 0x000fe40000010000 */
[----:B------:R-:W-:Y:S01]  /*1b880*/  WARPGROUP.ARRIVE ;  /* 0x00000000000079c5 */ /* 0x000fe20000000000 */
[----:B------:R-:W2:Y:S05]  /*1b890*/  LDL R10, [R1+0xcd4] ;  /* 0x000cd400010a7983 */ /* 0x000eaa0000100800 */
[----:B------:R-:W-:Y:S01]  /*1b8a0*/  QGMMA.64x64x32.F32.E4M3.E4M3 R152, gdesc[UR16], R152, gsb0 ;  /* 0x00e00000109879f3 */ /* 0x000fe20008000898 */
[----:B-1----:R-:W-:-:S02]  /*1b8b0*/  FMNMX R0, R4, R0, !PT ;  /* 0x0000000004007209 */ /* 0x002fc40007800000 */
[----:B------:R-:W-:Y:S01]  /*1b8c0*/  FMNMX R16, R16, R60, !PT ;  /* 0x0000003c10107209 */ /* 0x000fe20007800000 */
[----:B------:R-:W-:Y:S01]  /*1b8d0*/  UIADD3.64 UR20, UR40, 0x1bfe, URZ ;  /* 0x00001bfe28147897 */ /* 0x000fe2000fffe03f */
[----:B0-----:R-:W-:Y:S01]  /*1b8e0*/  IADD3 R2, P1, R9, UR4, RZ ;  /* 0x0000000409027c10 */ /* 0x001fe2000ff3e0ff */
[----:B------:R-:W0:Y:S02]  /*1b8f0*/  SHFL.BFLY PT, R15, R0, 0x1, 0x1f ;  /* 0x0c201f00000f7f89 */ /* 0x000e2400000e0000 */
[----:B------:R-:W-:Y:S01]  /*1b900*/  FFMA R190, R190, UR6, -R16 ;  /* 0x00000006bebe7c23 */ /* 0x000fe20008000810 */
[----:B------:R-:W-:Y:S01]  /*1b910*/  IADD3.X R3, R8, UR7, RZ, P1, !PT ;  /* 0x0000000708037c10 */ /* 0x000fe20008ffe4ff */
[----:B------:R-:W2:Y:S02]  /*1b920*/  LDL R4, [R1+0xce0] ;  /* 0x000ce00001047983 */ /* 0x000ea40000100800 */
[----:B------:R-:W-:Y:S02]  /*1b930*/  FMUL R190, R190, 1.4426950216293334961 ;  /* 0x3fb8aa3bbebe7820 */ /* 0x000fe40000400000 */
[----:B------:R-:W2:Y:S02]  /*1b940*/  LDL R8, [R1+0xcc0] ;  /* 0x000cc00001087983 */ /* 0x000ea40000100800 */
[----:B------:R1:W-:Y:S02]  /*1b950*/  MUFU.EX2 R25, R190 ;  /* 0x000000be00197308 */ /* 0x0003e40000000800 */
[----:B-1----:R3:W2:Y:S01]  /*1b960*/  LDG.E.U8 R190, desc[UR8][R2.64] ;  /* 0x0000000802be7981 */ /* 0x0026a2000c1e1100 */
[----:B0-----:R-:W-:-:S03]  /*1b970*/  FMNMX R15, R0, R15, !PT ;  /* 0x0000000f000f7209 */ /* 0x001fc60007800000 */
[----:B------:R-:W2:Y:S01]  /*1b980*/  LDL R0, [R1+0xcdc] ;  /* 0x000cdc0001007983 */ /* 0x000ea20000100800 */
[----:B------:R-:W-:Y:S02]  /*1b990*/  WARPGROUP.DEPBAR.LE gsb0, 0x0 ;  /* 0x00008000000079c5 */ /* 0x000fe40000010000 */
[----:B------:R-:W-:-:S06]  /*1b9a0*/  WARPGROUP.ARRIVE ;  /* 0x00000000000079c5 */ /* 0x000fcc0000000000 */
[----:B------:R-:W-:Y:S01]  /*1b9b0*/  QGMMA.64x64x32.F32.E4M3.E4M3 R152, gdesc[UR20], R152, gsb0 ;  /* 0x00e00000149879f3 */ /* 0x000fe20008000898 */
[----:B------:R-:W-:Y:S01]  /*1b9c0*/  UIADD3.64 UR24, UR40, 0x1c00, URZ ;  /* 0x00001c0028187897 */ /* 0x000fe2000fffe03f */
[----:B---3--:R-:W-:Y:S02]  /*1b9d0*/  IADD3 R2, P1, R5, UR4, RZ ;  /* 0x0000000405027c10 */ /* 0x008fe4000ff3e0ff */
[----:B------:R-:W3:Y:S01]  /*1b9e0*/  LDL R5, [R1+0xca8] ;  /* 0x000ca80001057983 */ /* 0x000ee20000100800 */
[----:B------:R-:W-:Y:S02]  /*1b9f0*/  WARPGROUP.DEPBAR.LE gsb0, 0x0 ;  /* 0x00008000000079c5 */ /* 0x000fe40000010000 */
[----:B------:R-:W-:-:S06]  /*1ba00*/  WARPGROUP.ARRIVE ;  /* 0x00000000000079c5 */ /* 0x000fcc0000000000 */
[----:B------:R-:W-:Y:S01]  /*1ba10*/  QGMMA.64x64x32.F32.E4M3.E4M3 R152, gdesc[UR24], R152, gsb0 ;  /* 0x00e00000189879f3 */ /* 0x000fe20008000898 */
[----:B------:R-:W-:Y:S02]  /*1ba20*/  UIADD3.64 UR28, UR40, 0x1c02, URZ ;  /* 0x00001c02281c7897 */ /* 0x000fe4000fffe03f */
[----:B------:R-:W-:Y:S02]  /*1ba30*/  WARPGROUP.DEPBAR.LE gsb0, 0x0 ;  /* 0x00008000000079c5 */ /* 0x000fe40000010000 */
[----:B------:R-:W-:-:S06]  /*1ba40*/  WARPGROUP.ARRIVE ;  /* 0x00000000000079c5 */ /* 0x000fcc0000000000 */
[----:B------:R-:W-:Y:S01]  /*1ba50*/  QGMMA.64x64x32.F32.E4M3.E4M3 R152, gdesc[UR28], R152, gsb0 ;  /* 0x00e000001c9879f3 */ /* 0x000fe20008000898 */
[----:B------:R-:W-:Y:S01]  /*1ba60*/  UIADD3.64 UR32, UR40, 0x1c04, URZ ;  /* 0x00001c0428207897 */ /* 0x000fe2000fffe03f */
[----:B------:R-:W-:Y:S01]  /*1ba70*/  FFMA R186, R186, UR6, -R16 ;  /* 0x00000006baba7c23 */ /* 0x000fe20008000810 */
[----:B----4-:R-:W-:-:S03]  /*1ba80*/  IADD3.X R3, R7, UR7, RZ, P1, !PT ;  /* 0x0000000707037c10 */ /* 0x010fc60008ffe4ff */
[----:B------:R-:W-:-:S04]  /*1ba90*/  FMUL R186, R186, 1.4426950216293334961 ;  /* 0x3fb8aa3bbaba7820 */ /* 0x000fc80000400000 */
[----:B------:R0:W-:Y:S02]  /*1baa0*/  MUFU.EX2 R27, R186 ;  /* 0x000000ba001b7308 */ /* 0x0001e40000000800 */
[----:B0-----:R2:W4:Y:S02]  /*1bab0*/  LDG.E.U8 R186, desc[UR8][R2.64] ;  /* 0x0000000802ba7981 */ /* 0x001524000c1e1100 */
[----:B--2---:R-:W-:-:S04]  /*1bac0*/  IADD3 R2, P1, R18, UR4, RZ ;  /* 0x0000000412027c10 */ /* 0x004fc8000ff3e0ff */
[----:B------:R-:W-:-:S05]  /*1bad0*/  IADD3.X R3, R14, UR7, RZ, P1, !PT ;  /* 0x000000070e037c10 */ /* 0x000fca0008ffe4ff */
[----:B------:R0:W2:Y:S01]  /*1bae0*/  LDG.E.U8 R22, desc[UR8][R2.64] ;  /* 0x0000000802167981 */ /* 0x0000a2000c1e1100 */
[----:B------:R-:W-:Y:S02]  /*1baf0*/  WARPGROUP.DEPBAR.LE gsb0, 0x0 ;  /* 0x00008000000079c5 */ /* 0x000fe40000010000 */
[----:B------:R-:W-:-:S06]  /*1bb00*/  WARPGROUP.ARRIVE ;  /* 0x00000000000079c5 */ /* 0x000fcc0000000000 */
[----:B------:R-:W-:Y:S01]  /*1bb10*/  QGMMA.64x64x32.F32.E4M3.E4M3 R152, gdesc[UR32], R152, gsb0 ;  /* 0x00e00000209879f3 */ /* 0x000fe20008000898 */
[----:B0-----:R-:W-:Y:S01]  /*1bb20*/  IADD3 R2, P1, R12, UR4, RZ ;  /* 0x000000040c027c10 */ /* 0x001fe2000ff3e0ff */
[--C-:B------:R-:W-:Y:S01]  /*1bb30*/  FFMA R187, R187, UR6, -R16.reuse ;  /* 0x00000006bbbb7c23 */ /* 0x100fe20008000810 */
[----:B------:R-:W-:Y:S01]  /*1bb40*/  FMNMX R15, R15, R29, !PT ;  /* 0x0000001d0f0f7209 */ /* 0x000fe20007800000 */
[----:B------:R-:W-:Y:S01]  /*1bb50*/  FFMA R191, R191, UR6, -R16 ;  /* 0x00000006bfbf7c23 */ /* 0x000fe20008000810 */
[----:B------:R-:W-:Y:S01]  /*1bb60*/  IADD3.X R3, R10, UR7, RZ, P1, !PT ;  /* 0x000000070a037c10 */ /* 0x000fe20008ffe4ff */
[----:B------:R-:W-:Y:S02]  /*1bb70*/  FMUL R187, R187, 1.4426950216293334961 ;  /* 0x3fb8aa3bbbbb7820 */ /* 0x000fe40000400000 */
[----:B------:R-:W-:Y:S01]  /*1bb80*/  FMUL R191, R191, 1.4426950216293334961 ;  /* 0x3fb8aa3bbfbf7820 */ /* 0x000fe20000400000 */
[--C-:B------:R-:W-:Y:S01]  /*1bb90*/  FFMA R184, R184, UR6, -R15.reuse ;  /* 0x00000006b8b87c23 */ /* 0x100fe2000800080f */
[--C-:B------:R-:W-:Y:S01]  /*1bba0*/  FFMA R185, R185, UR6, -R15.reuse ;  /* 0x00000006b9b97c23 */ /* 0x100fe2000800080f */
[--C-:B------:R-:W-:Y:S01]  /*1bbb0*/  FFMA R188, R188, UR6, -R15.reuse ;  /* 0x00000006bcbc7c23 */ /* 0x100fe2000800080f */
[----:B------:R-:W-:Y:S01]  /*1bbc0*/  FFMA R189, R189, UR6, -R15 ;  /* 0x00000006bdbd7c23 */ /* 0x000fe2000800080f */
[----:B------:R0:W2:Y:S01]  /*1bbd0*/  LDG.E.U8 R21, desc[UR8][R2.64] ;  /* 0x0000000802157981 */ /* 0x0000a2000c1e1100 */
[----:B------:R-:W1:Y:S01]  /*1bbe0*/  MUFU.EX2 R28, R187 ;  /* 0x000000bb001c7308 */ /* 0x000e620000000800 */
[----:B------:R-:W-:Y:S01]  /*1bbf0*/  FMUL R184, R184, 1.4426950216293334961 ;  /* 0x3fb8aa3bb8b87820 */ /* 0x000fe20000400000 */
[----:B------:R-:W-:Y:S01]  /*1bc00*/  FMUL R185, R185, 1.4426950216293334961 ;  /* 0x3fb8aa3bb9b97820 */ /* 0x000fe20000400000 */
[----:B------:R-:W-:Y:S01]  /*1bc10*/  FMUL R188, R188, 1.4426950216293334961 ;  /* 0x3fb8aa3bbcbc7820 */ /* 0x000fe20000400000 */
[----:B------:R-:W-:Y:S01]  /*1bc20*/  FMUL R189, R189, 1.4426950216293334961 ;  /* 0x3fb8aa3bbdbd7820 */ /* 0x000fe20000400000 */
[----:B0-----:R-:W-:-:S03]  /*1bc30*/  IADD3 R2, P1, R8, UR4, RZ ;  /* 0x0000000408027c10 */ /* 0x001fc6000ff3e0ff */
[----:B------:R-:W-:Y:S08]  /*1bc40*/  MUFU.EX2 R150, R191 ;  /* 0x000000bf00967308 */ /* 0x000ff00000000800 */
[----:B------:R-:W-:Y:S08]  /*1bc50*/  MUFU.EX2 R24, R184 ;  /* 0x000000b800187308 */ /* 0x000ff00000000800 */
[----:B------:R-:W0:Y:S08]  /*1bc60*/  MUFU.EX2 R26, R185 ;  /* 0x000000b9001a7308 */ /* 0x000e300000000800 */
[----:B------:R-:W-:Y:S08]  /*1bc70*/  MUFU.EX2 R151, R188 ;  /* 0x000000bc00977308 */ /* 0x000ff00000000800 */
[----:B------:R-:W0:Y:S01]  /*1bc80*/  MUFU.EX2 R149, R189 ;  /* 0x000000bd00957308 */ /* 0x000e220000000800 */
[--C-:B------:R-:W-:Y:S01]  /*1bc90*/  FFMA R195, R195, UR6, -R16.reuse ;  /* 0x00000006c3c37c23 */ /* 0x100fe20008000810 */
[--C-:B------:R-:W-:Y:S01]  /*1bca0*/  FFMA R199, R199, UR6, -R16.reuse ;  /* 0x00000006c7c77c23 */ /* 0x100fe20008000810 */
[--C-:B------:R-:W-:Y:S01]  /*1bcb0*/  FFMA R198, R198, UR6, -R16.reuse ;  /* 0x00000006c6c67c23 */ /* 0x100fe20008000810 */
[----:B------:R-:W-:Y:S01]  /*1bcc0*/  FFMA R194, R194, UR6, -R16 ;  /* 0x00000006c2c27c23 */ /* 0x000fe20008000810 */
[----:B------:R-:W-:Y:S01]  /*1bcd0*/  FMUL R195, R195, 1.4426950216293334961 ;  /* 0x3fb8aa3bc3c37820 */ /* 0x000fe20000400000 */
[----:B------:R-:W-:Y:S01]  /*1bce0*/  FMUL R199, R199, 1.4426950216293334961 ;  /* 0x3fb8aa3bc7c77820 */ /* 0x000fe20000400000 */
[----:B------:R-:W-:Y:S01]  /*1bcf0*/  FMUL R198, R198, 1.4426950216293334961 ;  /* 0x3fb8aa3bc6c67820 */ /* 0x000fe20000400000 */
[----:B------:R-:W-:Y:S01]  /*1bd00*/  FMUL R194, R194, 1.4426950216293334961 ;  /* 0x3fb8aa3bc2c27820 */ /* 0x000fe20000400000 */
[----:B------:R-:W0:Y:S01]  /*1bd10*/  MUFU.EX2 R11, R195 ;  /* 0x000000c3000b7308 */ /* 0x000e220000000800 */
[--C-:B------:R-:W-:Y:S01]  /*1bd20*/  FFMA R193, R193, UR6, -R15.reuse ;  /* 0x00000006c1c17c23 */ /* 0x100fe2000800080f */
[--C-:B------:R-:W-:Y:S01]  /*1bd30*/  FFMA R192, R192, UR6, -R15.reuse ;  /* 0x00000006c0c07c23 */ /* 0x100fe2000800080f */
[----:B------:R-:W-:Y:S01]  /*1bd40*/  FFMA R197, R197, UR6, -R15 ;  /* 0x00000006c5c57c23 */ /* 0x000fe2000800080f */
[----:B------:R-:W-:-:S04]  /*1bd50*/  WARPGROUP.DEPBAR.LE gsb0, 0x0 ;  /* 0x00008000000079c5 */ /* 0x000fc80000010000 */
[----:B------:R-:W0:Y:S01]  /*1bd60*/  MUFU.EX2 R7, R199 ;  /* 0x000000c700077308 */ /* 0x000e220000000800 */
[----:B------:R-:W-:Y:S01]  /*1bd70*/  FFMA R196, R196, UR6, -R15 ;  /* 0x00000006c4c47c23 */ /* 0x000fe2000800080f */
[----:B------:R-:W-:Y:S01]  /*1bd80*/  FMUL R193, R193, 1.4426950216293334961 ;  /* 0x3fb8aa3bc1c17820 */ /* 0x000fe20000400000 */
[----:B------:R-:W-:Y:S01]  /*1bd90*/  FMUL R192, R192, 1.4426950216293334961 ;  /* 0x3fb8aa3bc0c07820 */ /* 0x000fe20000400000 */
[----:B------:R-:W-:-:S04]  /*1bda0*/  FMUL R197, R197, 1.4426950216293334961 ;  /* 0x3fb8aa3bc5c57820 */ /* 0x000fc80000400000 */
[----:B------:R-:W0:Y:S01]  /*1bdb0*/  MUFU.EX2 R9, R198 ;  /* 0x000000c600097308 */ /* 0x000e220000000800 */
[----:B---3--:R-:W-:-:S05]  /*1bdc0*/  IADD3.X R3, R5, UR7, RZ, P1, !PT ;  /* 0x0000000705037c10 */ /* 0x008fca0008ffe4ff */
[----:B------:R3:W2:Y:S02]  /*1bdd0*/  LDG.E.U8 R20, desc[UR8][R2.64] ;  /* 0x0000000802147981 */ /* 0x0006a4000c1e1100 */
[----:B---3--:R-:W-:-:S04]  /*1bde0*/  IADD3 R2, P1, R4, UR4, RZ ;  /* 0x0000000404027c10 */ /* 0x008fc8000ff3e0ff */
[----:B------:R-:W-:Y:S02]  /*1bdf0*/  IADD3.X R3, R0, UR7, RZ, P1, !PT ;  /* 0x0000000700037c10 */ /* 0x000fe40008ffe4ff */
[----:B-1----:R-:W-:-:S03]  /*1be00*/  F2FP.SATFINITE.E4M3.F32.PACK_AB_MERGE_C R4, R28, R27, RZ ;  /* 0x0000001b1c04723e */ /* 0x002fc600048070ff */
[----:B------:R1:W3:Y:S01]  /*1be10*/  LDG.E.U8 R19, desc[UR8][R2.64] ;  /* 0x0000000802137981 */ /* 0x0002e2000c1e1100 */
[----:B0-----:R-:W-:Y:S01]  /*1be20*/  F2FP.SATFINITE.E4M3.F32.PACK_AB_MERGE_C R4, R26, R24, R4 ;  /* 0x000000181a04723e */ /* 0x001fe20004807004 */
[----:B------:R-:W0:Y:S01]  /*1be30*/  MUFU.EX2 R148, R194 ;  /* 0x000000c200947308 */ /* 0x000e220000000800 */
[----:B------:R-:W-:Y:S01]  /*1be40*/  FMUL R196, R196, 1.4426950216293334961 ;  /* 0x3fb8aa3bc4c47820 */ /* 0x000fe20000400000 */
[----:B------:R-:W-:Y:S01]  /*1be50*/  STL [R1+0x1a4c], R173 ;  /* 0x001a4cad01007387 */ /* 0x000fe20000100800 */
[----:B-1----:R-:W-:-:S05]  /*1be60*/  F2FP.SATFINITE.E4M3.F32.PACK_AB_MERGE_C R3, R150, R25, RZ ;  /* 0x000000199603723e */ /* 0x002fca00048070ff */
[----:B------:R-:W1:Y:S01]  /*1be70*/  MUFU.EX2 R10, R193 ;  /* 0x000000c1000a7308 */ /* 0x000e620000000800 */
[----:B------:R-:W-:Y:S01]  /*1be80*/  BAR.SYNC.DEFER_BLOCKING 0x0 ;  /* 0x0000000000007b1d */ /* 0x000fe20000010000 */
[----:B------:R-:W-:-:S04]  /*1be90*/  F2FP.SATFINITE.E4M3.F32.PACK_AB_MERGE_C R3, R149, R151, R3 ;  /* 0x000000979503723e */ /* 0x000fc80004807003 */
[----:B------:R-:W-:Y:S02]  /*1bea0*/  SEL R18, R4, R3, !P0 ;  /* 0x0000000304127207 */ /* 0x000fe40004000000 */
[----:B------:R-:W-:Y:S01]  /*1beb0*/  SEL R185, R3, R4, !P0 ;  /* 0x0000000403b97207 */ /* 0x000fe20004000000 */
[----:B------:R-:W-:Y:S01]  /*1bec0*/  FMUL R4, R152, UR6 ;  /* 0x0000000698047c20 */ /* 0x000fe20008400000 */
[----:B------:R-:W-:-:S05]  /*1bed0*/  FMUL R3, R153, UR6 ;  /* 0x0000000699037c20 */ /* 0x000fca0008400000 */
[----:B------:R-:W-:Y:S01]  /*1bee0*/  FMNMX R4, R4, R3, !PT ;  /* 0x0000000304047209 */ /* 0x000fe20007800000 */
[----:B------:R-:W-:Y:S01]  /*1bef0*/  FMUL R3, R156, UR6 ;  /* 0x000000069c037c20 */ /* 0x000fe20008400000 */
[----:B------:R-:W4:Y:S04]  /*1bf00*/  MUFU.EX2 R12, R192 ;  /* 0x000000c0000c7308 */ /* 0x000f280000000800 */
[----:B------:R-:W-:Y:S01]  /*1bf10*/  FMNMX R4, R3, R4, !PT ;  /* 0x0000000403047209 */ /* 0x000fe20007800000 */
[----:B------:R-:W-:-:S03]  /*1bf20*/  FMUL R3, R157, UR6 ;  /* 0x000000069d037c20 */ /* 0x000fc60008400000 */
[----:B------:R-:W4:Y:S01]  /*1bf30*/  MUFU.EX2 R5, R197 ;  /* 0x000000c500057308 */ /* 0x000f220000000800 */
[----:B------:R-:W-:Y:S01]  /*1bf40*/  STL [R1+0x1a48], R176 ;  /* 0x001a48b001007387 */ /* 0x000fe20000100800 */
[----:B------:R-:W-:Y:S01]  /*1bf50*/  FMNMX R4, R3, R4, !PT ;  /* 0x0000000403047209 */ /* 0x000fe20007800000 */
[----:B------:R-:W-:Y:S02]  /*1bf60*/  FMUL R3, R160, UR6 ;  /* 0x00000006a0037c20 */ /* 0x000fe40008400000 */
[----:B------:R-:W-:Y:S03]  /*1bf70*/  STL [R1+0x1a44], R177 ;  /* 0x001a44b101007387 */ /* 0x000fe60000100800 */
[----:B------:R-:W4:Y:S01]  /*1bf80*/  MUFU.EX2 R8, R196 ;  /* 0x000000c400087308 */ /* 0x000f220000000800 */
[----:B------:R-:W-:Y:S01]  /*1bf90*/  STL [R1+0x1a40], R180 ;  /* 0x001a40b401007387 */ /* 0x000fe20000100800 */
[----:B------:R-:W-:-:S03]  /*1bfa0*/  FMNMX R4, R3, R4, !PT ;  /* 0x0000000403047209 */ /* 0x000fc60007800000 */
[----:B------:R-:W-:Y:S01]  /*1bfb0*/  STL [R1+0x1a3c], R181 ;  /* 0x001a3cb501007387 */ /* 0x000fe20000100800 */
[----:B------:R-:W-:-:S03]  /*1bfc0*/  FMUL R3, R161, UR6 ;  /* 0x00000006a1037c20 */ /* 0x000fc60008400000 */
[----:B------:R-:W-:Y:S04]  /*1bfd0*/  STL [R1+0x19b0], R11 ;  /* 0x0019b00b01007387 */ /* 0x000fe80000100800 */
[----:B------:R-:W-:Y:S04]  /*1bfe0*/  STL [R1+0x19b8], R7 ;  /* 0x0019b80701007387 */ /* 0x000fe80000100800 */
[----:B------:R-:W-:Y:S04]  /*1bff0*/  STL [R1+0x19b4], R9 ;  /* 0x0019b40901007387 */ /* 0x000fe80000100800 */
[----:B------:R-:W-:Y:S01]  /*1c000*/  STL.64 [R1+0x17a8], R150 ;  /* 0x0017a89601007387 */ /* 0x000fe20000100a00 */
[----:B------:R-:W-:-:S03]  /*1c010*/  FMNMX R4, R3, R4, !PT ;  /* 0x0000000403047209 */ /* 0x000fc60007800000 */
[----:B0-----:R-:W-:Y:S01]  /*1c020*/  STL.64 [R1+0x17a0], R148 ;  /* 0x0017a09401007387 */ /* 0x001fe20000100a00 */
[----:B------:R-:W-:-:S03]  /*1c030*/  FMUL R3, R164, UR6 ;  /* 0x00000006a4037c20 */ /* 0x000fc60008400000 */
[----:B------:R-:W-:Y:S04]  /*1c040*/  STL [R1+0x1798], R28 ;  /* 0x0017981c01007387 */ /* 0x000fe80000100800 */
[----:B------:R-:W-:Y:S04]  /*1c050*/  STL.64 [R1+0x1790], R26 ;  /* 0x0017901a01007387 */ /* 0x000fe80000100a00 */
[----:B------:R-:W-:Y:S04]  /*1c060*/  STL.64 [R1+0x1788], R24 ;  /* 0x0017881801007387 */ /* 0x000fe80000100a00 */
[----:B-1----:R-:W-:Y:S04]  /*1c070*/  STL [R1+0x19c0], R10 ;  /* 0x0019c00a01007387 */ /* 0x002fe80000100800 */
[----:B----4-:R-:W-:Y:S01]  /*1c080*/  STL [R1+0x19bc], R12 ;  /* 0x0019bc0c01007387 */ /* 0x010fe20000100800 */
[----:B------:R-:W-:-:S03]  /*1c090*/  FMNMX R4, R3, R4, !PT ;  /* 0x0000000403047209 */ /* 0x000fc60007800000 */
[----:B------:R-:W-:Y:S01]  /*1c0a0*/  STL [R1+0x19c8], R5 ;  /* 0x0019c80501007387 */ /* 0x000fe20000100800 */
[----:B------:R-:W-:-:S03]  /*1c0b0*/  FMUL R3, R165, UR6 ;  /* 0x00000006a5037c20 */ /* 0x000fc60008400000 */
[----:B------:R-:W-:Y:S01]  /*1c0c0*/  STL [R1+0x19c4], R8 ;  /* 0x0019c40801007387 */ /* 0x000fe20000100800 */
[----:B------:R-:W-:-:S03]  /*1c0d0*/  FFMA R204, R204, UR6, -R15 ;  /* 0x00000006cccc7c23 */ /* 0x000fc6000800080f */
[----:B------:R-:W-:Y:S01]  /*1c0e0*/  STL [R1+0x14ac], R6 ;  /* 0x0014ac0601007387 */ /* 0x000fe20000100800 */
[----:B------:R-:W-:-:S03]  /*1c0f0*/  FFMA R208, R208, UR6, -R15 ;  /* 0x00000006d0d07c23 */ /* 0x000fc6000800080f */
[----:B------:R-:W-:Y:S04]  /*1c100*/  STL [R1+0x1a30], R154 ;  /* 0x001a309a01007387 */ /* 0x000fe80000100800 */
[----:B------:R-:W-:Y:S01]  /*1c110*/  STL [R1+0x1a34], R155 ;  /* 0x001a349b01007387 */ /* 0x000fe20000100800 */
[----:B------:R-:W-:-:S03]  /*1c120*/  FMUL R204, R204, 1.4426950216293334961 ;  /* 0x3fb8aa3bcccc7820 */ /* 0x000fc60000400000 */
[----:B------:R-:W-:Y:S01]  /*1c130*/  STL [R1+0x19cc], R158 ;  /* 0x0019cc9e01007387 */ /* 0x000fe20000100800 */
[----:B------:R-:W-:-:S03]  /*1c140*/  FMNMX R4, R3, R4, !PT ;  /* 0x0000000403047209 */ /* 0x000fc60007800000 */
[----:B------:R-:W-:Y:S01]  /*1c150*/  STL [R1+0x19d0], R159 ;  /* 0x0019d09f01007387 */ /* 0x000fe20000100800 */
[----:B------:R-:W-:-:S03]  /*1c160*/  FMUL R208, R208, 1.4426950216293334961 ;  /* 0x3fb8aa3bd0d07820 */ /* 0x000fc60000400000 */
[----:B------:R-:W-:Y:S01]  /*1c170*/  STL [R1+0x19d4], R152 ;  /* 0x0019d49801007387 */ /* 0x000fe20000100800 */
[----:B------:R-:W-:-:S03]  /*1c180*/  FMUL R3, R168, UR6 ;  /* 0x00000006a8037c20 */ /* 0x000fc60008400000 */
[----:B------:R-:W-:Y:S04]  /*1c190*/  STL [R1+0x19d8], R153 ;  /* 0x0019d89901007387 */ /* 0x000fe80000100800 */
[----:B------:R-:W-:Y:S04]  /*1c1a0*/  STL [R1+0x19dc], R162 ;  /* 0x0019dca201007387 */ /* 0x000fe80000100800 */
[----:B------:R-:W-:Y:S01]  /*1c1b0*/  STL [R1+0x19e0], R156 ;  /* 0x0019e09c01007387 */ /* 0x000fe20000100800 */
[----:B------:R-:W0:Y:S03]  /*1c1c0*/  MUFU.EX2 R204, R204 ;  /* 0x000000cc00cc7308 */ /* 0x000e260000000800 */
[----:B------:R-:W-:Y:S01]  /*1c1d0*/  STL [R1+0x19e4], R163 ;  /* 0x0019e4a301007387 */ /* 0x000fe20000100800 */
[----:B------:R-:W-:-:S03]  /*1c1e0*/  FMNMX R4, R3, R4, !PT ;  /* 0x0000000403047209 */ /* 0x000fc60007800000 */
[----:B------:R-:W-:Y:S01]  /*1c1f0*/  STL [R1+0x19e8], R157 ;  /* 0x0019e89d01007387 */ /* 0x000fe20000100800 */
[----:B------:R-:W1:Y:S03]  /*1c200*/  MUFU.EX2 R208, R208 ;  /* 0x000000d000d07308 */ /* 0x000e660000000800 */
[----:B------:R-:W-:Y:S01]  /*1c210*/  STL [R1+0x19ec], R166 ;  /* 0x0019eca601007387 */ /* 0x000fe20000100800 */
[----:B------:R-:W-:-:S03]  /*1c220*/  FMUL R3, R169, UR6 ;  /* 0x00000006a9037c20 */ /* 0x000fc60008400000 */
[----:B------:R-:W-:Y:S04]  /*1c230*/  STL [R1+0x19f0], R160 ;  /* 0x0019f0a001007387 */ /* 0x000fe80000100800 */
[----:B------:R-:W-:Y:S04]  /*1c240*/  STL [R1+0x19f4], R167 ;  /* 0x0019f4a701007387 */ /* 0x000fe80000100800 */
[----:B------:R-:W-:Y:S04]  /*1c250*/  STL [R1+0x19f8], R161 ;  /* 0x0019f8a101007387 */ /* 0x000fe80000100800 */
[----:B------:R-:W-:Y:S04]  /*1c260*/  STL [R1+0x19fc], R170 ;  /* 0x0019fcaa01007387 */ /* 0x000fe80000100800 */
[----:B------:R-:W-:Y:S04]  /*1c270*/  STL [R1+0x1a00], R164 ;  /* 0x001a00a401007387 */ /* 0x000fe80000100800 */
[----:B------:R-:W-:Y:S04]  /*1c280*/  STL [R1+0x1a04], R171 ;  /* 0x001a04ab01007387 */ /* 0x000fe80000100800 */
[----:B------:R4:W-:Y:S04]  /*1c290*/  STS.U8 [R6+UR5+0x27c00], R23 ;  /* 0x027c001706007988 */ /* 0x0009e80008000005 */
[----:B------:R-:W-:Y:S04]  /*1c2a0*/  STL [R1+0x1a08], R165 ;  /* 0x001a08a501007387 */ /* 0x000fe80000100800 */
[----:B------:R-:W-:Y:S01]  /*1c2b0*/  STL [R1+0x1a0c], R174 ;  /* 0x001a0cae01007387 */ /* 0x000fe20000100800 */
[----:B----4-:R-:W-:-:S03]  /*1c2c0*/  FMNMX R23, R3, R4, !PT ;  /* 0x0000000403177209 */ /* 0x010fc60007800000 */
[----:B------:R-:W-:Y:S04]  /*1c2d0*/  STL [R1+0x1a10], R168 ;  /* 0x001a10a801007387 */ /* 0x000fe80000100800 */
        /* <DEDUP_REMOVED lines=8> */
[----:B0-----:R-:W-:Y:S04]  /*1c360*/  STL [R1+0x1a5c], R204 ;  /* 0x001a5ccc01007387 */ /* 0x001fe80000100800 */
[----:B-1----:R-:W-:Y:S04]  /*1c370*/  STL [R1+0x1a50], R208 ;  /* 0x001a50d001007387 */ /* 0x002fe80000100800 */
[----:B------:R-:W-:Y:S04]  /*1c380*/  STL [R1+0x1a58], R17 ;  /* 0x001a581101007387 */ /* 0x000fe80000100800 */
[----:B------:R-:W4:Y:S01]  /*1c390*/  LDL.64 R24, [R1+0x7b0] ;  /* 0x0007b00001187983 */ /* 0x000f220000100a00 */
[----:B------:R-:W-:-:S04]  /*1c3a0*/  F2FP.SATFINITE.E4M3.F32.PACK_AB_MERGE_C R0, R7, R9, RZ ;  /* 0x000000090700723e */ /* 0x000fc800048070ff */
[----:B------:R-:W-:Y:S02]  /*1c3b0*/  F2FP.SATFINITE.E4M3.F32.PACK_AB_MERGE_C R0, R5, R8, R0 ;  /* 0x000000080500723e */ /* 0x000fe40004807000 */
[----:B------:R-:W-:Y:S01]  /*1c3c0*/  LOP3.LUT R5, R6, 0x20, RZ, 0x3c, !PT ;  /* 0x0000002006057812 */ /* 0x000fe200078e3cff */
        /* <DEDUP_REMOVED lines=89> */
[----:B------:R-:W-:Y:S01]  /*1c960*/  STS.U8 [R5+UR5+0x23500], R53 ;  /* 0x0235003505007988 */ /* 0x000fe20008000005 */
[----:B------:R-:W0:Y:S03]  /*1c970*/  S2R R4, SR_TID.X ;  /* 0x0000000000047919 */ /* 0x000e260000002100 */
        /* <DEDUP_REMOVED lines=28> */
[----:B0-----:R-:W-:-:S03]  /*1cb40*/  LOP3.LUT P1, RZ, R4, 0x2, RZ, 0xc0, !PT ;  /* 0x0000000204ff7812 */ /* 0x001fc6000782c0ff */
[----:B------:R-:W-:Y:S01]  /*1cb50*/  STS.U8 [R5+UR5+0x26f00], R242 ;  /* 0x026f00f205007988 */ /* 0x000fe20008000005 */
[----:B------:R-:W-:-:S03]  /*1cb60*/  IMAD.MOV.U32 R4, RZ, RZ, 0x7632 ;  /* 0x00007632ff047424 */ /* 0x000fc600078e00ff */
[----:B------:R-:W-:Y:S04]  /*1cb70*/  STS.U8 [R5+UR5+0x27100], R219 ;  /* 0x027100db05007988 */ /* 0x000fe80008000005 */
[----:B------:R-:W-:Y:S04]  /*1cb80*/  STS.U8 [R5+UR5+0x27300], R216 ;  /* 0x027300d805007988 */ /* 0x000fe80008000005 */
[----:B------:R-:W-:Y:S04]  /*1cb90*/  STS.U8 [R5+UR5+0x27500], R190 ;  /* 0x027500be05007988 */ /* 0x000fe80008000005 */
[----:B------:R-:W-:Y:S04]  /*1cba0*/  STS.U8 [R5+UR5+0x27700], R186 ;  /* 0x027700ba05007988 */ /* 0x000fe80008000005 */
[----:B--2---:R-:W-:Y:S04]  /*1cbb0*/  STS.U8 [R5+UR5+0x27900], R22 ;  /* 0x0279001605007988 */ /* 0x004fe80008000005 */
[----:B------:R-:W-:Y:S04]  /*1cbc0*/  STS.U8 [R5+UR5+0x27b00], R21 ;  /* 0x027b001505007988 */ /* 0x000fe80008000005 */
[----:B------:R-:W-:Y:S04]  /*1cbd0*/  STS.U8 [R5+UR5+0x27d00], R20 ;  /* 0x027d001405007988 */ /* 0x000fe80008000005 */
[----:B---3--:R0:W-:Y:S04]  /*1cbe0*/  STS.U8 [R5+UR5+0x27f00], R19 ;  /* 0x027f001305007988 */ /* 0x0081e80008000005 */
[----:B----4-:R1:W-:Y:S01]  /*1cbf0*/  STL.64 [R1+0x1a60], R24 ;  /* 0x001a601801007387 */ /* 0x0103e20000100a00 */
[----:B------:R-:W-:Y:S01]  /*1cc00*/  FADD R3, -R16, R60 ;  /* 0x0000003c10037221 */ /* 0x000fe20000000100 */
[----:B------:R-:W-:Y:S01]  /*1cc10*/  F2FP.SATFINITE.E4M3.F32.PACK_AB_MERGE_C R2, R11, R148, RZ ;  /* 0x000000940b02723e */ /* 0x000fe200048070ff */
[----:B------:R2:W-:Y:S06]  /*1cc20*/  MEMBAR.ALL.CTA ;  /* 0x0000000000007992 */ /* 0x0005ec0000008000 */
[----:B--2---:R-:W2:Y:S01]  /*1cc30*/  FENCE.VIEW.ASYNC.S ;  /* 0x00000000000073c6 */ /* 0x004ea20000000000 */
[----:B0-----:R-:W-:Y:S01]  /*1cc40*/  SEL R19, R4, 0x3276, !P1 ;  /* 0x0000327604137807 */ /* 0x001fe20004800000 */
[----:B------:R-:W-:-:S02]  /*1cc50*/  FADD R4, -R15, R29 ;  /* 0x0000001d0f047221 */ /* 0x000fc40000000100 */
[----:B-1----:R-:W3:Y:S04]  /*1cc60*/  LDL.LU.64 R24, [R1+0x400] ;  /* 0x0004000001187983 */ /* 0x002ee80000300a00 */
[----:B------:R-:W4:Y:S04]  /*1cc70*/  LDL.LU.64 R26, [R1+0x408] ;  /* 0x00040800011a7983 */ /* 0x000f280000300a00 */
[----:B------:R-:W3:Y:S04]  /*1cc80*/  LDL.LU.64 R28, [R1+0x410] ;  /* 0x00041000011c7983 */ /* 0x000ee80000300a00 */
        /* <DEDUP_REMOVED lines=60> */
[----:B------:R-:W3:Y:S01]  /*1d050*/  LDL.LU.64 R150, [R1+0x5f8] ;  /* 0x0005f80001967983 */ /* 0x000ee20000300a00 */
[----:B------:R-:W-:-:S04]  /*1d060*/  F2FP.SATFINITE.E4M3.F32.PACK_AB_MERGE_C R2, R10, R12, R2 ;  /* 0x0000000c0a02723e */ /* 0x000fc80004807002 */
[----:B------:R-:W-:Y:S02]  /*1d070*/  SEL R14, R2, R0, !P0 ;  /* 0x00000000020e7207 */ /* 0x000fe40004000000 */
[----:B------:R-:W-:Y:S01]  /*1d080*/  SEL R187, R0, R2, !P0 ;  /* 0x0000000200bb7207 */ /* 0x000fe20004000000 */
[----:B------:R-:W-:Y:S01]  /*1d090*/  FMUL R2, R154, UR6 ;  /* 0x000000069a027c20 */ /* 0x000fe20008400000 */
        /* <DEDUP_REMOVED lines=23> */
[----:B------:R-:W-:-:S04]  /*1d210*/  FFMA R203, R203, UR6, -R16 ;  /* 0x00000006cbcb7c23 */ /* 0x000fc80008000810 */
[----:B------:R-:W-:Y:S01]  /*1d220*/  FMNMX R2, R2, R0, !PT ;  /* 0x0000000002027209 */ /* 0x000fe20007800000 */
[----:B------:R-:W-:Y:S01]  /*1d230*/  FMUL R0, R179, UR6 ;  /* 0x00000006b3007c20 */ /* 0x000fe20008400000 */
[----:B------:R-:W-:-:S04]  /*1d240*/  FMUL R203, R203, 1.4426950216293334961 ;  /* 0x3fb8aa3bcbcb7820 */ /* 0x000fc80000400000 */
[----:B------:R-:W-:Y:S01]  /*1d250*/  FMNMX R2, R0, R2, !PT ;  /* 0x0000000200027209 */ /* 0x000fe20007800000 */
[----:B------:R-:W-:Y:S01]  /*1d260*/  FMUL R0, R182, UR6 ;  /* 0x00000006b6007c20 */ /* 0x000fe20008400000 */
[----:B------:R0:W-:Y:S01]  /*1d270*/  MUFU.EX2 R217, R203 ;  /* 0x000000cb00d97308 */ /* 0x0001e20000000800 */
[----:B------:R-:W-:-:S03]  /*1d280*/  FMUL R13, R183, UR6 ;  /* 0x00000006b70d7c20 */ /* 0x000fc60008400000 */
[----:B------:R-:W-:Y:S02]  /*1d290*/  FMNMX R0, R0, R2, !PT ;  /* 0x0000000200007209 */ /* 0x000fe40007800000 */
[----:B0-----:R-:W-:Y:S01]  /*1d2a0*/  LOP3.LUT R203, R17, 0x1, RZ, 0x3c, !PT ;  /* 0x0000000111cb7812 */ /* 0x001fe200078e3cff */
[----:B------:R-:W-:Y:S01]  /*1d2b0*/  FMUL R3, R3, 1.4426950216293334961 ;  /* 0x3fb8aa3b03037820 */ /* 0x000fe20000400000 */
[----:B------:R-:W-:Y:S01]  /*1d2c0*/  FMNMX R13, R13, R0, !PT ;  /* 0x000000000d0d7209 */ /* 0x000fe20007800000 */
[----:B--2---:R-:W-:Y:S01]  /*1d2d0*/  SHFL.IDX PT, R2, R14, R17, 0x1f ;  /* 0x00001f110e027589 */ /* 0x004fe200000e0000 */
[----:B------:R-:W-:-:S03]  /*1d2e0*/  FMUL R4, R4, 1.4426950216293334961 ;  /* 0x3fb8aa3b04047820 */ /* 0x000fc60000400000 */
[----:B------:R0:W-:Y:S04]  /*1d2f0*/  SHFL.IDX PT, R0, R18, R17, 0x1f ;  /* 0x00001f1112007589 */ /* 0x0001e800000e0000 */
[----:B------:R-:W1:Y:S04]  /*1d300*/  SHFL.IDX PT, R185, R185, R203, 0x1f ;  /* 0x00001fcbb9b97589 */ /* 0x000e6800000e0000 */
[----:B------:R-:W2:Y:S01]  /*1d310*/  SHFL.IDX PT, R187, R187, R203, 0x1f ;  /* 0x00001fcbbbbb7589 */ /* 0x000ea200000e0000 */
[----:B------:R-:W4:Y:S08]  /*1d320*/  MUFU.EX2 R3, R3 ;  /* 0x0000000300037308 */ /* 0x000f300000000800 */
[----:B------:R-:W1:Y:S01]  /*1d330*/  MUFU.EX2 R4, R4 ;  /* 0x0000000400047308 */ /* 0x000e620000000800 */
[----:B0-----:R-:W-:-:S05]  /*1d340*/  IMAD.MOV.U32 R18, RZ, RZ, 0x5410 ;  /* 0x00005410ff127424 */ /* 0x001fca00078e00ff */
[----:B------:R-:W-:Y:S01]  /*1d350*/  SEL R18, R18, 0x1054, !P1 ;  /* 0x0000105412127807 */ /* 0x000fe20004800000 */
[-C--:B----4-:R-:W-:Y:S01]  /*1d360*/  FMUL R26, R26, R3.reuse ;  /* 0x000000031a1a7220 */ /* 0x090fe20000400000 */
[-C--:B------:R-:W-:Y:S01]  /*1d370*/  FMUL R27, R27, R3.reuse ;  /* 0x000000031b1b7220 */ /* 0x080fe20000400000 */
[-C--:B---3--:R-:W-:Y:S01]  /*1d380*/  FMUL R30, R30, R3.reuse ;  /* 0x000000031e1e7220 */ /* 0x088fe20000400000 */
[-C--:B------:R-:W-:Y:S01]  /*1d390*/  FMUL R31, R31, R3.reuse ;  /* 0x000000031f1f7220 */ /* 0x080fe20000400000 */
        /* <DEDUP_REMOVED lines=24> */
[-C--:B-1----:R-:W-:Y:S01]  /*1d520*/  FMUL R24, R24, R4.reuse ;  /* 0x0000000418187220 */ /* 0x082fe20000400000 */
        /* <DEDUP_REMOVED lines=52> */
[----:B------:R-:W-:Y:S01]  /*1d870*/  FMUL R105, R105, R4 ;  /* 0x0000000469697220 */ /* 0x000fe20000400000 */
[-C--:B------:R-:W-:Y:S01]  /*1d880*/  FMUL R106, R106, R3.reuse ;  /* 0x000000036a6a7220 */ /* 0x080fe20000400000 */
[-C--:B------:R-:W-:Y:S01]  /*1d890*/  FMUL R107, R107, R3.reuse ;  /* 0x000000036b6b7220 */ /* 0x080fe20000400000 */
[----:B------:R-:W-:Y:S01]  /*1d8a0*/  PRMT R184, R0, R18, R185 ;  /* 0x0000001200b87216 */ /* 0x000fe200000000b9 */
[-C--:B------:R-:W-:Y:S01]  /*1d8b0*/  FMUL R108, R108, R4.reuse ;  /* 0x000000046c6c7220 */ /* 0x080fe20000400000 */
[----:B------:R-:W-:Y:S01]  /*1d8c0*/  FMUL R109, R109, R4 ;  /* 0x000000046d6d7220 */ /* 0x000fe20000400000 */
[----:B--2---:R-:W-:Y:S01]  /*1d8d0*/  PRMT R186, R2, R18, R187 ;  /* 0x0000001202ba7216 */ /* 0x004fe200000000bb */
[-C--:B------:R-:W-:Y:S01]  /*1d8e0*/  FMUL R110, R110, R3.reuse ;  /* 0x000000036e6e7220 */ /* 0x080fe20000400000 */
[----:B------:R-:W-:Y:S01]  /*1d8f0*/  FMUL R111, R111, R3 ;  /* 0x000000036f6f7220 */ /* 0x000fe20000400000 */
[-C--:B------:R-:W-:Y:S01]  /*1d900*/  PRMT R185, R0, R19.reuse, R185 ;  /* 0x0000001300b97216 */ /* 0x080fe200000000b9 */
[-C--:B------:R-:W-:Y:S01]  /*1d910*/  FMUL R112, R112, R4.reuse ;  /* 0x0000000470707220 */ /* 0x080fe20000400000 */
[-C--:B------:R-:W-:Y:S01]  /*1d920*/  FMUL R113, R113, R4.reuse ;  /* 0x0000000471717220 */ /* 0x080fe20000400000 */
[----:B------:R-:W-:Y:S01]  /*1d930*/  PRMT R187, R2, R19, R187 ;  /* 0x0000001302bb7216 */ /* 0x000fe200000000bb */
        /* <DEDUP_REMOVED lines=37> */
[----:B------:R-:W-:Y:S01]  /*1db90*/  FMUL R151, R151, R3 ;  /* 0x0000000397977220 */ /* 0x000fe20000400000 */
[----:B------:R-:W-:Y:S06]  /*1dba0*/  BAR.SYNC.DEFER_BLOCKING 0x0 ;  /* 0x0000000000007b1d */ /* 0x000fec0000010000 */
[----:B------:R-:W-:-:S06]  /*1dbb0*/  WARPGROUP.ARRIVE ;  /* 0x00000000000079c5 */ /* 0x000fcc0000000000 */
[----:B------:R-:W-:Y:S01]  /*1dbc0*/  QGMMA.64x256x32.F32.E4M3.E4M3 R24, R184, gdesc[UR44], R24, gsb0 ;  /* 0x03e0002cb8187df3 */ /* 0x000fe20008000818 */
[--C-:B------:R-:W-:Y:S01]  /*1dbd0*/  FFMA R207, R207, UR6, -R16.reuse ;  /* 0x00000006cfcf7c23 */ /* 0x100fe20008000810 */
        /* <DEDUP_REMOVED lines=8> */
[----:B------:R-:W-:Y:S01]  /*1dc60*/  FMUL R210, R210, 1.4426950216293334961 ;  /* 0x3fb8aa3bd2d27820 */ /* 0x000fe20000400000 */
[----:B------:R-:W0:Y:S08]  /*1dc70*/  MUFU.EX2 R218, R202 ;  /* 0x000000ca00da7308 */ /* 0x000e300000000800 */
[----:B------:R-:W1:Y:S08]  /*1dc80*/  MUFU.EX2 R207, R207 ;  /* 0x000000cf00cf7308 */ /* 0x000e700000000800 */
[----:B------:R-:W2:Y:S08]  /*1dc90*/  MUFU.EX2 R206, R206 ;  /* 0x000000ce00ce7308 */ /* 0x000eb00000000800 */
[----:B------:R-:W3:Y:S08]  /*1dca0*/  MUFU.EX2 R211, R211 ;  /* 0x000000d300d37308 */ /* 0x000ef00000000800 */
[----:B------:R-:W4:Y:S01]  /*1dcb0*/  MUFU.EX2 R210, R210 ;  /* 0x000000d200d27308 */ /* 0x000f220000000800 */
[----:B------:R-:W-:Y:S04]  /*1dcc0*/  STL [R1+0x14b4], R15 ;  /* 0x0014b40f01007387 */ /* 0x000fe80000100800 */
[----:B------:R-:W-:Y:S04]  /*1dcd0*/  STL [R1+0x1a2c], R172 ;  /* 0x001a2cac01007387 */ /* 0x000fe80000100800 */
[----:B------:R-:W-:Y:S04]  /*1dce0*/  STL [R1+0x14bc], R217 ;  /* 0x0014bcd901007387 */ /* 0x000fe80000100800 */
[----:B0-----:R-:W-:Y:S04]  /*1dcf0*/  STL [R1+0x14b8], R218 ;  /* 0x0014b8da01007387 */ /* 0x001fe80000100800 */
[----:B-1----:R-:W-:Y:S04]  /*1dd00*/  STL [R1+0x14c4], R207 ;  /* 0x0014c4cf01007387 */ /* 0x002fe80000100800 */
[----:B--2---:R-:W-:Y:S04]  /*1dd10*/  STL [R1+0x14c0], R206 ;  /* 0x0014c0ce01007387 */ /* 0x004fe80000100800 */
[----:B---3--:R-:W-:Y:S04]  /*1dd20*/  STL [R1+0x14cc], R211 ;  /* 0x0014ccd301007387 */ /* 0x008fe80000100800 */
[----:B----4-:R-:W-:Y:S04]  /*1dd30*/  STL [R1+0x14c8], R210 ;  /* 0x0014c8d201007387 */ /* 0x010fe80000100800 */
[----:B------:R-:W-:Y:S01]  /*1dd40*/  STL [R1+0x1a38], R3 ;  /* 0x001a380301007387 */ /* 0x000fe20000100800 */
[----:B------:R-:W-:-:S03]  /*1dd50*/  WARPGROUP.DEPBAR.LE gsb0, 0x0 ;  /* 0x00008000000079c5 */ /* 0x000fc60000010000 */
[----:B------:R0:W-:Y:S04]  /*1dd60*/  STL.64 [R1+0x400], R24 ;  /* 0x0004001801007387 */ /* 0x0001e80000100a00 */
        /* <DEDUP_REMOVED lines=13> */
[----:B------:R4:W-:Y:S04]  /*1de40*/  STL [R1+0x470], R52 ;  /* 0x0004703401007387 */ /* 0x0009e80000100800 */
[----:B------:R4:W-:Y:S04]  /*1de50*/  STL [R1+0x4f4], R85 ;  /* 0x0004f45501007387 */ /* 0x0009e80000100800 */
[----:B0-----:R-:W2:Y:S01]  /*1de60*/  LDL.LU.64 R24, [R1+0x1a60] ;  /* 0x001a600001187983 */ /* 0x001ea20000300a00 */
[----:B------:R-:W-:Y:S01]  /*1de70*/  UMOV UR10, UR46 ;  /* 0x0000002e000a7c82 */ /* 0x000fe20008000000 */
[----:B------:R-:W-:-:S02]  /*1de80*/  UMOV UR11, UR47 ;  /* 0x0000002f000b7c82 */ /* 0x000fc40008000000 */
[----:B------:R-:W4:Y:S04]  /*1de90*/  LDL.64 R192, [R1+0x7c0] ;  /* 0x0007c00001c07983 */ /* 0x000f280000100a00 */
[----:B------:R-:W4:Y:S01]  /*1dea0*/  LDL.LU R6, [R1+0x754] ;  /* 0x0007540001067983 */ /* 0x000f220000300800 */
[----:B------:R-:W-:Y:S01]  /*1deb0*/  FMUL R14, R172, UR6 ;  /* 0x00000006ac0e7c20 */ /* 0x000fe20008400000 */
[----:B------:R-:W-:Y:S02]  /*1dec0*/  IMAD.MOV.U32 R172, RZ, RZ, R53 ;  /* 0x000000ffffac7224 */ /* 0x000fe400078e0035 */
[----:B------:R-:W-:Y:S02]  /*1ded0*/  IMAD.MOV.U32 R183, RZ, RZ, R54 ;  /* 0x000000ffffb77224 */ /* 0x000fe400078e0036 */
[----:B------:R-:W-:-:S02]  /*1dee0*/  IMAD.MOV.U32 R182, RZ, RZ, R55 ;  /* 0x000000ffffb67224 */ /* 0x000fc400078e0037 */
[----:B------:R-:W-:Y:S02]  /*1def0*/  IMAD.MOV.U32 R179, RZ, RZ, R56 ;  /* 0x000000ffffb37224 */ /* 0x000fe400078e0038 */
[----:B------:R-:W-:Y:S02]  /*1df00*/  IMAD.MOV.U32 R178, RZ, RZ, R57 ;  /* 0x000000ffffb27224 */ /* 0x000fe400078e0039 */
[----:B------:R-:W-:Y:S02]  /*1df10*/  IMAD.MOV.U32 R169, RZ, RZ, R58 ;  /* 0x000000ffffa97224 */ /* 0x000fe400078e003a */
        /* <DEDUP_REMOVED lines=38> */
[----:B------:R-:W-:Y:S01]  /*1e180*/  FFMA R214, R214, UR6, -R16 ;  /* 0x00000006d6d67c23 */ /* 0x000fe20008000810 */
[----:B------:R-:W-:-:S02]  /*1e190*/  IMAD.MOV.U32 R208, RZ, RZ, R99 ;  /* 0x000000ffffd07224 */ /* 0x000fc400078e0063 */
[----:B------:R-:W-:Y:S01]  /*1e1a0*/  FFMA R215, R215, UR6, -R16 ;  /* 0x00000006d7d77c23 */ /* 0x000fe20008000810 */
[----:B------:R-:W-:Y:S02]  /*1e1b0*/  IMAD.MOV.U32 R173, RZ, RZ, R98 ;  /* 0x000000ffffad7224 */ /* 0x000fe400078e0062 */
[----:B------:R-:W-:Y:S02]  /*1e1c0*/  IMAD.MOV.U32 R17, RZ, RZ, R101 ;  /* 0x000000ffff117224 */ /* 0x000fe400078e0065 */
[----:B------:R-:W-:Y:S02]  /*1e1d0*/  IMAD.MOV.U32 R23, RZ, RZ, R100 ;  /* 0x000000ffff177224 */ /* 0x000fe400078e0064 */
[----:B------:R-:W-:Y:S02]  /*1e1e0*/  IMAD.MOV.U32 R204, RZ, RZ, R102 ;  /* 0x000000ffffcc7224 */ /* 0x000fe400078e0066 */
[----:B------:R-:W-:Y:S02]  /*1e1f0*/  IMAD.MOV.U32 R252, RZ, RZ, R103 ;  /* 0x000000fffffc7224 */ /* 0x000fe400078e0067 */
[----:B------:R-:W-:-:S02]  /*1e200*/  IMAD.MOV.U32 R251, RZ, RZ, R104 ;  /* 0x000000fffffb7224 */ /* 0x000fc400078e0068 */
[----:B------:R-:W-:Y:S02]  /*1e210*/  IMAD.MOV.U32 R250, RZ, RZ, R105 ;  /* 0x000000fffffa7224 */ /* 0x000fe400078e0069 */
[----:B------:R-:W-:Y:S01]  /*1e220*/  FMUL R214, R214, 1.4426950216293334961 ;  /* 0x3fb8aa3bd6d67820 */ /* 0x000fe20000400000 */
[----:B------:R-:W-:Y:S02]  /*1e230*/  IMAD.MOV.U32 R249, RZ, RZ, R106 ;  /* 0x000000fffff97224 */ /* 0x000fe400078e006a */
[----:B------:R-:W-:Y:S01]  /*1e240*/  FMUL R215, R215, 1.4426950216293334961 ;  /* 0x3fb8aa3bd7d77820 */ /* 0x000fe20000400000 */
[----:B------:R-:W-:Y:S02]  /*1e250*/  IMAD.MOV.U32 R248, RZ, RZ, R107 ;  /* 0x000000fffff87224 */ /* 0x000fe400078e006b */
[----:B------:R-:W-:Y:S02]  /*1e260*/  IMAD.MOV.U32 R247, RZ, RZ, R108 ;  /* 0x000000fffff77224 */ /* 0x000fe400078e006c */
[----:B------:R-:W-:-:S02]  /*1e270*/  IMAD.MOV.U32 R246, RZ, RZ, R109 ;  /* 0x000000fffff67224 */ /* 0x000fc400078e006d */
[----:B------:R-:W-:Y:S02]  /*1e280*/  IMAD.MOV.U32 R245, RZ, RZ, R110 ;  /* 0x000000fffff57224 */ /* 0x000fe400078e006e */
[----:B------:R-:W-:Y:S02]  /*1e290*/  IMAD.MOV.U32 R244, RZ, RZ, R111 ;  /* 0x000000fffff47224 */ /* 0x000fe400078e006f */
[----:B------:R-:W-:Y:S02]  /*1e2a0*/  IMAD.MOV.U32 R243, RZ, RZ, R112 ;  /* 0x000000fffff37224 */ /* 0x000fe400078e0070 */
[----:B------:R-:W-:Y:S02]  /*1e2b0*/  IMAD.MOV.U32 R242, RZ, RZ, R113 ;  /* 0x000000fffff27224 */ /* 0x000fe400078e0071 */
[----:B------:R-:W-:Y:S01]  /*1e2c0*/  FFMA R201, R201, UR6, -R15 ;  /* 0x00000006c9c97c23 */ /* 0x000fe2000800080f */
[----:B------:R-:W-:Y:S02]  /*1e2d0*/  IMAD.MOV.U32 R241, RZ, RZ, R114 ;  /* 0x000000fffff17224 */ /* 0x000fe400078e0072 */
[----:B------:R-:W-:-:S02]  /*1e2e0*/  IMAD.MOV.U32 R240, RZ, RZ, R115 ;  /* 0x000000fffff07224 */ /* 0x000fc400078e0073 */
[----:B------:R-:W-:Y:S02]  /*1e2f0*/  IMAD.MOV.U32 R239, RZ, RZ, R116 ;  /* 0x000000ffffef7224 */ /* 0x000fe400078e0074 */
[----:B------:R-:W-:Y:S02]  /*1e300*/  IMAD.MOV.U32 R238, RZ, RZ, R117 ;  /* 0x000000ffffee7224 */ /* 0x000fe400078e0075 */
[----:B------:R-:W-:Y:S01]  /*1e310*/  FFMA R200, R200, UR6, -R15 ;  /* 0x00000006c8c87c23 */ /* 0x000fe2000800080f */
[----:B------:R-:W-:Y:S01]  /*1e320*/  IMAD.MOV.U32 R237, RZ, RZ, R118 ;  /* 0x000000ffffed7224 */ /* 0x000fe200078e0076 */
[----:B------:R-:W-:Y:S01]  /*1e330*/  MUFU.EX2 R214, R214 ;  /* 0x000000d600d67308 */ /* 0x000fe20000000800 */
[----:B------:R-:W-:Y:S02]  /*1e340*/  IMAD.MOV.U32 R236, RZ, RZ, R119 ;  /* 0x000000ffffec7224 */ /* 0x000fe400078e0077 */
[----:B------:R-:W-:Y:S02]  /*1e350*/  IMAD.MOV.U32 R235, RZ, RZ, R120 ;  /* 0x000000ffffeb7224 */ /* 0x000fe400078e0078 */
[----:B------:R-:W-:-:S02]  /*1e360*/  IMAD.MOV.U32 R234, RZ, RZ, R121 ;  /* 0x000000ffffea7224 */ /* 0x000fc400078e0079 */
[----:B------:R-:W-:Y:S01]  /*1e370*/  FMUL R201, R201, 1.4426950216293334961 ;  /* 0x3fb8aa3bc9c97820 */ /* 0x000fe20000400000 */
[----:B------:R-:W-:Y:S01]  /*1e380*/  IMAD.MOV.U32 R233, RZ, RZ, R122 ;  /* 0x000000ffffe97224 */ /* 0x000fe200078e007a */
[----:B------:R-:W0:Y:S01]  /*1e390*/  MUFU.EX2 R215, R215 ;  /* 0x000000d700d77308 */ /* 0x000e220000000800 */
[----:B------:R-:W-:Y:S02]  /*1e3a0*/  IMAD.MOV.U32 R232, RZ, RZ, R123 ;  /* 0x000000ffffe87224 */ /* 0x000fe400078e007b */
[----:B------:R-:W-:Y:S02]  /*1e3b0*/  IMAD.MOV.U32 R231, RZ, RZ, R124 ;  /* 0x000000ffffe77224 */ /* 0x000fe400078e007c */
[----:B------:R-:W-:Y:S02]  /*1e3c0*/  IMAD.MOV.U32 R230, RZ, RZ, R125 ;  /* 0x000000ffffe67224 */ /* 0x000fe400078e007d */
[----:B------:R-:W-:Y:S01]  /*1e3d0*/  FMUL R200, R200, 1.4426950216293334961 ;  /* 0x3fb8aa3bc8c87820 */ /* 0x000fe20000400000 */
[----:B------:R-:W-:-:S02]  /*1e3e0*/  IMAD.MOV.U32 R229, RZ, RZ, R126 ;  /* 0x000000ffffe57224 */ /* 0x000fc400078e007e */
[----:B------:R-:W-:Y:S02]  /*1e3f0*/  IMAD.MOV.U32 R228, RZ, RZ, R127 ;  /* 0x000000ffffe47224 */ /* 0x000fe400078e007f */
[----:B------:R-:W-:Y:S02]  /*1e400*/  IMAD.MOV.U32 R227, RZ, RZ, R128 ;  /* 0x000000ffffe37224 */ /* 0x000fe400078e0080 */
[----:B------:R-:W-:Y:S02]  /*1e410*/  IMAD.MOV.U32 R226, RZ, RZ, R129 ;  /* 0x000000ffffe27224 */ /* 0x000fe400078e0081 */
[----:B------:R-:W-:Y:S02]  /*1e420*/  IMAD.MOV.U32 R225, RZ, RZ, R130 ;  /* 0x000000ffffe17224 */ /* 0x000fe400078e0082 */
[----:B------:R-:W-:Y:S01]  /*1e430*/  IMAD.MOV.U32 R224, RZ, RZ, R131 ;  /* 0x000000ffffe07224 */ /* 0x000fe200078e0083 */
[----:B------:R-:W-:Y:S01]  /*1e440*/  F2FP.SATFINITE.E4M3.F32.PACK_AB_MERGE_C R2, R217, R218, RZ ;  /* 0x000000dad902723e */ /* 0x000fe200048070ff */
[----:B------:R-:W-:-:S02]  /*1e450*/  IMAD.MOV.U32 R223, RZ, RZ, R132 ;  /* 0x000000ffffdf7224 */ /* 0x000fc400078e0084 */
[----:B------:R-:W-:Y:S01]  /*1e460*/  IMAD.MOV.U32 R222, RZ, RZ, R133 ;  /* 0x000000ffffde7224 */ /* 0x000fe200078e0085 */
[----:B------:R1:W-:Y:S01]  /*1e470*/  MUFU.EX2 R202, R200 ;  /* 0x000000c800ca7308 */ /* 0x0003e20000000800 */
[----:B------:R-:W-:Y:S02]  /*1e480*/  IMAD.MOV.U32 R221, RZ, RZ, R134 ;  /* 0x000000ffffdd7224 */ /* 0x000fe400078e0086 */
[----:B------:R-:W-:Y:S01]  /*1e490*/  IMAD.MOV.U32 R220, RZ, RZ, R135 ;  /* 0x000000ffffdc7224 */ /* 0x000fe200078e0087 */
[----:B------:R-:W-:Y:S01]  /*1e4a0*/  F2FP.SATFINITE.E4M3.F32.PACK_AB_MERGE_C R20, R211, R210, RZ ;  /* 0x000000d2d314723e */ /* 0x000fe200048070ff */
[----:B------:R-:W-:Y:S02]  /*1e4b0*/  IMAD.MOV.U32 R219, RZ, RZ, R136 ;  /* 0x000000ffffdb7224 */ /* 0x000fe400078e0088 */
[----:B------:R-:W-:Y:S01]  /*1e4c0*/  IMAD.MOV.U32 R218, RZ, RZ, R137 ;  /* 0x000000ffffda7224 */ /* 0x000fe200078e0089 */
[----:B------:R-:W3:Y:S01]  /*1e4d0*/  MUFU.EX2 R201, R201 ;  /* 0x000000c900c97308 */ /* 0x000ee20000000800 */
[----:B------:R-:W-:Y:S01]  /*1e4e0*/  IMAD.MOV.U32 R217, RZ, RZ, R138 ;  /* 0x000000ffffd97224 */ /* 0x000fe200078e008a */
[----:B------:R-:W-:Y:S01]  /*1e4f0*/  F2FP.SATFINITE.E4M3.F32.PACK_AB_MERGE_C R0, R207, R206, RZ ;  /* 0x000000cecf00723e */ /* 0x000fe200048070ff */
[----:B------:R-:W-:-:S02]  /*1e500*/  IMAD.MOV.U32 R216, RZ, RZ, R139 ;  /* 0x000000ffffd87224 */ /* 0x000fc400078e008b */
[----:B------:R-:W-:Y:S02]  /*1e510*/  IMAD.MOV.U32 R211, RZ, RZ, R140 ;  /* 0x000000ffffd37224 */ /* 0x000fe400078e008c */
[----:B------:R-:W-:Y:S02]  /*1e520*/  IMAD.MOV.U32 R210, RZ, RZ, R141 ;  /* 0x000000ffffd27224 */ /* 0x000fe400078e008d */
[----:B------:R-:W-:Y:S02]  /*1e530*/  IMAD.MOV.U32 R207, RZ, RZ, R142 ;  /* 0x000000ffffcf7224 */ /* 0x000fe400078e008e */
[----:B------:R-:W-:Y:S02]  /*1e540*/  IMAD.MOV.U32 R206, RZ, RZ, R143 ;  /* 0x000000ffffce7224 */ /* 0x000fe400078e008f */
[----:B-1----:R-:W-:Y:S02]  /*1e550*/  IMAD.MOV.U32 R200, RZ, RZ, R144 ;  /* 0x000000ffffc87224 */ /* 0x002fe400078e0090 */
[----:B------:R-:W-:-:S02]  /*1e560*/  IMAD.MOV.U32 R199, RZ, RZ, R145 ;  /* 0x000000ffffc77224 */ /* 0x000fc400078e0091 */
[--C-:B------:R-:W-:Y:S01]  /*1e570*/  FFMA R205, R205, UR6, -R15.reuse ;  /* 0x00000006cdcd7c23 */ /* 0x100fe2000800080f */
[----:B------:R-:W-:Y:S02]  /*1e580*/  IMAD.MOV.U32 R197, RZ, RZ, R146 ;  /* 0x000000ffffc57224 */ /* 0x000fe400078e0092 */
[----:B------:R-:W-:Y:S01]  /*1e590*/  FFMA R209, R209, UR6, -R15 ;  /* 0x00000006d1d17c23 */ /* 0x000fe2000800080f */
[----:B------:R-:W-:Y:S02]  /*1e5a0*/  IMAD.MOV.U32 R196, RZ, RZ, R147 ;  /* 0x000000ffffc47224 */ /* 0x000fe400078e0093 */
[--C-:B------:R-:W-:Y:S01]  /*1e5b0*/  FFMA R212, R212, UR6, -R15.reuse ;  /* 0x00000006d4d47c23 */ /* 0x100fe2000800080f */
[----:B------:R-:W-:Y:S01]  /*1e5c0*/  FFMA R213, R213, UR6, -R15 ;  /* 0x00000006d5d57c23 */ /* 0x000fe2000800080f */
[----:B------:R-:W-:Y:S02]  /*1e5d0*/  IMAD.MOV.U32 R195, RZ, RZ, R148 ;  /* 0x000000ffffc37224 */ /* 0x000fe400078e0094 */
[----:B------:R-:W-:-:S02]  /*1e5e0*/  IMAD.MOV.U32 R194, RZ, RZ, R149 ;  /* 0x000000ffffc27224 */ /* 0x000fc400078e0095 */
[----:B------:R-:W-:Y:S02]  /*1e5f0*/  IMAD.MOV.U32 R16, RZ, RZ, R150 ;  /* 0x000000ffff107224 */ /* 0x000fe400078e0096 */
[----:B------:R-:W-:Y:S01]  /*1e600*/  IMAD.MOV.U32 R15, RZ, RZ, R151 ;  /* 0x000000ffff0f7224 */ /* 0x000fe200078e0097 */
[----:B0-----:R-:W-:Y:S02]  /*1e610*/  F2FP.SATFINITE.E4M3.F32.PACK_AB_MERGE_C R22, R215, R214, RZ ;  /* 0x000000d6d716723e */ /* 0x001fe400048070ff */
[----:B---3--:R-:W-:Y:S02]  /*1e620*/  F2FP.SATFINITE.E4M3.F32.PACK_AB_MERGE_C R2, R201, R202, R2 ;  /* 0x000000cac902723e */ /* 0x008fe40004807002 */
[----:B--2---:R-:W-:Y:S02]  /*1e630*/  R2UR UR46, R24 ;  /* 0x00000000182e72ca */ /* 0x004fe400000e0000 */
[----:B------:R-:W-:Y:S02]  /*1e640*/  R2UR UR47, R25 ;  /* 0x00000000192f72ca */ /* 0x000fe400000e0000 */
[----:B------:R-:W2:Y:S04]  /*1e650*/  LDL.LU.64 R24, [R1+0x200] ;  /* 0x0002000001187983 */ /* 0x000ea80000300a00 */
[----:B------:R-:W3:Y:S04]  /*1e660*/  LDL.LU.64 R26, [R1+0x208] ;  /* 0x00020800011a7983 */ /* 0x000ee80000300a00 */
[----:B------:R-:W2:Y:S04]  /*1e670*/  LDL.LU.64 R28, [R1+0x210] ;  /* 0x00021000011c7983 */ /* 0x000ea80000300a00 */
[----:B------:R-:W3:Y:S04]  /*1e680*/  LDL.LU.64 R30, [R1+0x218] ;  /* 0x00021800011e7983 */ /* 0x000ee80000300a00 */
[----:B----4-:R-:W4:Y:S04]  /*1e690*/  LDL.LU.64 R32, [R1+0x220] ;  /* 0x0002200001207983 */ /* 0x010f280000300a00 */
[----:B------:R-:W3:Y:S04]  /*1e6a0*/  LDL.LU.64 R34, [R1+0x228] ;  /* 0x0002280001227983 */ /* 0x000ee80000300a00 */
[----:B------:R-:W2:Y:S04]  /*1e6b0*/  LDL.LU.64 R36, [R1+0x230] ;  /* 0x0002300001247983 */ /* 0x000ea80000300a00 */
[----:B------:R-:W3:Y:S04]  /*1e6c0*/  LDL.LU.64 R38, [R1+0x238] ;  /* 0x0002380001267983 */ /* 0x000ee80000300a00 */
[----:B------:R-:W4:Y:S04]  /*1e6d0*/  LDL.LU.64 R40, [R1+0x240] ;  /* 0x0002400001287983 */ /* 0x000f280000300a00 */
        /* <DEDUP_REMOVED lines=55> */
[----:B------:R0:W-:Y:S02]  /*1ea50*/  STL [R1+0x14d4], R215 ;  /* 0x0014d4d701007387 */ /* 0x0001e40000100800 */
[----:B0-----:R-:W-:-:S02]  /*1ea60*/  IMAD.MOV.U32 R215, RZ, RZ, R204 ;  /* 0x000000ffffd77224 */ /* 0x001fc400078e00cc */
[----:B------:R-:W2:Y:S04]  /*1ea70*/  LDL.LU R204, [R1+0x1a5c] ;  /* 0x001a5c0001cc7983 */ /* 0x000ea80000300800 */
[----:B------:R0:W-:Y:S02]  /*1ea80*/  STL [R1+0x14d0], R214 ;  /* 0x0014d0d601007387 */ /* 0x0001e40000100800 */
[----:B0-----:R-:W-:Y:S02]  /*1ea90*/  IMAD.MOV.U32 R214, RZ, RZ, R17 ;  /* 0x000000ffffd67224 */ /* 0x001fe400078e0011 */
[----:B------:R-:W4:Y:S04]  /*1eaa0*/  LDL.LU R17, [R1+0x1a58] ;  /* 0x001a580001117983 */ /* 0x000f280000300800 */
[----:B------:R0:W-:Y:S02]  /*1eab0*/  STL [R1+0x14dc], R201 ;  /* 0x0014dcc901007387 */ /* 0x0001e40000100800 */
[----:B0-----:R-:W-:-:S02]  /*1eac0*/  IMAD.MOV.U32 R201, RZ, RZ, R23 ;  /* 0x000000ffffc97224 */ /* 0x001fc400078e0017 */
[----:B------:R-:W3:Y:S04]  /*1ead0*/  LDL.LU R23, [R1+0x1a54] ;  /* 0x001a540001177983 */ /* 0x000ee80000300800 */
[----:B------:R0:W-:Y:S02]  /*1eae0*/  STL [R1+0x14d8], R202 ;  /* 0x0014d8ca01007387 */ /* 0x0001e40000100800 */
[----:B0-----:R-:W-:Y:S02]  /*1eaf0*/  IMAD.MOV.U32 R202, RZ, RZ, R208 ;  /* 0x000000ffffca7224 */ /* 0x001fe400078e00d0 */
[----:B------:R-:W4:Y:S01]  /*1eb00*/  LDL.LU R208, [R1+0x1a50] ;  /* 0x001a500001d07983 */ /* 0x000f220000300800 */
[----:B------:R-:W-:Y:S01]  /*1eb10*/  FMUL R205, R205, 1.4426950216293334961 ;  /* 0x3fb8aa3bcdcd7820 */ /* 0x000fe20000400000 */
[----:B------:R-:W-:-:S05]  /*1eb20*/  FMUL R209, R209, 1.4426950216293334961 ;  /* 0x3fb8aa3bd1d17820 */ /* 0x000fca0000400000 */
[----:B------:R-:W0:Y:S01]  /*1eb30*/  MUFU.EX2 R205, R205 ;  /* 0x000000cd00cd7308 */ /* 0x000e220000000800 */
[----:B------:R-:W-:Y:S01]  /*1eb40*/  FMUL R212, R212, 1.4426950216293334961 ;  /* 0x3fb8aa3bd4d47820 */ /* 0x000fe20000400000 */
[----:B------:R-:W-:-:S06]  /*1eb50*/  FMUL R213, R213, 1.4426950216293334961 ;  /* 0x3fb8aa3bd5d57820 */ /* 0x000fcc0000400000 */
[----:B------:R-:W1:Y:S08]  /*1eb60*/  MUFU.EX2 R209, R209 ;  /* 0x000000d100d17308 */ /* 0x000e700000000800 */
[----:B------:R-:W-:Y:S01]  /*1eb70*/  MUFU.EX2 R212, R212 ;  /* 0x000000d400d47308 */ /* 0x000fe20000000800 */
[----:B0-----:R0:W-:Y:S07]  /*1eb80*/  STL [R1+0x14e4], R205 ;  /* 0x0014e4cd01007387 */ /* 0x0011ee0000100800 */
[----:B------:R-:W4:Y:S01]  /*1eb90*/  MUFU.EX2 R213, R213 ;  /* 0x000000d500d57308 */ /* 0x000f220000000800 */
[----:B--2---:R-:W-:Y:S01]  /*1eba0*/  F2FP.SATFINITE.E4M3.F32.PACK_AB_MERGE_C R0, R205, R204, R0 ;  /* 0x000000cccd00723e */ /* 0x004fe20004807000 */
[----:B0-----:R-:W-:-:S02]  /*1ebb0*/  IMAD.MOV.U32 R205, RZ, RZ, R173 ;  /* 0x000000ffffcd7224 */ /* 0x001fc400078e00ad */
[----:B------:R-:W2:Y:S04]  /*1ebc0*/  LDL.LU R173, [R1+0x1a4c] ;  /* 0x001a4c0001ad7983 */ /* 0x000ea80000300800 */
[----:B------:R0:W-:Y:S02]  /*1ebd0*/  STL [R1+0x14e0], R204 ;  /* 0x0014e0cc01007387 */ /* 0x0001e40000100800 */
[----:B0-----:R-:W-:Y:S02]  /*1ebe0*/  IMAD.MOV.U32 R204, RZ, RZ, R176 ;  /* 0x000000ffffcc7224 */ /* 0x001fe400078e00b0 */
[----:B------:R-:W2:Y:S01]  /*1ebf0*/  LDL.LU R176, [R1+0x1a48] ;  /* 0x001a480001b07983 */ /* 0x000ea20000300800 */
[----:B---3--:R-:W-:Y:S01]  /*1ec00*/  FMNMX R23, R14, R23, !PT ;  /* 0x000000170e177209 */ /* 0x008fe20007800000 */
[----:B------:R-:W-:-:S02]  /*1ec10*/  IMAD.MOV.U32 R14, RZ, RZ, R177 ;  /* 0x000000ffff0e7224 */ /* 0x000fc400078e00b1 */
[----:B------:R-:W3:Y:S04]  /*1ec20*/  LDL.LU R177, [R1+0x1a44] ;  /* 0x001a440001b17983 */ /* 0x000ee80000300800 */
[----:B-1----:R0:W-:Y:S01]  /*1ec30*/  STL [R1+0x14ec], R209 ;  /* 0x0014ecd101007387 */ /* 0x0021e20000100800 */
[----:B----4-:R-:W-:Y:S01]  /*1ec40*/  F2FP.SATFINITE.E4M3.F32.PACK_AB_MERGE_C R20, R209, R208, R20 ;  /* 0x000000d0d114723e */ /* 0x010fe20004807014 */
[----:B0-----:R-:W-:Y:S02]  /*1ec50*/  IMAD.MOV.U32 R209, RZ, RZ, R180 ;  /* 0x000000ffffd17224 */ /* 0x001fe400078e00b4 */
[----:B------:R-:W4:Y:S04]  /*1ec60*/  LDL.LU R180, [R1+0x1a40] ;  /* 0x001a400001b47983 */ /* 0x000f280000300800 */
[----:B------:R0:W-:Y:S04]  /*1ec70*/  STL [R1+0x14e8], R208 ;  /* 0x0014e8d001007387 */ /* 0x0001e80000100800 */
[----:B------:R1:W-:Y:S01]  /*1ec80*/  STL [R1+0x14f4], R213 ;  /* 0x0014f4d501007387 */ /* 0x0003e20000100800 */
[----:B0-----:R-:W-:Y:S01]  /*1ec90*/  IMAD.MOV.U32 R208, RZ, RZ, R14 ;  /* 0x000000ffffd07224 */ /* 0x001fe200078e000e */
[----:B------:R-:W-:Y:S01]  /*1eca0*/  F2FP.SATFINITE.E4M3.F32.PACK_AB_MERGE_C R14, R213, R212, R22 ;  /* 0x000000d4d50e723e */ /* 0x000fe20004807016 */
[----:B-1----:R-:W-:-:S02]  /*1ecb0*/  IMAD.MOV.U32 R213, RZ, RZ, R181 ;  /* 0x000000ffffd57224 */ /* 0x002fc400078e00b5 */
[----:B------:R-:W4:Y:S04]  /*1ecc0*/  LDL.LU R181, [R1+0x1a3c] ;  /* 0x001a3c0001b57983 */ /* 0x000f280000300800 */
[----:B------:R-:W0:Y:S01]  /*1ecd0*/  SHFL.BFLY PT, R21, R13, 0x2, 0x1f ;  /* 0x0c401f000d157f89 */ /* 0x000e2200000e0000 */
[----:B------:R-:W-:-:S03]  /*1ece0*/  SEL R22, R2, R0, !P0 ;  /* 0x0000000002167207 */ /* 0x000fc60004000000 */
[----:B------:R1:W-:Y:S02]  /*1ecf0*/  STL [R1+0x14f0], R212 ;  /* 0x0014f0d401007387 */ /* 0x0003e40000100800 */
[----:B-1----:R-:W-:Y:S01]  /*1ed00*/  IMAD.MOV.U32 R212, RZ, RZ, R189 ;  /* 0x000000ffffd47224 */ /* 0x002fe200078e00bd */
[----:B------:R-:W-:Y:S02]  /*1ed10*/  SEL R189, R0, R2, !P0 ;  /* 0x0000000200bd7207 */ /* 0x000fe40004000000 */
[----:B------:R1:W-:Y:S01]  /*1ed20*/  SHFL.IDX PT, R2, R22, R17, 0x1f ;  /* 0x00001f1116027589 */ /* 0x0003e200000e0000 */
[----:B0-----:R-:W-:Y:S01]  /*1ed30*/  FMNMX R0, R13, R21, !PT ;  /* 0x000000150d007209 */ /* 0x001fe20007800000 */
[----:B------:R-:W-:Y:S01]  /*1ed40*/  IMAD.MOV.U32 R21, RZ, RZ, R191 ;  /* 0x000000ffff157224 */ /* 0x000fe200078e00bf */
[----:B------:R-:W-:Y:S01]  /*1ed50*/  SEL R13, R20, R14, !P0 ;  /* 0x0000000e140d7207 */ /* 0x000fe20004000000 */
[----:B-1----:R-:W-:Y:S01]  /*1ed60*/  IMAD.MOV.U32 R22, RZ, RZ, R188 ;  /* 0x000000ffff167224 */ /* 0x002fe200078e00bc */
[----:B------:R-:W-:Y:S01]  /*1ed70*/  SEL R191, R14, R20, !P0 ;  /* 0x000000140ebf7207 */ /* 0x000fe20004000000 */
[----:B------:R-:W0:Y:S04]  /*1ed80*/  SHFL.BFLY PT, R188, R0, 0x1, 0x1f ;  /* 0x0c201f0000bc7f89 */ /* 0x000e2800000e0000 */
[----:B------:R-:W1:Y:S04]  /*1ed90*/  SHFL.IDX PT, R189, R189, R203, 0x1f ;  /* 0x00001fcbbdbd7589 */ /* 0x000e6800000e0000 */
[----:B------:R-:W-:Y:S04]  /*1eda0*/  SHFL.IDX PT, R13, R13, R17, 0x1f ;  /* 0x00001f110d0d7589 */ /* 0x000fe800000e0000 */
[----:B------:R-:W1:Y:S01]  /*1edb0*/  SHFL.IDX PT, R191, R191, R203, 0x1f ;  /* 0x00001fcbbfbf7589 */ /* 0x000e6200000e0000 */
[----:B--2---:R-:W-:-:S05]  /*1edc0*/  FMUL R20, R173, UR6 ;  /* 0x00000006ad147c20 */ /* 0x004fca0008400000 */
[----:B------:R-:W-:Y:S01]  /*1edd0*/  FMNMX R20, R20, R23, !PT ;  /* 0x0000001714147209 */ /* 0x000fe20007800000 */
[----:B------:R-:W-:Y:S02]  /*1ede0*/  IMAD.MOV.U32 R23, RZ, RZ, R22 ;  /* 0x000000ffff177224 */ /* 0x000fe400078e0016 */
[----:B------:R-:W-:-:S05]  /*1edf0*/  FMUL R14, R176, UR6 ;  /* 0x00000006b00e7c20 */ /* 0x000fca0008400000 */
[----:B------:R-:W-:Y:S01]  /*1ee00*/  FMNMX R20, R14, R20, !PT ;  /* 0x000000140e147209 */ /* 0x000fe20007800000 */
[----:B------:R-:W-:Y:S02]  /*1ee10*/  IMAD.MOV.U32 R14, RZ, RZ, R21 ;  /* 0x000000ffff0e7224 */ /* 0x000fe400078e0015 */
[----:B---3--:R-:W-:-:S05]  /*1ee20*/  FMUL R22, R177, UR6 ;  /* 0x00000006b1167c20 */ /* 0x008fca0008400000 */
[----:B------:R-:W-:Y:S01]  /*1ee30*/  FMNMX R20, R22, R20, !PT ;  /* 0x0000001416147209 */ /* 0x000fe20007800000 */
[----:B------:R-:W-:Y:S02]  /*1ee40*/  IMAD.MOV.U32 R22, RZ, RZ, R14 ;  /* 0x000000ffff167224 */ /* 0x000fe400078e000e */
[----:B----4-:R-:W-:-:S05]  /*1ee50*/  FMUL R21, R180, UR6 ;  /* 0x00000006b4157c20 */ /* 0x010fca0008400000 */
[----:B------:R-:W-:Y:S01]  /*1ee60*/  FMNMX R20, R21, R20, !PT ;  /* 0x0000001415147209 */ /* 0x000fe20007800000 */
[----:B------:R-:W-:Y:S02]  /*1ee70*/  IMAD.MOV.U32 R21, RZ, RZ, R3 ;  /* 0x000000ffff157224 */ /* 0x000fe400078e0003 */
[----:B------:R-:W2:Y:S01]  /*1ee80*/  LDL.LU R3, [R1+0x1a38] ;  /* 0x001a380001037983 */ /* 0x000ea20000300800 */
[----:B------:R-:W-:-:S05]  /*1ee90*/  FMUL R14, R181, UR6 ;  /* 0x00000006b50e7c20 */ /* 0x000fca0008400000 */
[----:B------:R-:W-:Y:S02]  /*1eea0*/  FMNMX R20, R14, R20, !PT ;  /* 0x000000140e147209 */ /* 0x000fe40007800000 */
[----:B0-----:R-:W-:Y:S02]  /*1eeb0*/  FMNMX R14, R0, R188, !PT ;  /* 0x000000bc000e7209 */ /* 0x001fe40007800000 */
[CCC-:B-1----:R-:W-:Y:S02]  /*1eec0*/  PRMT R188, R2.reuse, R18.reuse, R189.reuse ;  /* 0x0000001202bc7216 */ /* 0x1c2fe400000000bd */
[-C--:B------:R-:W-:Y:S01]  /*1eed0*/  PRMT R189, R2, R19.reuse, R189 ;  /* 0x0000001302bd7216 */ /* 0x080fe200000000bd */
[----:B------:R-:W-:Y:S01]  /*1eee0*/  IMAD.MOV.U32 R2, RZ, RZ, R190 ;  /* 0x000000ffff027224 */ /* 0x000fe200078e00be */
[C---:B------:R-:W-:Y:S01]  /*1eef0*/  PRMT R190, R13.reuse, R18, R191 ;  /* 0x000000120dbe7216 */ /* 0x040fe200000000bf */
[----:B------:R-:W-:Y:S01]  /*1ef00*/  IMAD.MOV.U32 R0, RZ, RZ, R155 ;  /* 0x000000ffff007224 */ /* 0x000fe200078e009b */
[----:B------:R-:W-:Y:S01]  /*1ef10*/  PRMT R191, R13, R19, R191 ;  /* 0x000000130dbf7216 */ /* 0x000fe200000000bf */
[----:B------:R-:W3:Y:S01]  /*1ef20*/  LDL.LU R155, [R1+0x1a34] ;  /* 0x001a3400019b7983 */ /* 0x000ee20000300800 */
[----:B------:R-:W-:-:S03]  /*1ef30*/  IMAD.MOV.U32 R13, RZ, RZ, R154 ;  /* 0x000000ffff0d7224 */ /* 0x000fc600078e009a */
[----:B------:R-:W4:Y:S01]  /*1ef40*/  LDL.LU R154, [R1+0x1a30] ;  /* 0x001a3000019a7983 */ /* 0x000f220000300800 */
[----:B------:R-:W-:Y:S01]  /*1ef50*/  FMNMX R14, R14, R6, !PT ;  /* 0x000000060e0e7209 */ /* 0x000fe20007800000 */
        /* <DEDUP_REMOVED lines=49> */
[-C--:B--2---:R-:W-:Y:S01]  /*1f270*/  FMUL R150, R150, R3.reuse ;  /* 0x0000000396967220 */ /* 0x084fe20000400000 */
        /* <DEDUP_REMOVED lines=25> */
[----:B----4-:R-:W-:Y:S01]  /*1f410*/  FFMA R154, R154, UR6, -R14 ;  /* 0x000000069a9a7c23 */ /* 0x010fe2000800080e */
[----:B------:R-:W-:-:S03]  /*1f420*/  FMUL R74, R74, R3 ;  /* 0x000000034a4a7220 */ /* 0x000fc60000400000 */
[----:B------:R-:W-:Y:S01]  /*1f430*/  FMUL R154, R154, 1.4426950216293334961 ;  /* 0x3fb8aa3b9a9a7820 */ /* 0x000fe20000400000 */
        /* <DEDUP_REMOVED lines=37> */
[----:B------:R0:W-:Y:S02]  /*1f690*/  STL [R1+0x14f8], R3 ;  /* 0x0014f80301007387 */ /* 0x0001e40000100800 */
[----:B0-----:R-:W-:-:S02]  /*1f6a0*/  IMAD.MOV.U32 R3, RZ, RZ, R198 ;  /* 0x000000ffff037224 */ /* 0x001fc400078e00c6 */
[----:B------:R0:W-:Y:S02]  /*1f6b0*/  MUFU.EX2 R198, R154 ;  /* 0x0000009a00c67308 */ /* 0x0001e40000000800 */
[----:B0-----:R-:W2:Y:S04]  /*1f6c0*/  LDL.LU R154, [R1+0x4f4] ;  /* 0x0004f400019a7983 */ /* 0x001ea80000300800 */
[----:B------:R-:W-:Y:S04]  /*1f6d0*/  STL.64 [R1+0x19a8], R150 ;  /* 0x0019a89601007387 */ /* 0x000fe80000100a00 */
        /* <DEDUP_REMOVED lines=62> */
[----:B------:R0:W-:Y:S04]  /*1fac0*/  STL.64 [R1+0x17b0], R24 ;  /* 0x0017b01801007387 */ /* 0x0001e80000100a00 */
[----:B0-----:R-:W4:Y:S04]  /*1fad0*/  LDL.LU R24, [R1+0x400] ;  /* 0x0004000001187983 */ /* 0x001f280000300800 */
[----:B------:R-:W4:Y:S04]  /*1fae0*/  LDL.LU R25, [R1+0x404] ;  /* 0x0004040001197983 */ /* 0x000f280000300800 */
        /* <DEDUP_REMOVED lines=26> */
[----:B------:R-:W4:Y:S01]  /*1fc90*/  LDL.LU R52, [R1+0x470] ;  /* 0x0004700001347983 */ /* 0x000f220000300800 */
[----:B------:R-:W-:-:S02]  /*1fca0*/  IMAD.MOV.U32 R53, RZ, RZ, R172 ;  /* 0x000000ffff357224 */ /* 0x000fc400078e00ac */
[----:B------:R-:W-:Y:S01]  /*1fcb0*/  IMAD.MOV.U32 R54, RZ, RZ, R183 ;  /* 0x000000ffff367224 */ /* 0x000fe200078e00b7 */
[----:B------:R-:W3:Y:S01]  /*1fcc0*/  LDL.LU R172, [R1+0x1a2c] ;  /* 0x001a2c0001ac7983 */ /* 0x000ee20000300800 */
[----:B------:R-:W-:Y:S02]  /*1fcd0*/  IMAD.MOV.U32 R55, RZ, RZ, R182 ;  /* 0x000000ffff377224 */ /* 0x000fe400078e00b6 */
[----:B------:R-:W-:Y:S01]  /*1fce0*/  IMAD.MOV.U32 R56, RZ, RZ, R179 ;  /* 0x000000ffff387224 */ /* 0x000fe200078e00b3 */
[----:B------:R-:W3:Y:S01]  /*1fcf0*/  LDL.LU R183, [R1+0x1a28] ;  /* 0x001a280001b77983 */ /* 0x000ee20000300800 */
[----:B------:R-:W-:Y:S02]  /*1fd00*/  IMAD.MOV.U32 R57, RZ, RZ, R178 ;  /* 0x000000ffff397224 */ /* 0x000fe400078e00b2 */
[----:B------:R-:W-:Y:S01]  /*1fd10*/  IMAD.MOV.U32 R58, RZ, RZ, R169 ;  /* 0x000000ffff3a7224 */ /* 0x000fe200078e00a9 */
[----:B------:R-:W3:Y:S01]  /*1fd20*/  LDL.LU R182, [R1+0x1a24] ;  /* 0x001a240001b67983 */ /* 0x000ee20000300800 */
        /* <DEDUP_REMOVED lines=39> */
[----:B--2---:R-:W-:Y:S02]  /*1ffa0*/  IMAD.MOV.U32 R85, RZ, RZ, R154 ;  /* 0x000000ffff557224 */ /* 0x004fe400078e009a */
[----:B------:R-:W-:Y:S01]  /*1ffb0*/  IMAD.MOV.U32 R86, RZ, RZ, R3 ;  /* 0x000000ffff567224 */ /* 0x000fe200078e0003 */
[----:B------:R-:W2:Y:S01]  /*1ffc0*/  LDL.LU R166, [R1+0x19ec] ;  /* 0x0019ec0001a67983 */ /* 0x000ea20000300800 */
[----:B------:R-:W-:Y:S02]  /*1ffd0*/  IMAD.MOV.U32 R87, RZ, RZ, R13 ;  /* 0x000000ffff577224 */ /* 0x000fe400078e000d */
[----:B------:R-:W-:Y:S01]  /*1ffe0*/  IMAD.MOV.U32 R88, RZ, RZ, R2 ;  /* 0x000000ffff587224 */ /* 0x000fe200078e0002 */
[----:B------:R-:W2:Y:S01]  /*1fff0*/  LDL.LU R157, [R1+0x19e8] ;  /* 0x0019e800019d7983 */ /* 0x000ea20000300800 */
[----:B------:R-:W-:-:S02]  /*20000*/  IMAD.MOV.U32 R89, RZ, RZ, R0 ;  /* 0x000000ffff597224 */ /* 0x000fc400078e0000 */
[----:B------:R-:W-:Y:S01]  /*20010*/  IMAD.MOV.U32 R90, RZ, RZ, R21 ;  /* 0x000000ffff5a7224 */ /* 0x000fe200078e0015 */
[----:B------:R-:W2:Y:S01]  /*20020*/  LDL.LU R163, [R1+0x19e4] ;  /* 0x0019e40001a37983 */ /* 0x000ea20000300800 */
[----:B------:R-:W-:Y:S02]  /*20030*/  IMAD.MOV.U32 R91, RZ, RZ, R22 ;  /* 0x000000ffff5b7224 */ /* 0x000fe400078e0016 */
        /* <DEDUP_REMOVED lines=72> */
[----:B------:R-:W-:-:S06]  /*204c0*/  IMAD.MOV.U32 R151, RZ, RZ, R15 ;  /* 0x000000ffff977224 */ /* 0x000fcc00078e000f */
[----:B----4-:R-:W-:-:S06]  /*204d0*/  WARPGROUP.ARRIVE ;  /* 0x00000000000079c5 */ /* 0x010fcc0000000000 */
[----:B------:R-:W-:Y:S03]  /*204e0*/  QGMMA.64x256x32.F32.E4M3.E4M3 R24, R188, gdesc[UR44], R24, gsb0 ;  /* 0x03e0002cbc187df3 */ /* 0x000fe60008000818 */
[----:B------:R-:W-:Y:S02]  /*204f0*/  WARPGROUP.DEPBAR.LE gsb0, 0x0 ;  /* 0x00008000000079c5 */ /* 0x000fe40000010000 */
        /* <DEDUP_REMOVED lines=64> */
[----:B0-----:R-:W4:Y:S04]  /*20900*/  LDL.LU.64 R150, [R1+0x19a8] ;  /* 0x0019a80001967983 */ /* 0x001f280000300a00 */
[----:B------:R-:W3:Y:S04]  /*20910*/  LDL.LU.64 R148, [R1+0x19a0] ;  /* 0x0019a00001947983 */ /* 0x000ee80000300a00 */
[----:B------:R-:W4:Y:S04]  /*20920*/  LDL.LU.64 R146, [R1+0x1998] ;  /* 0x0019980001927983 */ /* 0x000f280000300a00 */
[----:B------:R-:W2:Y:S04]  /*20930*/  LDL.LU.64 R144, [R1+0x1990] ;  /* 0x0019900001907983 */ /* 0x000ea80000300a00 */
[----:B------:R-:W4:Y:S04]  /*20940*/  LDL.LU.64 R142, [R1+0x1988] ;  /* 0x00198800018e7983 */ /* 0x000f280000300a00 */
        /* <DEDUP_REMOVED lines=59> */
[----:B------:R-:W4:Y:S01]  /*20d00*/  LDL.64 R2, [R1+0x7b8] ;  /* 0x0007b80001027983 */ /* 0x000f220000100a00 */
[----:B------:R-:W-:Y:S01]  /*20d10*/  UMOV UR20, UR46 ;  /* 0x0000002e00147c82 */ /* 0x000fe20008000000 */
[----:B------:R-:W-:Y:S01]  /*20d20*/  UMOV UR21, UR47 ;  /* 0x0000002f00157c82 */ /* 0x000fe20008000000 */
[----:B------:R-:W-:-:S02]  /*20d30*/  R2UR UR46, R192 ;  /* 0x00000000c02e72ca */ /* 0x000fc400000e0000 */
[----:B------:R-:W-:Y:S01]  /*20d40*/  R2UR UR47, R193 ;  /* 0x00000000c12f72ca */ /* 0x000fe200000e0000 */
[----:B------:R-:W-:-:S12]  /*20d50*/  STL [R1+0x14fc], R4 ;  /* 0x0014fc0401007387 */ /* 0x000fd80000100800 */
[----:B------:R-:W-:Y:S01]  /*20d60*/  UMOV UR17, UR47 ;  /* 0x0000002f00117c82 */ /* 0x000fe20008000000 */
[-C--:B---3--:R-:W-:Y:S01]  /*20d70*/  FMUL R148, R148, R4.reuse ;  /* 0x0000000494947220 */ /* 0x088fe20000400000 */
[-C--:B------:R-:W-:Y:S01]  /*20d80*/  FMUL R149, R149, R4.reuse ;  /* 0x0000000495957220 */ /* 0x080fe20000400000 */
[-C--:B--2---:R-:W-:Y:S01]  /*20d90*/  FMUL R144, R144, R4.reuse ;  /* 0x0000000490907220 */ /* 0x084fe20000400000 */
[-C--:B------:R-:W-:Y:S01]  /*20da0*/  FMUL R145, R145, R4.reuse ;  /* 0x0000000491917220 */ /* 0x080fe20000400000 */
[-C--:B----4-:R-:W-:Y:S01]  /*20db0*/  FMUL R140, R140, R4.reuse ;  /* 0x000000048c8c7220 */ /* 0x090fe20000400000 */
        /* <DEDUP_REMOVED lines=10> */
[----:B------:R-:W-:-:S05]  /*20e60*/  UMOV UR16, UR46 ;  /* 0x0000002e00107c82 */ /* 0x000fca0008000000 */
[----:B------:R-:W-:-:S06]  /*20e70*/  WARPGROUP.ARRIVE ;  /* 0x00000000000079c5 */ /* 0x000fcc0000000000 */
[----:B------:R-:W-:Y:S01]  /*20e80*/  QGMMA.64x256x32.F32.E4M3.E4M3 R24, R184, gdesc[UR44], R24, gsb0 ;  /* 0x03e0002cb8187df3 */ /* 0x000fe20008000818 */
[----:B------:R-:W-:Y:S02]  /*20e90*/  R2UR UR47, R3 ;  /* 0x00000000032f72ca */ /* 0x000fe400000e0000 */
[----:B------:R-:W2:Y:S01]  /*20ea0*/  LDL.LU R3, [R1+0x758] ;  /* 0x0007580001037983 */ /* 0x000ea20000300800 */
[----:B------:R-:W-:-:S03]  /*20eb0*/  R2UR UR46, R2 ;  /* 0x00000000022e72ca */ /* 0x000fc600000e0000 */
[----:B------:R-:W0:Y:S02]  /*20ec0*/  SHFL.BFLY PT, R0, R20, 0x2, 0x1f ;  /* 0x0c401f0014007f89 */ /* 0x000e2400000e0000 */
[----:B0-----:R-:W-:-:S05]  /*20ed0*/  FMNMX R0, R20, R0, !PT ;  /* 0x0000000014007209 */ /* 0x001fca0007800000 */
[----:B------:R-:W0:Y:S01]  /*20ee0*/  SHFL.BFLY PT, R13, R0, 0x1, 0x1f ;  /* 0x0c201f00000d7f89 */ /* 0x000e2200000e0000 */
[--C-:B------:R-:W-:Y:S01]  /*20ef0*/  FFMA R155, R155, UR6, -R14.reuse ;  /* 0x000000069b9b7c23 */ /* 0x100fe2000800080e */
[--C-:B------:R-:W-:Y:S01]  /*20f00*/  FFMA R159, R159, UR6, -R14.reuse ;  /* 0x000000069f9f7c23 */ /* 0x100fe2000800080e */
[--C-:B------:R-:W-:Y:S01]  /*20f10*/  FFMA R158, R158, UR6, -R14.reuse ;  /* 0x000000069e9e7c23 */ /* 0x100fe2000800080e */
[--C-:B------:R-:W-:Y:S01]  /*20f20*/  FFMA R163, R163, UR6, -R14.reuse ;  /* 0x00000006a3a37c23 */ /* 0x100fe2000800080e */
[----:B------:R-:W-:Y:S01]  /*20f30*/  FMUL R155, R155, 1.4426950216293334961 ;  /* 0x3fb8aa3b9b9b7820 */ /* 0x000fe20000400000 */
[--C-:B------:R-:W-:Y:S01]  /*20f40*/  FFMA R162, R162, UR6, -R14.reuse ;  /* 0x00000006a2a27c23 */ /* 0x100fe2000800080e */
[----:B------:R-:W-:Y:S01]  /*20f50*/  FMUL R159, R159, 1.4426950216293334961 ;  /* 0x3fb8aa3b9f9f7820 */ /* 0x000fe20000400000 */
[--C-:B------:R-:W-:Y:S01]  /*20f60*/  FFMA R167, R167, UR6, -R14.reuse ;  /* 0x00000006a7a77c23 */ /* 0x100fe2000800080e */
[----:B------:R-:W-:Y:S01]  /*20f70*/  FMUL R158, R158, 1.4426950216293334961 ;  /* 0x3fb8aa3b9e9e7820 */ /* 0x000fe20000400000 */
[----:B------:R-:W-:Y:S01]  /*20f80*/  FFMA R166, R166, UR6, -R14 ;  /* 0x00000006a6a67c23 */ /* 0x000fe2000800080e */
[----:B------:R-:W1:Y:S01]  /*20f90*/  MUFU.EX2 R192, R155 ;  /* 0x0000009b00c07308 */ /* 0x000e620000000800 */
[----:B------:R-:W-:Y:S01]  /*20fa0*/  FMUL R163, R163, 1.4426950216293334961 ;  /* 0x3fb8aa3ba3a37820 */ /* 0x000fe20000400000 */
[----:B------:R-:W-:Y:S01]  /*20fb0*/  FMUL R162, R162, 1.4426950216293334961 ;  /* 0x3fb8aa3ba2a27820 */ /* 0x000fe20000400000 */
[----:B0-----:R-:W-:-:S05]  /*20fc0*/  FMNMX R13, R0, R13, !PT ;  /* 0x0000000d000d7209 */ /* 0x001fca0007800000 */
[----:B------:R-:W0:Y:S01]  /*20fd0*/  MUFU.EX2 R194, R159 ;  /* 0x0000009f00c27308 */ /* 0x000e220000000800 */
[----:B------:R-:W-:Y:S01]  /*20fe0*/  FMUL R167, R167, 1.4426950216293334961 ;  /* 0x3fb8aa3ba7a77820 */ /* 0x000fe20000400000 */
[--C-:B------:R-:W-:Y:S01]  /*20ff0*/  FFMA R170, R170, UR6, -R14.reuse ;  /* 0x00000006aaaa7c23 */ /* 0x100fe2000800080e */
[----:B------:R-:W-:Y:S01]  /*21000*/  FMUL R166, R166, 1.4426950216293334961 ;  /* 0x3fb8aa3ba6a67820 */ /* 0x000fe20000400000 */
[--C-:B------:R-:W-:Y:S01]  /*21010*/  FFMA R174, R174, UR6, -R14.reuse ;  /* 0x00000006aeae7c23 */ /* 0x100fe2000800080e */
[----:B------:R-:W-:-:S03]  /*21020*/  FFMA R171, R171, UR6, -R14 ;  /* 0x00000006abab7c23 */ /* 0x000fc6000800080e */
[----:B------:R-:W3:Y:S01]  /*21030*/  MUFU.EX2 R193, R158 ;  /* 0x0000009e00c17308 */ /* 0x000ee20000000800 */
[----:B------:R-:W-:Y:S01]  /*21040*/  FMUL R170, R170, 1.4426950216293334961 ;  /* 0x3fb8aa3baaaa7820 */ /* 0x000fe20000400000 */
[----:B------:R-:W-:Y:S01]  /*21050*/  FMUL R174, R174, 1.4426950216293334961 ;  /* 0x3fb8aa3baeae7820 */ /* 0x000fe20000400000 */
[----:B------:R-:W-:-:S05]  /*21060*/  FMUL R171, R171, 1.4426950216293334961 ;  /* 0x3fb8aa3babab7820 */ /* 0x000fca0000400000 */
[----:B------:R-:W-:Y:S01]  /*21070*/  MUFU.EX2 R197, R162 ;  /* 0x000000a200c57308 */ /* 0x000fe20000000800 */
[----:B------:R-:W-:Y:S07]  /*21080*/  STL [R1+0x1500], R14 ;  /* 0x0015000e01007387 */ /* 0x000fee0000100800 */
[----:B------:R-:W-:Y:S01]  /*21090*/  MUFU.EX2 R196, R170 ;  /* 0x000000aa00c47308 */ /* 0x000fe20000000800 */
[----:B-1----:R-:W-:Y:S07]  /*210a0*/  STL [R1+0x1508], R192 ;  /* 0x001508c001007387 */ /* 0x002fee0000100800 */
[----:B------:R-:W-:Y:S01]  /*210b0*/  MUFU.EX2 R195, R174 ;  /* 0x000000ae00c37308 */ /* 0x000fe20000000800 */
[----:B------:R-:W-:Y:S04]  /*210c0*/  STL [R1+0x1504], R198 ;  /* 0x001504c601007387 */ /* 0x000fe80000100800 */
[----:B0-----:R-:W-:Y:S04]  /*210d0*/  STL [R1+0x1510], R194 ;  /* 0x001510c201007387 */ /* 0x001fe80000100800 */
[----:B---3--:R-:W-:Y:S01]  /*210e0*/  STL [R1+0x150c], R193 ;  /* 0x00150cc101007387 */ /* 0x008fe20000100800 */
[----:B------:R-:W-:-:S02]  /*210f0*/  WARPGROUP.DEPBAR.LE gsb0, 0x0 ;  /* 0x00008000000079c5 */ /* 0x000fc40000010000 */
[----:B------:R-:W-:-:S06]  /*21100*/  WARPGROUP.ARRIVE ;  /* 0x00000000000079c5 */ /* 0x000fcc0000000000 */
[----:B------:R-:W-:Y:S01]  /*21110*/  QGMMA.64x256x32.F32.E4M3.E4M3 R24, R188, gdesc[UR44], R24, gsb0 ;  /* 0x03e0002cbc187df3 */ /* 0x000fe20008000818 */
[----:B------:R-:W0:Y:S08]  /*21120*/  MUFU.EX2 R184, R163 ;  /* 0x000000a300b87308 */ /* 0x000e300000000800 */
[----:B------:R-:W1:Y:S01]  /*21130*/  MUFU.EX2 R187, R167 ;  /* 0x000000a700bb7308 */ /* 0x000e620000000800 */
[----:B--2---:R-:W-:-:S05]  /*21140*/  FMNMX R13, R13, R3, !PT ;  /* 0x000000030d0d7209 */ /* 0x004fca0007800000 */
[--C-:B------:R-:W-:Y:S01]  /*21150*/  FFMA R153, R153, UR6, -R13.reuse ;  /* 0x0000000699997c23 */ /* 0x100fe2000800080d */
[--C-:B------:R-:W-:Y:S01]  /*21160*/  FFMA R152, R152, UR6, -R13.reuse ;  /* 0x0000000698987c23 */ /* 0x100fe2000800080d */
[--C-:B------:R-:W-:Y:S01]  /*21170*/  FFMA R157, R157, UR6, -R13.reuse ;  /* 0x000000069d9d7c23 */ /* 0x100fe2000800080d */
[--C-:B------:R-:W-:Y:S01]  /*21180*/  FFMA R156, R156, UR6, -R13.reuse ;  /* 0x000000069c9c7c23 */ /* 0x100fe2000800080d */
[--C-:B------:R-:W-:Y:S01]  /*21190*/  FFMA R160, R160, UR6, -R13.reuse ;  /* 0x00000006a0a07c23 */ /* 0x100fe2000800080d */
[----:B------:R-:W-:Y:S01]  /*211a0*/  FMUL R153, R153, 1.4426950216293334961 ;  /* 0x3fb8aa3b99997820 */ /* 0x000fe20000400000 */
[--C-:B------:R-:W-:Y:S01]  /*211b0*/  FFMA R161, R161, UR6, -R13.reuse ;  /* 0x00000006a1a17c23 */ /* 0x100fe2000800080d */
[----:B------:R-:W-:Y:S01]  /*211c0*/  FMUL R152, R152, 1.4426950216293334961 ;  /* 0x3fb8aa3b98987820 */ /* 0x000fe20000400000 */
[----:B------:R-:W-:Y:S01]  /*211d0*/  FMUL R157, R157, 1.4426950216293334961 ;  /* 0x3fb8aa3b9d9d7820 */ /* 0x000fe20000400000 */
[--C-:B------:R-:W-:Y:S01]  /*211e0*/  FFMA R165, R165, UR6, -R13.reuse ;  /* 0x00000006a5a57c23 */ /* 0x100fe2000800080d */
[----:B------:R-:W2:Y:S01]  /*211f0*/  MUFU.EX2 R185, R166 ;  /* 0x000000a600b97308 */ /* 0x000ea20000000800 */
[----:B------:R-:W-:Y:S01]  /*21200*/  FMUL R156, R156, 1.4426950216293334961 ;  /* 0x3fb8aa3b9c9c7820 */ /* 0x000fe20000400000 */
[----:B------:R-:W-:Y:S01]  /*21210*/  FMUL R160, R160, 1.4426950216293334961 ;  /* 0x3fb8aa3ba0a07820 */ /* 0x000fe20000400000 */
[----:B------:R-:W-:Y:S01]  /*21220*/  FFMA R164, R164, UR6, -R13 ;  /* 0x00000006a4a47c23 */ /* 0x000fe2000800080d */
[----:B------:R-:W-:Y:S01]  /*21230*/  FMUL R161, R161, 1.4426950216293334961 ;  /* 0x3fb8aa3ba1a17820 */ /* 0x000fe20000400000 */
[----:B------:R-:W-:-:S03]  /*21240*/  FMUL R165, R165, 1.4426950216293334961 ;  /* 0x3fb8aa3ba5a57820 */ /* 0x000fc60000400000 */
[----:B------:R-:W3:Y:S01]  /*21250*/  MUFU.EX2 R162, R153 ;  /* 0x0000009900a27308 */ /* 0x000ee20000000800 */
[----:B------:R-:W-:-:S07]  /*21260*/  FMUL R164, R164, 1.4426950216293334961 ;  /* 0x3fb8aa3ba4a47820 */ /* 0x000fce0000400000 */
[----:B------:R-:W4:Y:S08]  /*21270*/  MUFU.EX2 R166, R152 ;  /* 0x0000009800a67308 */ /* 0x000f300000000800 */
[----:B------:R-:W4:Y:S08]  /*21280*/  MUFU.EX2 R167, R157 ;  /* 0x0000009d00a77308 */ /* 0x000f300000000800 */
[----:B------:R-:W4:Y:S08]  /*21290*/  MUFU.EX2 R163, R156 ;  /* 0x0000009c00a37308 */ /* 0x000f300000000800 */
[----:B------:R-:W4:Y:S08]  /*212a0*/  MUFU.EX2 R170, R161 ;  /* 0x000000a100aa7308 */ /* 0x000f300000000800 */
[----:B------:R-:W4:Y:S01]  /*212b0*/  MUFU.EX2 R160, R160 ;  /* 0x000000a000a07308 */ /* 0x000f220000000800 */
[----:B0-----:R-:W-:Y:S07]  /*212c0*/  STL [R1+0x1518], R184 ;  /* 0x001518b801007387 */ /* 0x001fee0000100800 */
[----:B------:R-:W-:Y:S08]  /*212d0*/  MUFU.EX2 R186, R171 ;  /* 0x000000ab00ba7308 */ /* 0x000ff00000000800 */
[----:B------:R-:W0:Y:S01]  /*212e0*/  MUFU.EX2 R174, R165 ;  /* 0x000000a500ae7308 */ /* 0x000e220000000800 */
[----:B------:R-:W-:Y:S07]  /*212f0*/  STL [R1+0x1514], R197 ;  /* 0x001514c501007387 */ /* 0x000fee0000100800 */
[----:B------:R-:W0:Y:S01]  /*21300*/  MUFU.EX2 R171, R164 ;  /* 0x000000a400ab7308 */ /* 0x000e220000000800 */
[----:B-1----:R-:W-:Y:S04]  /*21310*/  STL [R1+0x1520], R187 ;  /* 0x001520bb01007387 */ /* 0x002fe80000100800 */
[----:B--2---:R-:W-:Y:S04]  /*21320*/  STL [R1+0x151c], R185 ;  /* 0x00151cb901007387 */ /* 0x004fe80000100800 */
[----:B---3--:R-:W-:Y:S04]  /*21330*/  STL [R1+0x1528], R162 ;  /* 0x001528a201007387 */ /* 0x008fe80000100800 */
[----:B----4-:R-:W-:Y:S04]  /*21340*/  STL [R1+0x1524], R166 ;  /* 0x001524a601007387 */ /* 0x010fe80000100800 */
[----:B------:R-:W-:Y:S04]  /*21350*/  STL [R1+0x1530], R167 ;  /* 0x001530a701007387 */ /* 0x000fe80000100800 */
[----:B------:R-:W-:Y:S04]  /*21360*/  STL [R1+0x152c], R163 ;  /* 0x00152ca301007387 */ /* 0x000fe80000100800 */
[----:B------:R-:W-:Y:S04]  /*21370*/  STL [R1+0x1538], R170 ;  /* 0x001538aa01007387 */ /* 0x000fe80000100800 */
[----:B------:R-:W-:Y:S04]  /*21380*/  STL [R1+0x1534], R160 ;  /* 0x001534a001007387 */ /* 0x000fe80000100800 */
[----:B0-----:R-:W-:Y:S04]  /*21390*/  STL [R1+0x1540], R174 ;  /* 0x001540ae01007387 */ /* 0x001fe80000100800 */
[----:B------:R-:W-:Y:S04]  /*213a0*/  STL [R1+0x153c], R171 ;  /* 0x00153cab01007387 */ /* 0x000fe80000100800 */
[----:B------:R-:W-:Y:S01]  /*213b0*/  STL [R1+0x1544], R13 ;  /* 0x0015440d01007387 */ /* 0x000fe20000100800 */
[----:B------:R-:W-:-:S03]  /*213c0*/  WARPGROUP.DEPBAR.LE gsb0, 0x0 ;  /* 0x00008000000079c5 */ /* 0x000fc60000010000 */
        /* <DEDUP_REMOVED lines=64> */
[----:B0-----:R-:W2:Y:S04]  /*217d0*/  LDL.LU.64 R150, [R1+0x17a8] ;  /* 0x0017a80001967983 */ /* 0x001ea80000300a00 */
[----:B------:R-:W3:Y:S04]  /*217e0*/  LDL.LU.64 R148, [R1+0x17a0] ;  /* 0x0017a00001947983 */ /* 0x000ee80000300a00 */
[----:B------:R-:W4:Y:S04]  /*217f0*/  LDL.LU R28, [R1+0x1798] ;  /* 0x00179800011c7983 */ /* 0x000f280000300800 */
[----:B------:R-:W2:Y:S04]  /*21800*/  LDL.LU.64 R26, [R1+0x1790] ;  /* 0x00179000011a7983 */ /* 0x000ea80000300a00 */
[----:B------:R-:W3:Y:S01]  /*21810*/  LDL.LU.64 R24, [R1+0x1788] ;  /* 0x0017880001187983 */ /* 0x000ee20000300a00 */
[----:B------:R-:W-:-:S02]  /*21820*/  F2FP.SATFINITE.E4M3.F32.PACK_AB_MERGE_C R22, R192, R198, RZ ;  /* 0x000000c6c016723e */ /* 0x000fc400048070ff */
[----:B------:R-:W-:Y:S02]  /*21830*/  F2FP.SATFINITE.E4M3.F32.PACK_AB_MERGE_C R21, R194, R193, RZ ;  /* 0x000000c1c215723e */ /* 0x000fe400048070ff */
[----:B------:R-:W-:Y:S02]  /*21840*/  F2FP.SATFINITE.E4M3.F32.PACK_AB_MERGE_C R20, R184, R197, RZ ;  /* 0x000000c5b814723e */ /* 0x000fe400048070ff */
[----:B------:R-:W-:Y:S02]  /*21850*/  F2FP.SATFINITE.E4M3.F32.PACK_AB_MERGE_C R0, R187, R185, RZ ;  /* 0x000000b9bb00723e */ /* 0x000fe400048070ff */
[----:B------:R-:W-:Y:S02]  /*21860*/  F2FP.SATFINITE.E4M3.F32.PACK_AB_MERGE_C R22, R162, R166, R22 ;  /* 0x000000a6a216723e */ /* 0x000fe40004807016 */
[----:B------:R-:W-:Y:S02]  /*21870*/  F2FP.SATFINITE.E4M3.F32.PACK_AB_MERGE_C R21, R167, R163, R21 ;  /* 0x000000a3a715723e */ /* 0x000fe40004807015 */
[----:B------:R-:W-:-:S02]  /*21880*/  F2FP.SATFINITE.E4M3.F32.PACK_AB_MERGE_C R20, R170, R160, R20 ;  /* 0x000000a0aa14723e */ /* 0x000fc40004807014 */
[----:B------:R-:W-:Y:S02]  /*21890*/  F2FP.SATFINITE.E4M3.F32.PACK_AB_MERGE_C R0, R174, R171, R0 ;  /* 0x000000abae00723e */ /* 0x000fe40004807000 */
[----:B------:R-:W-:Y:S02]  /*218a0*/  SEL R157, R21, R22, !P0 ;  /* 0x00000016159d7207 */ /* 0x000fe40004000000 */
[----:B------:R-:W-:Y:S02]  /*218b0*/  SEL R23, R22, R21, !P0 ;  /* 0x0000001516177207 */ /* 0x000fe40004000000 */
[----:B------:R-:W-:Y:S02]  /*218c0*/  SEL R159, R0, R20, !P0 ;  /* 0x00000014009f7207 */ /* 0x000fe40004000000 */
[----:B------:R-:W-:Y:S01]  /*218d0*/  SEL R21, R20, R0, !P0 ;  /* 0x0000000014157207 */ /* 0x000fe20004000000 */
[----:B------:R-:W-:Y:S04]  /*218e0*/  SHFL.IDX PT, R157, R157, R203, 0x1f ;  /* 0x00001fcb9d9d7589 */ /* 0x000fe800000e0000 */
[----:B------:R-:W0:Y:S04]  /*218f0*/  SHFL.IDX PT, R0, R23, R17, 0x1f ;  /* 0x00001f1117007589 */ /* 0x000e2800000e0000 */
[----:B------:R1:W-:Y:S04]  /*21900*/  SHFL.IDX PT, R20, R21, R17, 0x1f ;  /* 0x00001f1115147589 */ /* 0x0003e800000e0000 */
[----:B------:R-:W0:Y:S01]  /*21910*/  SHFL.IDX PT, R159, R159, R203, 0x1f ;  /* 0x00001fcb9f9f7589 */ /* 0x000e2200000e0000 */
[----:B-1----:R-:W-:Y:S01]  /*21920*/  FADD R21, -R13, R3 ;  /* 0x000000030d157221 */ /* 0x002fe20000000100 */
[----:B0-----:R-:W-:-:S02]  /*21930*/  PRMT R156, R0, R18, R157 ;  /* 0x00000012009c7216 */ /* 0x001fc4000000009d */
[-C--:B------:R-:W-:Y:S01]  /*21940*/  PRMT R157, R0, R19.reuse, R157 ;  /* 0x00000013009d7216 */ /* 0x080fe2000000009d */
[----:B------:R-:W-:Y:S01]  /*21950*/  FMUL R0, R21, 1.4426950216293334961 ;  /* 0x3fb8aa3b15007820 */ /* 0x000fe20000400000 */
[C-C-:B------:R-:W-:Y:S02]  /*21960*/  PRMT R158, R20.reuse, R18, R159.reuse ;  /* 0x00000012149e7216 */ /* 0x140fe4000000009f */
[----:B------:R-:W-:Y:S01]  /*21970*/  PRMT R159, R20, R19, R159 ;  /* 0x00000013149f7216 */ /* 0x000fe2000000009f */
[----:B----4-:R-:W-:Y:S02]  /*21980*/  IMAD.MOV.U32 R231, RZ, RZ, R28 ;  /* 0x000000ffffe77224 */ /* 0x010fe400078e001c */
[----:B--2---:R-:W-:-:S03]  /*21990*/  IMAD.MOV.U32 R232, RZ, RZ, R27 ;  /* 0x000000ffffe87224 */ /* 0x004fc600078e001b */
[----:B------:R0:W-:Y:S01]  /*219a0*/  STL [R1+0x1548], R231 ;  /* 0x001548e701007387 */ /* 0x0001e20000100800 */
[----:B------:R-:W-:-:S03]  /*219b0*/  IMAD.MOV.U32 R233, RZ, RZ, R26 ;  /* 0x000000ffffe97224 */ /* 0x000fc600078e001a */
[----:B------:R-:W-:Y:S01]  /*219c0*/  STL [R1+0x154c], R232 ;  /* 0x00154ce801007387 */ /* 0x000fe20000100800 */
[----:B---3--:R-:W-:Y:S02]  /*219d0*/  IMAD.MOV.U32 R252, RZ, RZ, R25 ;  /* 0x000000fffffc7224 */ /* 0x008fe400078e0019 */
[----:B------:R-:W-:Y:S01]  /*219e0*/  IMAD.MOV.U32 R250, RZ, RZ, R24 ;  /* 0x000000fffffa7224 */ /* 0x000fe200078e0018 */
[----:B------:R-:W2:Y:S04]  /*219f0*/  LDL.LU.64 R20, [R1] ;  /* 0x0000000001147983 */ /* 0x000ea80000300a00 */
[----:B------:R-:W3:Y:S04]  /*21a00*/  LDL.LU.64 R22, [R1+0x8] ;  /* 0x0000080001167983 */ /* 0x000ee80000300a00 */
        /* <DEDUP_REMOVED lines=61> */
[----:B------:R-:W4:Y:S01]  /*21de0*/  LDL.LU.64 R146, [R1+0x1f8] ;  /* 0x0001f80001927983 */ /* 0x000f220000300a00 */
[----:B------:R-:W-:-:S04]  /*21df0*/  FADD R2, -R14, R6 ;  /* 0x000000060e027221 */ /* 0x000fc80000000100 */
[----:B------:R-:W-:Y:S01]  /*21e00*/  FMUL R2, R2, 1.4426950216293334961 ;  /* 0x3fb8aa3b02027820 */ /* 0x000fe20000400000 */
[----:B------:R-:W2:Y:S08]  /*21e10*/  MUFU.EX2 R0, R0 ;  /* 0x0000000000007308 */ /* 0x000eb00000000800 */
[----:B------:R-:W3:Y:S01]  /*21e20*/  MUFU.EX2 R2, R2 ;  /* 0x0000000200027308 */ /* 0x000ee20000000800 */
[-C--:B--2---:R-:W-:Y:S01]  /*21e30*/  FMUL R20, R20, R0.reuse ;  /* 0x0000000014147220 */ /* 0x084fe20000400000 */
[----:B------:R-:W-:Y:S01]  /*21e40*/  FMUL R21, R21, R0 ;  /* 0x0000000015157220 */ /* 0x000fe20000400000 */
[-C--:B---3--:R-:W-:Y:S01]  /*21e50*/  FMUL R22, R22, R2.reuse ;  /* 0x0000000216167220 */ /* 0x088fe20000400000 */
[----:B------:R-:W-:Y:S01]  /*21e60*/  FMUL R23, R23, R2 ;  /* 0x0000000217177220 */ /* 0x000fe20000400000 */
[-C--:B----4-:R-:W-:Y:S01]  /*21e70*/  FMUL R24, R24, R0.reuse ;  /* 0x0000000018187220 */ /* 0x090fe20000400000 */
[----:B------:R-:W-:Y:S01]  /*21e80*/  FMUL R25, R25, R0 ;  /* 0x0000000019197220 */ /* 0x000fe20000400000 */
[-C--:B------:R-:W-:Y:S01]  /*21e90*/  FMUL R26, R26, R2.reuse ;  /* 0x000000021a1a7220 */ /* 0x080fe20000400000 */
        /* <DEDUP_REMOVED lines=120> */
[----:B------:R-:W-:-:S06]  /*22620*/  FMUL R147, R147, R2 ;  /* 0x0000000293937220 */ /* 0x000fcc0000400000 */
[----:B------:R-:W-:-:S06]  /*22630*/  WARPGROUP.ARRIVE ;  /* 0x00000000000079c5 */ /* 0x000fcc0000000000 */
[----:B------:R-:W-:Y:S01]  /*22640*/  QGMMA.64x256x32.F32.E4M3.E4M3 R20, R156, gdesc[UR8], R20, gsb0 ;  /* 0x03e000089c147df3 */ /* 0x000fe20008000814 */
[----:B------:R-:W-:Y:S02]  /*22650*/  IMAD.MOV.U32 R234, RZ, RZ, R250 ;  /* 0x000000ffffea7224 */ /* 0x000fe400078e00fa */
[----:B------:R-:W-:Y:S02]  /*22660*/  IMAD.MOV.U32 R235, RZ, RZ, R252 ;  /* 0x000000ffffeb7224 */ /* 0x000fe400078e00fc */
[----:B------:R-:W-:Y:S01]  /*22670*/  IMAD.MOV.U32 R236, RZ, RZ, R151 ;  /* 0x000000ffffec7224 */ /* 0x000fe200078e0097 */
[----:B------:R1:W-:Y:S01]  /*22680*/  STL [R1+0x1550], R233 ;  /* 0x001550e901007387 */ /* 0x0003e20000100800 */
[----:B------:R-:W-:Y:S02]  /*22690*/  IMAD.MOV.U32 R237, RZ, RZ, R150 ;  /* 0x000000ffffed7224 */ /* 0x000fe400078e0096 */
[----:B------:R-:W-:Y:S01]  /*226a0*/  IMAD.MOV.U32 R238, RZ, RZ, R149 ;  /* 0x000000ffffee7224 */ /* 0x000fe200078e0095 */
[----:B------:R-:W-:Y:S01]  /*226b0*/  STL [R1+0x1554], R234 ;  /* 0x001554ea01007387 */ /* 0x000fe20000100800 */
[----:B------:R-:W-:-:S02]  /*226c0*/  IMAD.MOV.U32 R239, RZ, RZ, R148 ;  /* 0x000000ffffef7224 */ /* 0x000fc400078e0094 */
[----:B------:R-:W-:Y:S01]  /*226d0*/  IMAD.MOV.U32 R240, RZ, RZ, R12 ;  /* 0x000000fffff07224 */ /* 0x000fe200078e000c */
[----:B------:R2:W-:Y:S01]  /*226e0*/  STL [R1+0x1558], R235 ;  /* 0x001558eb01007387 */ /* 0x0005e20000100800 */
[----:B------:R-:W-:Y:S02]  /*226f0*/  IMAD.MOV.U32 R241, RZ, RZ, R11 ;  /* 0x000000fffff17224 */ /* 0x000fe400078e000b */
[----:B------:R-:W-:Y:S01]  /*22700*/  IMAD.MOV.U32 R244, RZ, RZ, R10 ;  /* 0x000000fffff47224 */ /* 0x000fe200078e000a */
[----:B------:R-:W-:Y:S01]  /*22710*/  STL [R1+0x155c], R236 ;  /* 0x00155cec01007387 */ /* 0x000fe20000100800 */
[----:B------:R-:W-:-:S03]  /*22720*/  IMAD.MOV.U32 R246, RZ, RZ, R9 ;  /* 0x000000fffff67224 */ /* 0x000fc600078e0009 */
[----:B------:R3:W-:Y:S01]  /*22730*/  STL [R1+0x1560], R237 ;  /* 0x001560ed01007387 */ /* 0x0007e20000100800 */
[----:B------:R-:W-:-:S03]  /*22740*/  IMAD.MOV.U32 R248, RZ, RZ, R8 ;  /* 0x000000fffff87224 */ /* 0x000fc600078e0008 */
[----:B------:R-:W-:Y:S01]  /*22750*/  STL [R1+0x1564], R238 ;  /* 0x001564ee01007387 */ /* 0x000fe20000100800 */
[----:B------:R-:W-:-:S03]  /*22760*/  IMAD.MOV.U32 R250, RZ, RZ, R7 ;  /* 0x000000fffffa7224 */ /* 0x000fc600078e0007 */
[----:B------:R4:W-:Y:S01]  /*22770*/  STL [R1+0x1568], R239 ;  /* 0x001568ef01007387 */ /* 0x0009e20000100800 */
[----:B------:R-:W-:-:S03]  /*22780*/  IMAD.MOV.U32 R252, RZ, RZ, R5 ;  /* 0x000000fffffc7224 */ /* 0x000fc600078e0005 */
[----:B------:R-:W-:Y:S04]  /*22790*/  STL [R1+0x156c], R240 ;  /* 0x00156cf001007387 */ /* 0x000fe80000100800 */
[----:B------:R4:W-:Y:S04]  /*227a0*/  STL [R1+0x1570], R241 ;  /* 0x001570f101007387 */ /* 0x0009e80000100800 */
[----:B------:R-:W-:Y:S04]  /*227b0*/  STL [R1+0x1574], R244 ;  /* 0x001574f401007387 */ /* 0x000fe80000100800 */
[----:B------:R4:W-:Y:S04]  /*227c0*/  STL [R1+0x1578], R246 ;  /* 0x001578f601007387 */ /* 0x0009e80000100800 */
[----:B------:R-:W-:Y:S04]  /*227d0*/  STL [R1+0x157c], R248 ;  /* 0x00157cf801007387 */ /* 0x000fe80000100800 */
[----:B------:R4:W-:Y:S04]  /*227e0*/  STL [R1+0x1580], R250 ;  /* 0x001580fa01007387 */ /* 0x0009e80000100800 */
[----:B------:R4:W-:Y:S01]  /*227f0*/  STL [R1+0x1584], R252 ;  /* 0x001584fc01007387 */ /* 0x0009e20000100800 */
[--C-:B------:R-:W-:Y:S01]  /*22800*/  FFMA R175, R175, UR6, -R14.reuse ;  /* 0x00000006afaf7c23 */ /* 0x100fe2000800080e */
[----:B------:R-:W-:Y:S01]  /*22810*/  FFMA R178, R178, UR6, -R14 ;  /* 0x00000006b2b27c23 */ /* 0x000fe2000800080e */
[--C-:B------:R-:W-:Y:S01]  /*22820*/  FFMA R168, R168, UR6, -R13.reuse ;  /* 0x00000006a8a87c23 */ /* 0x100fe2000800080d */
[--C-:B------:R-:W-:Y:S01]  /*22830*/  FFMA R169, R169, UR6, -R13.reuse ;  /* 0x00000006a9a97c23 */ /* 0x100fe2000800080d */
[----:B------:R-:W-:Y:S01]  /*22840*/  FMUL R175, R175, 1.4426950216293334961 ;  /* 0x3fb8aa3bafaf7820 */ /* 0x000fe20000400000 */
[----:B------:R-:W-:Y:S01]  /*22850*/  FMUL R178, R178, 1.4426950216293334961 ;  /* 0x3fb8aa3bb2b27820 */ /* 0x000fe20000400000 */
[----:B------:R-:W-:Y:S01]  /*22860*/  FMUL R168, R168, 1.4426950216293334961 ;  /* 0x3fb8aa3ba8a87820 */ /* 0x000fe20000400000 */
[--C-:B------:R-:W-:Y:S01]  /*22870*/  FFMA R172, R172, UR6, -R13.reuse ;  /* 0x00000006acac7c23 */ /* 0x100fe2000800080d */
[----:B------:R-:W-:Y:S01]  /*22880*/  FMUL R169, R169, 1.4426950216293334961 ;  /* 0x3fb8aa3ba9a97820 */ /* 0x000fe20000400000 */
[--C-:B------:R-:W-:Y:S01]  /*22890*/  FFMA R173, R173, UR6, -R13.reuse ;  /* 0x00000006adad7c23 */ /* 0x100fe2000800080d */
[--C-:B------:R-:W-:Y:S01]  /*228a0*/  FFMA R176, R176, UR6, -R13.reuse ;  /* 0x00000006b0b07c23 */ /* 0x100fe2000800080d */
[--C-:B------:R-:W-:Y:S01]  /*228b0*/  FFMA R177, R177, UR6, -R13.reuse ;  /* 0x00000006b1b17c23 */ /* 0x100fe2000800080d */
[----:B------:R-:W-:Y:S01]  /*228c0*/  FFMA R180, R180, UR6, -R13 ;  /* 0x00000006b4b47c23 */ /* 0x000fe2000800080d */
[----:B------:R-:W-:Y:S01]  /*228d0*/  MUFU.EX2 R199, R175 ;  /* 0x000000af00c77308 */ /* 0x000fe20000000800 */
[----:B------:R-:W-:Y:S01]  /*228e0*/  FMUL R164, R173, 1.4426950216293334961 ;  /* 0x3fb8aa3bada47820 */ /* 0x000fe20000400000 */
[----:B------:R-:W-:-:S06]  /*228f0*/  FMUL R165, R176, 1.4426950216293334961 ;  /* 0x3fb8aa3bb0a57820 */ /* 0x000fcc0000400000 */
[----:B------:R-:W-:Y:S08]  /*22900*/  MUFU.EX2 R200, R178 ;  /* 0x000000b200c87308 */ /* 0x000ff00000000800 */
[----:B------:R0:W-:Y:S08]  /*22910*/  MUFU.EX2 R175, R168 ;  /* 0x000000a800af7308 */ /* 0x0001f00000000800 */
[----:B------:R1:W-:Y:S01]  /*22920*/  MUFU.EX2 R178, R169 ;  /* 0x000000a900b27308 */ /* 0x0003e20000000800 */
[----:B0-----:R-:W-:Y:S01]  /*22930*/  FMUL R168, R172, 1.4426950216293334961 ;  /* 0x3fb8aa3baca87820 */ /* 0x001fe20000400000 */
[----:B------:R-:W-:Y:S01]  /*22940*/  FMUL R172, R180, 1.4426950216293334961 ;  /* 0x3fb8aa3bb4ac7820 */ /* 0x000fe20000400000 */
[----:B-1----:R-:W-:Y:S01]  /*22950*/  FMUL R169, R177, 1.4426950216293334961 ;  /* 0x3fb8aa3bb1a97820 */ /* 0x002fe20000400000 */
[--C-:B------:R-:W-:Y:S01]  /*22960*/  FFMA R179, R179, UR6, -R14.reuse ;  /* 0x00000006b3b37c23 */ /* 0x100fe2000800080e */
[--C-:B------:R-:W-:Y:S01]  /*22970*/  FFMA R182, R182, UR6, -R14.reuse ;  /* 0x00000006b6b67c23 */ /* 0x100fe2000800080e */
[----:B------:R-:W-:Y:S01]  /*22980*/  FFMA R183, R183, UR6, -R14 ;  /* 0x00000006b7b77c23 */ /* 0x000fe2000800080e */
[----:B------:R-:W-:Y:S01]  /*22990*/  FFMA R181, R181, UR6, -R13 ;  /* 0x00000006b5b57c23 */ /* 0x000fe2000800080d */
[----:B------:R-:W-:-:S02]  /*229a0*/  WARPGROUP.DEPBAR.LE gsb0, 0x0 ;  /* 0x00008000000079c5 */ /* 0x000fc40000010000 */
[----:B------:R-:W-:Y:S04]  /*229b0*/  STL.64 [R1], R20 ;  /* 0x0000001401007387 */ /* 0x000fe80000100a00 */
        /* <DEDUP_REMOVED lines=16> */
[----:B------:R-:W-:Y:S01]  /*22ac0*/  STL.64 [R1+0x88], R54 ;  /* 0x0000883601007387 */ /* 0x000fe20000100a00 */
[----:B------:R-:W-:-:S03]  /*22ad0*/  IMAD.MOV.U32 R176, RZ, RZ, R146 ;  /* 0x000000ffffb07224 */ /* 0x000fc600078e0092 */
[----:B------:R-:W-:Y:S01]  /*22ae0*/  STL.64 [R1+0x90], R56 ;  /* 0x0000903801007387 */ /* 0x000fe20000100a00 */
[----:B------:R-:W-:-:S03]  /*22af0*/  IMAD.MOV.U32 R173, RZ, RZ, R147 ;  /* 0x000000ffffad7224 */ /* 0x000fc600078e0093 */
[----:B------:R0:W-:Y:S01]  /*22b00*/  STL [R1+0x98], R58 ;  /* 0x0000983a01007387 */ /* 0x0001e20000100800 */
[----:B------:R-:W-:-:S03]  /*22b10*/  IMAD.MOV.U32 R180, RZ, RZ, R144 ;  /* 0x000000ffffb47224 */ /* 0x000fc600078e0090 */
[----:B------:R-:W4:Y:S01]  /*22b20*/  LDL.LU.64 R150, [R1+0x1780] ;  /* 0x0017800001967983 */ /* 0x000f220000300a00 */
[----:B------:R-:W-:-:S03]  /*22b30*/  IMAD.MOV.U32 R177, RZ, RZ, R145 ;  /* 0x000000ffffb17224 */ /* 0x000fc600078e0091 */
[----:B------:R-:W4:Y:S01]  /*22b40*/  LDL.LU.64 R148, [R1+0x1778] ;  /* 0x0017780001947983 */ /* 0x000f220000300a00 */
[----:B------:R-:W-:Y:S02]  /*22b50*/  IMAD.MOV.U32 R189, RZ, RZ, R142 ;  /* 0x000000ffffbd7224 */ /* 0x000fe400078e008e */
[----:B------:R-:W-:Y:S01]  /*22b60*/  IMAD.MOV.U32 R188, RZ, RZ, R143 ;  /* 0x000000ffffbc7224 */ /* 0x000fe200078e008f */
[----:B------:R-:W4:Y:S01]  /*22b70*/  LDL.LU.64 R146, [R1+0x1770] ;  /* 0x0017700001927983 */ /* 0x000f220000300a00 */
[----:B------:R-:W-:Y:S02]  /*22b80*/  IMAD.MOV.U32 R191, RZ, RZ, R140 ;  /* 0x000000ffffbf7224 */ /* 0x000fe400078e008c */
[----:B------:R-:W-:Y:S01]  /*22b90*/  IMAD.MOV.U32 R190, RZ, RZ, R141 ;  /* 0x000000ffffbe7224 */ /* 0x000fe200078e008d */
[----:B------:R-:W4:Y:S01]  /*22ba0*/  LDL.LU.64 R144, [R1+0x1768] ;  /* 0x0017680001907983 */ /* 0x000f220000300a00 */
[----:B------:R-:W-:Y:S02]  /*22bb0*/  IMAD.MOV.U32 R219, RZ, RZ, R138 ;  /* 0x000000ffffdb7224 */ /* 0x000fe400078e008a */
[----:B------:R-:W-:Y:S01]  /*22bc0*/  IMAD.MOV.U32 R216, RZ, RZ, R139 ;  /* 0x000000ffffd87224 */ /* 0x000fe200078e008b */
[----:B------:R-:W4:Y:S01]  /*22bd0*/  LDL.LU.64 R142, [R1+0x1760] ;  /* 0x00176000018e7983 */ /* 0x000f220000300a00 */
[----:B------:R-:W-:-:S02]  /*22be0*/  IMAD.MOV.U32 R221, RZ, RZ, R136 ;  /* 0x000000ffffdd7224 */ /* 0x000fc400078e0088 */
        /* <DEDUP_REMOVED lines=98> */
[----:B--2---:R-:W-:-:S02]  /*23210*/  IMAD.MOV.U32 R235, RZ, RZ, R70 ;  /* 0x000000ffffeb7224 */ /* 0x004fc400078e0046 */
[----:B------:R-:W-:Y:S01]  /*23220*/  IMAD.MOV.U32 R234, RZ, RZ, R71 ;  /* 0x000000ffffea7224 */ /* 0x000fe200078e0047 */
[----:B------:R-:W2:Y:S01]  /*23230*/  LDL.LU.64 R74, [R1+0x1650] ;  /* 0x00165000014a7983 */ /* 0x000ea20000300a00 */
[----:B---3--:R-:W-:Y:S02]  /*23240*/  IMAD.MOV.U32 R237, RZ, RZ, R68 ;  /* 0x000000ffffed7224 */ /* 0x008fe400078e0044 */
[----:B------:R-:W-:Y:S01]  /*23250*/  IMAD.MOV.U32 R236, RZ, RZ, R69 ;  /* 0x000000ffffec7224 */ /* 0x000fe200078e0045 */
[----:B------:R-:W3:Y:S01]  /*23260*/  LDL.LU.64 R72, [R1+0x1648] ;  /* 0x0016480001487983 */ /* 0x000ee20000300a00 */
[----:B----4-:R-:W-:Y:S02]  /*23270*/  IMAD.MOV.U32 R239, RZ, RZ, R66 ;  /* 0x000000ffffef7224 */ /* 0x010fe400078e0042 */
        /* <DEDUP_REMOVED lines=11> */
[----:B------:R-:W-:-:S03]  /*23330*/  IMAD.MOV.U32 R252, RZ, RZ, R59 ;  /* 0x000000fffffc7224 */ /* 0x000fc600078e003b */
[----:B------:R-:W4:Y:S04]  /*23340*/  LDL.LU.64 R62, [R1+0x1620] ;  /* 0x00162000013e7983 */ /* 0x000f280000300a00 */
[----:B------:R-:W4:Y:S04]  /*23350*/  LDL.LU.64 R60, [R1+0x1618] ;  /* 0x00161800013c7983 */ /* 0x000f280000300a00 */
[----:B0-----:R-:W4:Y:S04]  /*23360*/  LDL.LU.64 R58, [R1+0x1610] ;  /* 0x00161000013a7983 */ /* 0x001f280000300a00 */
        /* <DEDUP_REMOVED lines=17> */
[-C--:B------:R-:W-:Y:S01]  /*23480*/  FMUL R150, R150, R2.reuse ;  /* 0x0000000296967220 */ /* 0x080fe20000400000 */
[-C--:B------:R-:W-:Y:S01]  /*23490*/  FMUL R151, R151, R2.reuse ;  /* 0x0000000297977220 */ /* 0x080fe20000400000 */
[-C--:B------:R-:W-:Y:S01]  /*234a0*/  FMUL R146, R146, R2.reuse ;  /* 0x0000000292927220 */ /* 0x080fe20000400000 */
[----:B------:R-:W-:-:S03]  /*234b0*/  FMUL R147, R147, R2 ;  /* 0x0000000293937220 */ /* 0x000fc60000400000 */
[----:B------:R-:W-:Y:S04]  /*234c0*/  STL.64 [R1+0x1488], R150 ;  /* 0x0014889601007387 */ /* 0x000fe80000100a00 */
[----:B------:R-:W-:Y:S01]  /*234d0*/  STL.64 [R1+0x1480], R148 ;  /* 0x0014809401007387 */ /* 0x000fe20000100a00 */
[-C--:B------:R-:W-:Y:S01]  /*234e0*/  FMUL R142, R142, R2.reuse ;  /* 0x000000028e8e7220 */ /* 0x080fe20000400000 */
[-C--:B------:R-:W-:Y:S02]  /*234f0*/  FMUL R143, R143, R2.reuse ;  /* 0x000000028f8f7220 */ /* 0x080fe40000400000 */
[----:B------:R-:W-:Y:S04]  /*23500*/  STL.64 [R1+0x1478], R146 ;  /* 0x0014789201007387 */ /* 0x000fe80000100a00 */
[----:B------:R-:W-:Y:S01]  /*23510*/  STL.64 [R1+0x1470], R144 ;  /* 0x0014709001007387 */ /* 0x000fe20000100a00 */
[-C--:B------:R-:W-:Y:S01]  /*23520*/  FMUL R138, R138, R2.reuse ;  /* 0x000000028a8a7220 */ /* 0x080fe20000400000 */
[----:B------:R-:W-:-:S02]  /*23530*/  FMUL R139, R139, R2 ;  /* 0x000000028b8b7220 */ /* 0x000fc40000400000 */
        /* <DEDUP_REMOVED lines=40> */
[----:B------:R-:W-:Y:S01]  /*237c0*/  STL.64 [R1+0x13c8], R102 ;  /* 0x0013c86601007387 */ /* 0x000fe20000100a00 */
[----:B------:R-:W-:-:S03]  /*237d0*/  FMUL R96, R96, R0 ;  /* 0x0000000060607220 */ /* 0x000fc60000400000 */
[----:B------:R-:W-:Y:S01]  /*237e0*/  STL.64 [R1+0x13c0], R100 ;  /* 0x0013c06401007387 */ /* 0x000fe20000100a00 */
[-C--:B------:R-:W-:Y:S01]  /*237f0*/  FMUL R94, R94, R2.reuse ;  /* 0x000000025e5e7220 */ /* 0x080fe20000400000 */
[----:B------:R-:W-:Y:S02]  /*23800*/  FMUL R95, R95, R2 ;  /* 0x000000025f5f7220 */ /* 0x000fe40000400000 */
[----:B------:R-:W-:Y:S01]  /*23810*/  STL.64 [R1+0x13b8], R98 ;  /* 0x0013b86201007387 */ /* 0x000fe20000100a00 */
[-C--:B------:R-:W-:Y:S01]  /*23820*/  FMUL R92, R92, R0.reuse ;  /* 0x000000005c5c7220 */ /* 0x080fe20000400000 */
[----:B------:R-:W-:Y:S02]  /*23830*/  FMUL R93, R93, R0 ;  /* 0x000000005d5d7220 */ /* 0x000fe40000400000 */
[----:B------:R-:W-:Y:S01]  /*23840*/  STL.64 [R1+0x13b0], R96 ;  /* 0x0013b06001007387 */ /* 0x000fe20000100a00 */
[-C--:B------:R-:W-:Y:S01]  /*23850*/  FMUL R90, R90, R2.reuse ;  /* 0x000000025a5a7220 */ /* 0x080fe20000400000 */
[----:B------:R-:W-:-:S02]  /*23860*/  FMUL R91, R91, R2 ;  /* 0x000000025b5b7220 */ /* 0x000fc40000400000 */
        /* <DEDUP_REMOVED lines=22> */
[-C--:B--2---:R-:W-:Y:S01]  /*239d0*/  FMUL R74, R74, R2.reuse ;  /* 0x000000024a4a7220 */ /* 0x084fe20000400000 */
[----:B------:R-:W-:Y:S02]  /*239e0*/  FMUL R75, R75, R2 ;  /* 0x000000024b4b7220 */ /* 0x000fe40000400000 */
[----:B------:R-:W-:Y:S01]  /*239f0*/  STL.64 [R1+0x1368], R78 ;  /* 0x0013684e01007387 */ /* 0x000fe20000100a00 */
[-C--:B---3--:R-:W-:Y:S01]  /*23a00*/  FMUL R72, R72, R0.reuse ;  /* 0x0000000048487220 */ /* 0x088fe20000400000 */
[----:B------:R-:W-:-:S02]  /*23a10*/  FMUL R73, R73, R0 ;  /* 0x0000000049497220 */ /* 0x000fc40000400000 */
[----:B------:R-:W-:Y:S01]  /*23a20*/  STL.64 [R1+0x1360], R76 ;  /* 0x0013604c01007387 */ /* 0x000fe20000100a00 */
[-C--:B----4-:R-:W-:Y:S01]  /*23a30*/  FMUL R70, R70, R2.reuse ;  /* 0x0000000246467220 */ /* 0x090fe20000400000 */
        /* <DEDUP_REMOVED lines=70> */
[----:B------:R-:W-:Y:S04]  /*23ea0*/  STL.64 [R1+0x12a0], R28 ;  /* 0x0012a01c01007387 */ /* 0x000fe80000100a00 */
[----:B------:R-:W-:Y:S04]  /*23eb0*/  STL.64 [R1+0x1298], R26 ;  /* 0x0012981a01007387 */ /* 0x000fe80000100a00 */
[----:B------:R0:W-:Y:S04]  /*23ec0*/  STL.64 [R1+0x1290], R24 ;  /* 0x0012901801007387 */ /* 0x0001e80000100a00 */
[----:B0-----:R-:W2:Y:S04]  /*23ed0*/  LDL.LU R24, [R1] ;  /* 0x0000000001187983 */ /* 0x001ea80000300800 */
[----:B------:R-:W2:Y:S04]  /*23ee0*/  LDL.LU R25, [R1+0x4] ;  /* 0x0000040001197983 */ /* 0x000ea80000300800 */
        /* <DEDUP_REMOVED lines=36> */
[----:B------:R-:W2:Y:S01]  /*24130*/  LDL.LU R62, [R1+0x98] ;  /* 0x00009800013e7983 */ /* 0x000ea20000300800 */
[----:B------:R-:W-:Y:S01]  /*24140*/  FMUL R179, R179, 1.4426950216293334961 ;  /* 0x3fb8aa3bb3b37820 */ /* 0x000fe20000400000 */
[----:B------:R-:W-:Y:S01]  /*24150*/  FMUL R182, R182, 1.4426950216293334961 ;  /* 0x3fb8aa3bb6b67820 */ /* 0x000fe20000400000 */
[----:B------:R-:W-:Y:S01]  /*24160*/  FMUL R183, R183, 1.4426950216293334961 ;  /* 0x3fb8aa3bb7b77820 */ /* 0x000fe20000400000 */
[----:B------:R-:W-:-:S03]  /*24170*/  FMUL R161, R181, 1.4426950216293334961 ;  /* 0x3fb8aa3bb5a17820 */ /* 0x000fc60000400000 */
[----:B------:R-:W0:Y:S08]  /*24180*/  MUFU.EX2 R179, R179 ;  /* 0x000000b300b37308 */ /* 0x000e300000000800 */
[----:B------:R-:W-:Y:S08]  /*24190*/  MUFU.EX2 R182, R182 ;  /* 0x000000b600b67308 */ /* 0x000ff00000000800 */
[----:B------:R-:W1:Y:S08]  /*241a0*/  MUFU.EX2 R183, R183 ;  /* 0x000000b700b77308 */ /* 0x000e700000000800 */
[----:B------:R-:W-:Y:S08]  /*241b0*/  MUFU.EX2 R165, R165 ;  /* 0x000000a500a57308 */ /* 0x000ff00000000800 */
[----:B------:R-:W3:Y:S08]  /*241c0*/  MUFU.EX2 R169, R169 ;  /* 0x000000a900a97308 */ /* 0x000ef00000000800 */
[----:B------:R-:W-:Y:S08]  /*241d0*/  MUFU.EX2 R172, R172 ;  /* 0x000000ac00ac7308 */ /* 0x000ff00000000800 */
[----:B------:R-:W4:Y:S08]  /*241e0*/  MUFU.EX2 R161, R161 ;  /* 0x000000a100a17308 */ /* 0x000f300000000800 */
[----:B------:R-:W-:Y:S08]  /*241f0*/  MUFU.EX2 R168, R168 ;  /* 0x000000a800a87308 */ /* 0x000ff00000000800 */
[----:B------:R-:W4:Y:S01]  /*24200*/  MUFU.EX2 R164, R164 ;  /* 0x000000a400a47308 */ /* 0x000f220000000800 */
[----:B0-----:R-:W-:-:S02]  /*24210*/  F2FP.SATFINITE.E4M3.F32.PACK_AB_MERGE_C R21, R179, R200, RZ ;  /* 0x000000c8b315723e */ /* 0x001fc400048070ff */
[----:B-1----:R-:W-:Y:S02]  /*24220*/  F2FP.SATFINITE.E4M3.F32.PACK_AB_MERGE_C R20, R183, R182, RZ ;  /* 0x000000b6b714723e */ /* 0x002fe400048070ff */
[----:B------:R-:W-:Y:S02]  /*24230*/  F2FP.SATFINITE.E4M3.F32.PACK_AB_MERGE_C R23, R186, R196, RZ ;  /* 0x000000c4ba17723e */ /* 0x000fe400048070ff */
[----:B------:R-:W-:Y:S02]  /*24240*/  F2FP.SATFINITE.E4M3.F32.PACK_AB_MERGE_C R22, R199, R195, RZ ;  /* 0x000000c3c716723e */ /* 0x000fe400048070ff */
[----:B---3--:R-:W-:Y:S02]  /*24250*/  F2FP.SATFINITE.E4M3.F32.PACK_AB_MERGE_C R21, R169, R165, R21 ;  /* 0x000000a5a915723e */ /* 0x008fe40004807015 */
[----:B----4-:R-:W-:Y:S02]  /*24260*/  F2FP.SATFINITE.E4M3.F32.PACK_AB_MERGE_C R20, R161, R172, R20 ;  /* 0x000000aca114723e */ /* 0x010fe40004807014 */
[----:B------:R-:W-:-:S02]  /*24270*/  F2FP.SATFINITE.E4M3.F32.PACK_AB_MERGE_C R23, R178, R175, R23 ;  /* 0x000000afb217723e */ /* 0x000fc40004807017 */
[----:B------:R-:W-:Y:S02]  /*24280*/  F2FP.SATFINITE.E4M3.F32.PACK_AB_MERGE_C R22, R164, R168, R22 ;  /* 0x000000a8a416723e */ /* 0x000fe40004807016 */
[----:B------:R-:W-:Y:S02]  /*24290*/  SEL R155, R20, R21, !P0 ;  /* 0x00000015149b7207 */ /* 0x000fe40004000000 */
[----:B------:R-:W-:Y:S02]  /*242a0*/  SEL R153, R22, R23, !P0 ;  /* 0x0000001716997207 */ /* 0x000fe40004000000 */
[----:B------:R-:W-:Y:S02]  /*242b0*/  SEL R21, R21, R20, !P0 ;  /* 0x0000001415157207 */ /* 0x000fe40004000000 */
[----:B------:R-:W-:Y:S01]  /*242c0*/  SEL R152, R23, R22, !P0 ;  /* 0x0000001617987207 */ /* 0x000fe20004000000 */
[----:B------:R-:W-:Y:S04]  /*242d0*/  SHFL.IDX PT, R155, R155, R203, 0x1f ;  /* 0x00001fcb9b9b7589 */ /* 0x000fe800000e0000 */
[----:B------:R-:W-:Y:S04]  /*242e0*/  SHFL.IDX PT, R20, R152, R17, 0x1f ;  /* 0x00001f1198147589 */ /* 0x000fe800000e0000 */
[----:B------:R-:W0:Y:S04]  /*242f0*/  SHFL.IDX PT, R153, R153, R203, 0x1f ;  /* 0x00001fcb99997589 */ /* 0x000e2800000e0000 */
[----:B------:R-:W1:Y:S01]  /*24300*/  SHFL.IDX PT, R21, R21, R17, 0x1f ;  /* 0x00001f1115157589 */ /* 0x000e6200000e0000 */
[----:B------:R-:W-:-:S02]  /*24310*/  IMAD.MOV.U32 R63, RZ, RZ, R252 ;  /* 0x000000ffff3f7224 */ /* 0x000fc400078e00fc */
[----:B------:R-:W-:Y:S01]  /*24320*/  IMAD.MOV.U32 R64, RZ, RZ, R250 ;  /* 0x000000ffff407224 */ /* 0x000fe200078e00fa */
[----:B------:R-:W-:Y:S01]  /*24330*/  UMOV UR12, UR46 ;  /* 0x0000002e000c7c82 */ /* 0x000fe20008000000 */
[----:B------:R-:W-:Y:S02]  /*24340*/  IMAD.MOV.U32 R65, RZ, RZ, R248 ;  /* 0x000000ffff417224 */ /* 0x000fe400078e00f8 */
[----:B------:R-:W-:Y:S02]  /*24350*/  IMAD.MOV.U32 R66, RZ, RZ, R246 ;  /* 0x000000ffff427224 */ /* 0x000fe400078e00f6 */
[----:B------:R-:W-:Y:S02]  /*24360*/  IMAD.MOV.U32 R67, RZ, RZ, R244 ;  /* 0x000000ffff437224 */ /* 0x000fe400078e00f4 */
[----:B------:R-:W-:Y:S02]  /*24370*/  IMAD.MOV.U32 R68, RZ, RZ, R241 ;  /* 0x000000ffff447224 */ /* 0x000fe400078e00f1 */
[----:B------:R-:W-:-:S02]  /*24380*/  IMAD.MOV.U32 R69, RZ, RZ, R240 ;  /* 0x000000ffff457224 */ /* 0x000fc400078e00f0 */
[----:B------:R-:W-:Y:S02]  /*24390*/  IMAD.MOV.U32 R70, RZ, RZ, R239 ;  /* 0x000000ffff467224 */ /* 0x000fe400078e00ef */
[----:B------:R-:W-:Y:S02]  /*243a0*/  IMAD.MOV.U32 R71, RZ, RZ, R238 ;  /* 0x000000ffff477224 */ /* 0x000fe400078e00ee */
[----:B------:R-:W-:Y:S01]  /*243b0*/  IMAD.MOV.U32 R72, RZ, RZ, R237 ;  /* 0x000000ffff487224 */ /* 0x000fe200078e00ed */
[-C--:B0-----:R-:W-:Y:S01]  /*243c0*/  PRMT R152, R20, R18.reuse, R153 ;  /* 0x0000001214987216 */ /* 0x081fe20000000099 */
[----:B------:R-:W-:Y:S02]  /*243d0*/  IMAD.MOV.U32 R73, RZ, RZ, R236 ;  /* 0x000000ffff497224 */ /* 0x000fe400078e00ec */
[----:B------:R-:W-:Y:S01]  /*243e0*/  IMAD.MOV.U32 R74, RZ, RZ, R235 ;  /* 0x000000ffff4a7224 */ /* 0x000fe200078e00eb */
[----:B-1----:R-:W-:Y:S01]  /*243f0*/  PRMT R154, R21, R18, R155 ;  /* 0x00000012159a7216 */ /* 0x002fe2000000009b */
        /* <DEDUP_REMOVED lines=76> */
[----:B------:R-:W-:Y:S01]  /*248c0*/  IMAD.MOV.U32 R151, RZ, RZ, R173 ;  /* 0x000000ffff977224 */ /* 0x000fe200078e00ad */
[-C--:B------:R-:W-:Y:S01]  /*248d0*/  PRMT R153, R20, R19.reuse, R153 ;  /* 0x0000001314997216 */ /* 0x080fe20000000099 */
[----:B------:R-:W-:Y:S01]  /*248e0*/  UMOV UR13, UR47 ;  /* 0x0000002f000d7c82 */ /* 0x000fe20008000000 */
[----:B------:R-:W-:Y:S01]  /*248f0*/  PRMT R155, R21, R19, R155 ;  /* 0x00000013159b7216 */ /* 0x000fe2000000009b */
[----:B------:R-:W-:Y:S01]  /*24900*/  UMOV UR46, UR20 ;  /* 0x00000014002e7c82 */ /* 0x000fe20008000000 */
[----:B------:R-:W-:Y:S01]  /*24910*/  UMOV UR47, UR21 ;  /* 0x00000015002f7c82 */ /* 0x000fe20008000000 */
[----:B------:R-:W3:Y:S04]  /*24920*/  LDL.LU R252, [R1+0x1584] ;  /* 0x0015840001fc7983 */ /* 0x000ee80000300800 */
[----:B------:R-:W4:Y:S01]  /*24930*/  LDL.LU R250, [R1+0x1580] ;  /* 0x0015800001fa7983 */ /* 0x000f220000300800 */
[----:B--2---:R-:W-:-:S03]  /*24940*/  WARPGROUP.ARRIVE ;  /* 0x00000000000079c5 */ /* 0x004fc60000000000 */
[----:B------:R-:W2:Y:S04]  /*24950*/  LDL.LU R248, [R1+0x157c] ;  /* 0x00157c0001f87983 */ /* 0x000ea80000300800 */
[----:B------:R-:W3:Y:S01]  /*24960*/  LDL.LU R246, [R1+0x1578] ;  /* 0x0015780001f67983 */ /* 0x000ee20000300800 */
[----:B------:R-:W-:Y:S03]  /*24970*/  QGMMA.64x256x32.F32.E4M3.E4M3 R24, R152, gdesc[UR44], R24, gsb0 ;  /* 0x03e0002c98187df3 */ /* 0x000fe60008000818 */
[----:B------:R-:W4:Y:S04]  /*24980*/  LDL.LU R244, [R1+0x1574] ;  /* 0x0015740001f47983 */ /* 0x000f280000300800 */
[----:B------:R-:W2:Y:S04]  /*24990*/  LDL.LU R241, [R1+0x1570] ;  /* 0x0015700001f17983 */ /* 0x000ea80000300800 */
[----:B------:R-:W3:Y:S04]  /*249a0*/  LDL.LU R240, [R1+0x156c] ;  /* 0x00156c0001f07983 */ /* 0x000ee80000300800 */
[----:B------:R-:W4:Y:S04]  /*249b0*/  LDL.LU R239, [R1+0x1568] ;  /* 0x0015680001ef7983 */ /* 0x000f280000300800 */
[----:B------:R-:W2:Y:S04]  /*249c0*/  LDL.LU R238, [R1+0x1564] ;  /* 0x0015640001ee7983 */ /* 0x000ea80000300800 */
[----:B------:R-:W3:Y:S04]  /*249d0*/  LDL.LU R237, [R1+0x1560] ;  /* 0x0015600001ed7983 */ /* 0x000ee80000300800 */
[----:B------:R-:W4:Y:S04]  /*249e0*/  LDL.LU R236, [R1+0x155c] ;  /* 0x00155c0001ec7983 */ /* 0x000f280000300800 */
[----:B------:R-:W2:Y:S04]  /*249f0*/  LDL.LU R235, [R1+0x1558] ;  /* 0x0015580001eb7983 */ /* 0x000ea80000300800 */
[----:B------:R-:W3:Y:S04]  /*24a00*/  LDL.LU R234, [R1+0x1554] ;  /* 0x0015540001ea7983 */ /* 0x000ee80000300800 */
[----:B------:R-:W3:Y:S04]  /*24a10*/  LDL.LU R233, [R1+0x1550] ;  /* 0x0015500001e97983 */ /* 0x000ee80000300800 */
[----:B------:R-:W4:Y:S04]  /*24a20*/  LDL.LU R232, [R1+0x154c] ;  /* 0x00154c0001e87983 */ /* 0x000f280000300800 */
[----:B------:R-:W4:Y:S04]  /*24a30*/  LDL.LU R231, [R1+0x1548] ;  /* 0x0015480001e77983 */ /* 0x000f280000300800 */
        /* <DEDUP_REMOVED lines=38> */
[----:B------:R1:W5:Y:S04]  /*24ca0*/  LDL.LU R6, [R1+0x14ac] ;  /* 0x0014ac0001067983 */ /* 0x0003680000300800 */
[----:B------:R1:W5:Y:S04]  /*24cb0*/  LDL.LU R10, [R1+0x14a8] ;  /* 0x0014a800010a7983 */ /* 0x0003680000300800 */
[----:B------:R-:W2:Y:S04]  /*24cc0*/  LDL.LU R5, [R1+0x14a4] ;  /* 0x0014a40001057983 */ /* 0x000ea80000300800 */
[----:B------:R1:W5:Y:S04]  /*24cd0*/  LDL.LU R9, [R1+0x14a0] ;  /* 0x0014a00001097983 */ /* 0x0003680000300800 */
[----:B------:R1:W5:Y:S04]  /*24ce0*/  LDL.LU R8, [R1+0x149c] ;  /* 0x00149c0001087983 */ /* 0x0003680000300800 */
[----:B------:R-:W2:Y:S04]  /*24cf0*/  LDL.LU R7, [R1+0x1498] ;  /* 0x0014980001077983 */ /* 0x000ea80000300800 */
[----:B------:R1:W5:Y:S04]  /*24d00*/  LDL.LU R11, [R1+0x1494] ;  /* 0x00149400010b7983 */ /* 0x0003680000300800 */
[----:B------:R1:W5:Y:S01]  /*24d10*/  LDL.LU R12, [R1+0x1490] ;  /* 0x00149000010c7983 */ /* 0x0003620000300800 */
[----:B------:R-:W-:-:S03]  /*24d20*/  WARPGROUP.DEPBAR.LE gsb0, 0x0 ;  /* 0x00008000000079c5 */ /* 0x000fc60000010000 */
        /* <DEDUP_REMOVED lines=64> */
[----:B0-----:R-:W3:Y:S04]  /*25130*/  LDL.LU.64 R150, [R1+0x1488] ;  /* 0x0014880001967983 */ /* 0x001ee80000300a00 */
[----:B------:R-:W4:Y:S04]  /*25140*/  LDL.LU.64 R148, [R1+0x1480] ;  /* 0x0014800001947983 */ /* 0x000f280000300a00 */
[----:B------:R-:W3:Y:S04]  /*25150*/  LDL.LU.64 R146, [R1+0x1478] ;  /* 0x0014780001927983 */ /* 0x000ee80000300a00 */
[----:B------:R-:W2:Y:S04]  /*25160*/  LDL.LU.64 R144, [R1+0x1470] ;  /* 0x0014700001907983 */ /* 0x000ea80000300a00 */
        /* <DEDUP_REMOVED lines=60> */
[----:B------:R-:W-:Y:S01]  /*25530*/  UMOV UR10, UR16 ;  /* 0x00000010000a7c82 */ /* 0x000fe20008000000 */
[----:B------:R-:W-:Y:S01]  /*25540*/  UMOV UR11, UR17 ;  /* 0x00000011000b7c82 */ /* 0x000fe20008000000 */
[-C--:B----4-:R-:W-:Y:S01]  /*25550*/  FMUL R148, R148, R0.reuse ;  /* 0x0000000094947220 */ /* 0x090fe20000400000 */
[-C--:B------:R-:W-:Y:S01]  /*25560*/  FMUL R149, R149, R0.reuse ;  /* 0x0000000095957220 */ /* 0x080fe20000400000 */
[-C--:B--2---:R-:W-:Y:S01]  /*25570*/  FMUL R144, R144, R0.reuse ;  /* 0x0000000090907220 */ /* 0x084fe20000400000 */
        /* <DEDUP_REMOVED lines=23> */
[----:B------:R-:W-:-:S06]  /*256f0*/  FMUL R97, R97, R0 ;  /* 0x0000000061617220 */ /* 0x000fcc0000400000 */
[----:B------:R-:W-:-:S06]  /*25700*/  WARPGROUP.ARRIVE ;  /* 0x00000000000079c5 */ /* 0x000fcc0000000000 */
[----:B------:R-:W-:Y:S01]  /*25710*/  QGMMA.64x256x32.F32.E4M3.E4M3 R24, R156, gdesc[UR8], R24, gsb0 ;  /* 0x03e000089c187df3 */ /* 0x000fe20008000818 */
[----:B------:R-:W-:Y:S01]  /*25720*/  UMOV UR10, UR12 ;  /* 0x0000000c000a7c82 */ /* 0x000fe20008000000 */
[----:B------:R-:W-:Y:S01]  /*25730*/  UMOV UR11, UR13 ;  /* 0x0000000d000b7c82 */ /* 0x000fe20008000000 */
[----:B------:R-:W-:Y:S02]  /*25740*/  WARPGROUP.DEPBAR.LE gsb0, 0x0 ;  /* 0x00008000000079c5 */ /* 0x000fe40000010000 */
[----:B------:R-:W-:Y:S01]  /*25750*/  WARPGROUP.ARRIVE ;  /* 0x00000000000079c5 */ /* 0x000fe20000000000 */
[----:B------:R-:W2:-:S15]  /*25760*/  LDL.LU R157, [R1+0x7a8] ;  /* 0x0007a800019d7983 */ /* 0x000e9e0000300800 */
[----:B------:R-:W-:-:S07]  /*25770*/  NOP ;  /* 0x0000000000007918 */ /* 0x000fce0000000000 */
[----:B------:R-:W-:Y:S01]  /*25780*/  QGMMA.64x256x32.F32.E4M3.E4M3 R24, R152, gdesc[UR8], R24, gsb0 ;  /* 0x03e0000898187df3 */ /* 0x000fe20008000818 */
[----:B------:R-:W-:Y:S01]  /*25790*/  FADD R19, R232, R231 ;  /* 0x000000e7e8137221 */ /* 0x000fe20000000000 */
        /* <DEDUP_REMOVED lines=43> */
[----:B------:R-:W-:-:S02]  /*25a50*/  WARPGROUP.DEPBAR.LE gsb0, 0x0 ;  /* 0x00008000000079c5 */ /* 0x000fc40000010000 */
[----:B------:R-:W3:Y:S04]  /*25a60*/  LDL.LU R154, [R1+0x7a4] ;  /* 0x0007a400019a7983 */ /* 0x000ee80000300800 */
[----:B------:R-:W4:Y:S04]  /*25a70*/  LDL.LU R156, [R1+0x7ac] ;  /* 0x0007ac00019c7983 */ /* 0x000f280000300800 */
[----:B------:R-:W4:Y:S01]  /*25a80*/  LDL.LU R155, [R1+0x7a0] ;  /* 0x0007a000019b7983 */ /* 0x000f220000300800 */
        /* <DEDUP_REMOVED lines=15> */
[----:B------:R-:W-:-:S03]  /*25b80*/  FADD R23, R183, R23 ;  /* 0x00000017b7177221 */ /* 0x000fc60000000000 */
[----:B------:R-:W0:Y:S04]  /*25b90*/  SHFL.BFLY PT, R20, R19, 0x2, 0x1f ;  /* 0x0c401f0013147f89 */ /* 0x000e2800000e0000 */
[----:B------:R-:W1:Y:S04]  /*25ba0*/  SHFL.BFLY PT, R22, R18, 0x2, 0x1f ;  /* 0x0c401f0012167f89 */ /* 0x000e6800000e0000 */
[----:B------:R-:W1:Y:S04]  /*25bb0*/  SHFL.BFLY PT, R153, R23, 0x2, 0x1f ;  /* 0x0c401f0017997f89 */ /* 0x000e6800000e0000 */
[----:B------:R-:W1:Y:S01]  /*25bc0*/  SHFL.BFLY PT, R152, R21, 0x2, 0x1f ;  /* 0x0c401f0015987f89 */ /* 0x000e6200000e0000 */
[----:B0-----:R-:W-:Y:S01]  /*25bd0*/  FADD R20, R19, R20 ;  /* 0x0000001413147221 */ /* 0x001fe20000000000 */
[----:B-1----:R-:W-:Y:S01]  /*25be0*/  FADD R22, R18, R22 ;  /* 0x0000001612167221 */ /* 0x002fe20000000000 */
[----:B------:R-:W-:-:S03]  /*25bf0*/  FADD R18, R23, R153 ;  /* 0x0000009917127221 */ /* 0x000fc60000000000 */
[----:B------:R-:W0:Y:S01]  /*25c00*/  SHFL.BFLY PT, R23, R20, 0x1, 0x1f ;  /* 0x0c201f0014177f89 */ /* 0x000e2200000e0000 */
[----:B------:R-:W-:-:S03]  /*25c10*/  FADD R19, R21, R152 ;  /* 0x0000009815137221 */ /* 0x000fc60000000000 */
[----:B------:R-:W1:Y:S04]  /*25c20*/  SHFL.BFLY PT, R21, R22, 0x1, 0x1f ;  /* 0x0c201f0016157f89 */ /* 0x000e6800000e0000 */
[----:B------:R-:W1:Y:S04]  /*25c30*/  SHFL.BFLY PT, R152, R19, 0x1, 0x1f ;  /* 0x0c201f0013987f89 */ /* 0x000e6800000e0000 */
[----:B------:R-:W2:Y:S01]  /*25c40*/  SHFL.BFLY PT, R153, R18, 0x1, 0x1f ;  /* 0x0c201f0012997f89 */ /* 0x000ea200000e0000 */
[----:B0-----:R-:W-:Y:S01]  /*25c50*/  FADD R20, R20, R23 ;  /* 0x0000001714147221 */ /* 0x001fe20000000000 */
[----:B-1----:R-:W-:Y:S01]  /*25c60*/  FADD R21, R22, R21 ;  /* 0x0000001516157221 */ /* 0x002fe20000000000 */
[----:B------:R-:W-:-:S03]  /*25c70*/  FADD R19, R19, R152 ;  /* 0x0000009813137221 */ /* 0x000fc60000000000 */
[----:B--2---:R-:W-:Y:S01]  /*25c80*/  FFMA R157, R3, R157, R21 ;  /* 0x0000009d039d7223 */ /* 0x004fe20000000015 */
[----:B------:R-:W-:Y:S01]  /*25c90*/  FADD R18, R18, R153 ;  /* 0x0000009912127221 */ /* 0x000fe20000000000 */
[----:B------:R-:W-:Y:S02]  /*25ca0*/  UIADD3 UR60, UR60, 0x40, URZ ;  /* 0x000000403c3c7890 */ /* 0x000fe4000fffe03f */
[----:B------:R-:W-:Y:S01]  /*25cb0*/  ULEA UR4, UR61, UR4, 0x6 ;  /* 0x000000043d047291 */ /* 0x000fe2000f8e303f */
[----:B------:R-:W-:Y:S02]  /*25cc0*/  IMAD R5, R7, 0x40, R5 ;  /* 0x0000004007057824 */ /* 0x000fe400078e0205 */
[----:B------:R-:W-:Y:S02]  /*25cd0*/  IMAD.MOV.U32 R252, RZ, RZ, R13 ;  /* 0x000000fffffc7224 */ /* 0x000fe400078e000d */
[----:B---3--:R-:W-:-:S05]  /*25ce0*/  FFMA R154, R4, R154, R20 ;  /* 0x0000009a049a7223 */ /* 0x008fca0000000014 */
[----:B------:R0:W-:Y:S01]  /*25cf0*/  STL [R1+0x7a4], R154 ;  /* 0x0007a49a01007387 */ /* 0x0001e20000100800 */
[----:B----4-:R-:W-:Y:S01]  /*25d00*/  FFMA R156, R0, R156, R19 ;  /* 0x0000009c009c7223 */ /* 0x010fe20000000013 */
[----:B0-----:R-:W0:Y:S01]  /*25d10*/  LDC R154, c[0x0][0x280] ;  /* 0x0000a000ff9a7b82 */ /* 0x001e220000000800 */
[----:B------:R-:W-:Y:S01]  /*25d20*/  FFMA R155, R2, R155, R18 ;  /* 0x0000009b029b7223 */ /* 0x000fe20000000012 */
[----:B------:R1:W-:Y:S04]  /*25d30*/  STL [R1+0x7a8], R157 ;  /* 0x0007a89d01007387 */ /* 0x0003e80000100800 */
[----:B------:R1:W-:Y:S04]  /*25d40*/  STL [R1+0x7ac], R156 ;  /* 0x0007ac9c01007387 */ /* 0x0003e80000100800 */
[----:B------:R1:W-:Y:S04]  /*25d50*/  STL [R1+0x7a0], R155 ;  /* 0x0007a09b01007387 */ /* 0x0003e80000100800 */
[----:B------:R1:W-:Y:S04]  /*25d60*/  STL [R1+0x600], R16 ;  /* 0x0006001001007387 */ /* 0x0003e80000100800 */
[----:B------:R1:W-:Y:S04]  /*25d70*/  STL [R1+0x604], R15 ;  /* 0x0006040f01007387 */ /* 0x0003e80000100800 */
[----:B------:R1:W-:Y:S04]  /*25d80*/  STL [R1+0x74c], R16 ;  /* 0x00074c1001007387 */ /* 0x0003e80000100800 */
[----:B------:R1:W-:Y:S04]  /*25d90*/  STL [R1+0x750], R15 ;  /* 0x0007500f01007387 */ /* 0x0003e80000100800 */
[----:B------:R1:W-:Y:S04]  /*25da0*/  STL [R1+0x754], R14 ;  /* 0x0007540e01007387 */ /* 0x0003e80000100800 */
[----:B------:R1:W-:Y:S01]  /*25db0*/  STL [R1+0x758], R13 ;  /* 0x0007580d01007387 */ /* 0x0003e20000100800 */
[----:B0-----:R-:W-:Y:S01]  /*25dc0*/  ISETP.LE.AND P1, PT, R154, UR60, PT ;  /* 0x0000003c9a007c0c */ /* 0x001fe2000bf23270 */
[----:B------:R-:W-:-:S12]  /*25dd0*/  IMAD.MOV.U32 R0, RZ, RZ, R14 ;  /* 0x000000ffff007224 */ /* 0x000fd800078e000e */
[----:B-1----:R-:W-:Y:S05]  /*25de0*/  @!P1 BRA `(.L_x_1) ;  /* 0xfffffee800749947 */ /* 0x002fea000383ffff */
.L_x_0:
[----:B------:R-:W2:Y:S01]  /*25df0*/  LDL.LU R174, [R1+0x8] ;  /* 0x0000080001ae7983 */ /* 0x000ea20000300800 */
[----:B-----5:R-:W-:Y:S01]  /*25e00*/  FMUL R10, R151, 0.25 ;  /* 0x3e800000970a7820 */ /* 0x020fe20000400000 */
[----:B------:R-:W-:Y:S01]  /*25e10*/  FMUL R9, R150, 0.25 ;  /* 0x3e80000096097820 */ /* 0x000fe20000400000 */
[----:B------:R-:W-:Y:S01]  /*25e20*/  ULDC.64 UR10, c[0x0][0x270] ;  /* 0x00009c00000a7ab9 */ /* 0x000fe20000000a00 */
[----:B------:R-:W3:Y:S04]  /*25e30*/  LDL.LU R172, [R1+0x408] ;  /* 0x0004080001ac7983 */ /* 0x000ee80000300800 */
[----:B------:R-:W4:Y:S04]  /*25e40*/  LDL.LU R171, [R1+0x400] ;  /* 0x0004000001ab7983 */ /* 0x000f280000300800 */
[----:B------:R-:W-:Y:S04]  /*25e50*/  STL [R1+0x1290], R252 ;  /* 0x001290fc01007387 */ /* 0x000fe80000100800 */
[----:B------:R0:W-:Y:S04]  /*25e60*/  STL [R1+0x128c], R0 ;  /* 0x00128c0001007387 */ /* 0x0001e80000100800 */
[----:B------:R-:W4:Y:S04]  /*25e70*/  LDL.LU R5, [R1+0x7a0] ;  /* 0x0007a00001057983 */ /* 0x000f280000300800 */
[----:B------:R-:W4:Y:S04]  /*25e80*/  LDL.LU R169, [R1+0x7ac] ;  /* 0x0007ac0001a97983 */ /* 0x000f280000300800 */
[----:B------:R-:W4:Y:S04]  /*25e90*/  LDL.LU R4, [R1+0x7a8] ;  /* 0x0007a80001047983 */ /* 0x000f280000300800 */
[----:B------:R-:W4:Y:S04]  /*25ea0*/  LDL.LU R3, [R1+0x7a4] ;  /* 0x0007a40001037983 */ /* 0x000f280000300800 */
[----:B------:R-:W4:Y:S04]  /*25eb0*/  LDL.LU R170, [R1] ;  /* 0x0000000001aa7983 */ /* 0x000f280000300800 */
        /* <DEDUP_REMOVED lines=27> */
[----:B--2---:R-:W-:Y:S01]  /*26070*/  FMUL R2, R174, 0.25 ;  /* 0x3e800000ae027820 */ /* 0x004fe20000400000 */
[----:B---3--:R-:W-:Y:S01]  /*26080*/  FMUL R7, R172, 0.25 ;  /* 0x3e800000ac077820 */ /* 0x008fe20000400000 */
[----:B----4-:R-:W-:Y:S01]  /*26090*/  FSETP.GT.AND P3, PT, |R5|, 8.50705917302346158658e+37, PT ;  /* 0x7e8000000500780b */ /* 0x010fe20003f64200 */
[----:B------:R-:W-:-:S02]  /*260a0*/  IMAD.MOV.U32 R173, RZ, RZ, R170 ;  /* 0x000000ffffad7224 */ /* 0x000fc400078e00aa */
[----:B------:R-:W-:Y:S02]  /*260b0*/  IMAD.MOV.U32 R170, RZ, RZ, R169 ;  /* 0x000000ffffaa7224 */ /* 0x000fe400078e00a9 */
[----:B------:R-:W-:Y:S02]  /*260c0*/  IMAD.MOV.U32 R169, RZ, RZ, R168 ;  /* 0x000000ffffa97224 */ /* 0x000fe400078e00a8 */
[----:B------:R-:W-:Y:S02]  /*260d0*/  IMAD.MOV.U32 R168, RZ, RZ, R167 ;  /* 0x000000ffffa87224 */ /* 0x000fe400078e00a7 */
[----:B------:R-:W2:Y:S01]  /*260e0*/  LDL.LU R167, [R1+0x1f4] ;  /* 0x0001f40001a77983 */ /* 0x000ea20000300800 */
[----:B0-----:R-:W-:Y:S01]  /*260f0*/  FSEL R0, R2, R174, P3 ;  /* 0x000000ae02007208 */ /* 0x001fe20001800000 */
[----:B------:R-:W-:Y:S02]  /*26100*/  IMAD.MOV.U32 R2, RZ, RZ, R170 ;  /* 0x000000ffff027224 */ /* 0x000fe400078e00aa */
[----:B------:R-:W-:Y:S01]  /*26110*/  FMUL R8, R173, 0.25 ;  /* 0x3e800000ad087820 */ /* 0x000fe20000400000 */
[----:B------:R-:W-:Y:S01]  /*26120*/  IMAD.MOV.U32 R170, RZ, RZ, R169 ;  /* 0x000000ffffaa7224 */ /* 0x000fe200078e00a9 */
[----:B------:R0:W-:Y:S01]  /*26130*/  STL [R1+0x858], R0 ;  /* 0x0008580001007387 */ /* 0x0001e20000100800 */
[----:B------:R-:W-:Y:S01]  /*26140*/  FSETP.GT.AND P2, PT, |R2|, 8.50705917302346158658e+37, PT ;  /* 0x7e8000000200780b */ /* 0x000fe20003f44200 */
[----:B------:R-:W-:Y:S01]  /*26150*/  FMUL R6, R171, 0.25 ;  /* 0x3e800000ab067820 */ /* 0x000fe20000400000 */
[----:B------:R-:W-:Y:S01]  /*26160*/  FSETP.GT.AND P0, PT, |R4|, 8.50705917302346158658e+37, PT ;  /* 0x7e8000000400780b */ /* 0x000fe20003f04200 */
[----:B------:R-:W-:Y:S01]  /*26170*/  IMAD.MOV.U32 R169, RZ, RZ, R168 ;  /* 0x000000ffffa97224 */ /* 0x000fe200078e00a8 */
[----:B------:R-:W-:-:S02]  /*26180*/  FSETP.GT.AND P1, PT, |R3|, 8.50705917302346158658e+37, PT ;  /* 0x7e8000000300780b */ /* 0x000fc40003f24200 */
[----:B0-----:R-:W-:Y:S02]  /*26190*/  FSEL R0, R8, R173, P2 ;  /* 0x000000ad08007208 */ /* 0x001fe40001000000 */
[----:B------:R-:W-:Y:S01]  /*261a0*/  FSEL R7, R7, R172, P0 ;  /* 0x000000ac07077208 */ /* 0x000fe20000000000 */
[----:B------:R-:W-:Y:S01]  /*261b0*/  FMUL R8, R147, 0.25 ;  /* 0x3e80000093087820 */ /* 0x000fe20000400000 */
[----:B--2---:R-:W-:Y:S02]  /*261c0*/  IMAD.MOV.U32 R168, RZ, RZ, R167 ;  /* 0x000000ffffa87224 */ /* 0x004fe400078e00a7 */
[----:B------:R-:W2:Y:S04]  /*261d0*/  LDL.LU R167, [R1+0x1f0] ;  /* 0x0001f00001a77983 */ /* 0x000ea80000300800 */
[----:B------:R0:W-:Y:S04]  /*261e0*/  STL [R1+0x85c], R0 ;  /* 0x00085c0001007387 */ /* 0x0001e80000100800 */
[----:B------:R1:W-:Y:S01]  /*261f0*/  STL [R1+0x860], R7 ;  /* 0x0008600701007387 */ /* 0x0003e20000100800 */
[----:B0-----:R-:W-:-:S02]  /*26200*/  FSEL R0, R6, R171, P1 ;  /* 0x000000ab06007208 */ /* 0x001fc40000800000 */
[----:B------:R-:W-:Y:S01]  /*26210*/  FSEL R6, R10, R151, P3 ;  /* 0x000000970a067208 */ /* 0x000fe20001800000 */
[----:B------:R-:W-:Y:S01]  /*26220*/  FMUL R10, R149, 0.25 ;  /* 0x3e800000950a7820 */ /* 0x000fe20000400000 */
[----:B-1----:R-:W-:Y:S01]  /*26230*/  FMUL R7, R146, 0.25 ;  /* 0x3e80000092077820 */ /* 0x002fe20000400000 */
[----:B------:R0:W-:Y:S04]  /*26240*/  STL [R1+0x864], R0 ;  /* 0x0008640001007387 */ /* 0x0001e80000100800 */
[----:B------:R1:W-:Y:S01]  /*26250*/  STL [R1+0x84c], R6 ;  /* 0x00084c0601007387 */ /* 0x0003e20000100800 */
[----:B------:R-:W-:Y:S02]  /*26260*/  FSEL R7, R7, R146, P3 ;  /* 0x0000009207077208 */ /* 0x000fe40001800000 */
[----:B0-----:R-:W-:Y:S01]  /*26270*/  FSEL R0, R9, R150, P3 ;  /* 0x0000009609007208 */ /* 0x001fe20001800000 */
[----:B------:R-:W-:Y:S01]  /*26280*/  FMUL R9, R148, 0.25 ;  /* 0x3e80000094097820 */ /* 0x000fe20000400000 */
[----:B-1----:R-:W-:-:S03]  /*26290*/  FMUL R6, R145, 0.25 ;  /* 0x3e80000091067820 */ /* 0x002fc60000400000 */
[----:B------:R0:W-:Y:S01]  /*262a0*/  STL [R1+0x848], R0 ;  /* 0x0008480001007387 */ /* 0x0001e20000100800 */
[----:B------:R-:W-:Y:S02]  /*262b0*/  FSEL R9, R9, R148, P2 ;  /* 0x0000009409097208 */ /* 0x000fe40001000000 */
[----:B0-----:R-:W-:Y:S01]  /*262c0*/  FSEL R0, R10, R149, P2 ;  /* 0x000000950a007208 */ /* 0x001fe20001000000 */
[----:B------:R-:W-:-:S04]  /*262d0*/  FMUL R10, R144, 0.25 ;  /* 0x3e800000900a7820 */ /* 0x000fc80000400000 */
[----:B------:R0:W-:Y:S04]  /*262e0*/  STL [R1+0x854], R0 ;  /* 0x0008540001007387 */ /* 0x0001e80000100800 */
[----:B------:R1:W-:Y:S01]  /*262f0*/  STL [R1+0x850], R9 ;  /* 0x0008500901007387 */ /* 0x0003e20000100800 */
[----:B0-----:R-:W-:Y:S01]  /*26300*/  FSEL R0, R8, R147, P3 ;  /* 0x0000009308007208 */ /* 0x001fe20001800000 */
[----:B------:R-:W-:Y:S01]  /*26310*/  FMUL R8, R142, 0.25 ;  /* 0x3e8000008e087820 */ /* 0x000fe20000400000 */
[----:B-1----:R-:W-:-:S03]  /*26320*/  FMUL R9, R143, 0.25 ;  /* 0x3e8000008f097820 */ /* 0x002fc60000400000 */
[----:B------:R0:W-:Y:S04]  /*26330*/  STL [R1+0x83c], R0 ;  /* 0x00083c0001007387 */ /* 0x0001e80000100800 */
[----:B------:R1:W-:Y:S01]  /*26340*/  STL [R1+0x838], R7 ;  /* 0x0008380701007387 */ /* 0x0003e20000100800 */
[----:B------:R-:W-:Y:S02]  /*26350*/  FSEL R9, R9, R143, P3 ;  /* 0x0000008f09097208 */ /* 0x000fe40001800000 */
[----:B0-----:R-:W-:Y:S01]  /*26360*/  FSEL R0, R6, R145, P2 ;  /* 0x0000009106007208 */ /* 0x001fe20001000000 */
[----:B------:R-:W-:Y:S01]  /*26370*/  FMUL R6, R140, 0.25 ;  /* 0x3e8000008c067820 */ /* 0x000fe20000400000 */
[----:B-1----:R-:W-:-:S03]  /*26380*/  FMUL R7, R141, 0.25 ;  /* 0x3e8000008d077820 */ /* 0x002fc60000400000 */
[----:B------:R0:W-:Y:S02]  /*26390*/  STL [R1+0x844], R0 ;  /* 0x0008440001007387 */ /* 0x0001e40000100800 */
        /* <DEDUP_REMOVED lines=333> */
[----:B------:R0:W-:Y:S01]  /*27870*/  STL [R1+0x680], R0 ;  /* 0x0006800001007387 */ /* 0x0001e20000100800 */
[----:B------:R-:W-:-:S03]  /*27880*/  FSEL R10, R10, R29, P2 ;  /* 0x0000001d0a0a7208 */ /* 0x000fc60001000000 */
[----:B------:R1:W-:Y:S01]  /*27890*/  STL [R1+0x67c], R9 ;  /* 0x00067c0901007387 */ /* 0x0003e20000100800 */
[----:B0-----:R-:W-:Y:S01]  /*278a0*/  FSEL R0, R8, R32, P2 ;  /* 0x0000002008007208 */ /* 0x001fe20001000000 */
[----:B------:R-:W-:Y:S01]  /*278b0*/  FMUL R8, R27, 0.25 ;  /* 0x3e8000001b087820 */ /* 0x000fe20000400000 */
[----:B-1----:R-:W-:-:S03]  /*278c0*/  FMUL R9, R28, 0.25 ;  /* 0x3e8000001c097820 */ /* 0x002fc60000400000 */
        /* <DEDUP_REMOVED lines=15> */
[----:B------:R0:W-:Y:S01]  /*279c0*/  STL [R1+0x664], R0 ;  /* 0x0006640001007387 */ /* 0x0001e20000100800 */
[----:B------:R-:W-:-:S03]  /*279d0*/  FSEL R8, R8, R169, P3 ;  /* 0x000000a908087208 */ /* 0x000fc60001800000 */
[----:B------:R1:W-:Y:S01]  /*279e0*/  STL [R1+0x660], R7 ;  /* 0x0006600701007387 */ /* 0x0003e20000100800 */
[----:B0-----:R-:W-:Y:S01]  /*279f0*/  FSEL R0, R6, R25, P2 ;  /* 0x0000001906007208 */ /* 0x001fe20001000000 */
[----:B--2---:R-:W-:Y:S01]  /*27a00*/  FMUL R6, R167, 0.25 ;  /* 0x3e800000a7067820 */ /* 0x004fe20000400000 */
[----:B-1----:R-:W-:-:S03]  /*27a10*/  FMUL R7, R168, 0.25 ;  /* 0x3e800000a8077820 */ /* 0x002fc60000400000 */
[----:B------:R0:W-:Y:S02]  /*27a20*/  STL [R1+0x65c], R0 ;  /* 0x00065c0001007387 */ /* 0x0001e40000100800 */
[----:B0-----:R-:W-:Y:S01]  /*27a30*/  FSEL R0, R10, R24, P2 ;  /* 0x000000180a007208 */ /* 0x001fe20001000000 */
[----:B------:R-:W-:-:S04]  /*27a40*/  FMUL R10, R166, 0.25 ;  /* 0x3e800000a60a7820 */ /* 0x000fc80000400000 */
[----:B------:R0:W-:Y:S01]  /*27a50*/  STL [R1+0x658], R0 ;  /* 0x0006580001007387 */ /* 0x0001e20000100800 */
[----:B------:R-:W-:-:S03]  /*27a60*/  FSEL R10, R10, R166, P3 ;  /* 0x000000a60a0a7208 */ /* 0x000fc60001800000 */
[----:B------:R1:W-:Y:S04]  /*27a70*/  STL [R1+0x654], R9 ;  /* 0x0006540901007387 */ /* 0x0003e80000100800 */
[----:B------:R2:W-:Y:S01]  /*27a80*/  STL [R1+0x650], R8 ;  /* 0x0006500801007387 */ /* 0x0005e20000100800 */
[----:B0-----:R-:W-:Y:S01]  /*27a90*/  FSEL R0, R7, R168, P2 ;  /* 0x000000a807007208 */ /* 0x001fe20001000000 */
[----:B------:R-:W-:Y:S01]  /*27aa0*/  FMUL R7, R163, 0.25 ;  /* 0x3e800000a3077820 */ /* 0x000fe20000400000 */
[----:B-1----:R-:W-:-:S03]  /*27ab0*/  FMUL R9, R165, 0.25 ;  /* 0x3e800000a5097820 */ /* 0x002fc60000400000 */
[----:B------:R0:W-:Y:S01]  /*27ac0*/  STL [R1+0x64c], R0 ;  /* 0x00064c0001007387 */ /* 0x0001e20000100800 */
[----:B------:R-:W-:Y:S01]  /*27ad0*/  FSEL R7, R7, R163, P2 ;  /* 0x000000a307077208 */ /* 0x000fe20001000000 */
[----:B--2---:R-:W-:-:S05]  /*27ae0*/  FMUL R8, R164, 0.25 ;  /* 0x3e800000a4087820 */ /* 0x004fca0000400000 */
        /* <DEDUP_REMOVED lines=10> */
[----:B------:R-:W-:-:S03]  /*27b90*/  FSEL R10, R10, R161, P3 ;  /* 0x000000a10a0a7208 */ /* 0x000fc60001800000 */
[----:B------:R2:W-:Y:S01]  /*27ba0*/  STL [R1+0x638], R7 ;  /* 0x0006380701007387 */ /* 0x0005e20000100800 */
[----:B0-----:R-:W-:Y:S01]  /*27bb0*/  FSEL R0, R6, R162, P3 ;  /* 0x000000a206007208 */ /* 0x001fe20001800000 */
[----:B------:R-:W-:Y:S01]  /*27bc0*/  FMUL R6, R157, 0.25 ;  /* 0x3e8000009d067820 */ /* 0x000fe20000400000 */
[----:B-1----:R-:W-:-:S03]  /*27bd0*/  FMUL R8, R159, 0.25 ;  /* 0x3e8000009f087820 */ /* 0x002fc60000400000 */
[----:B------:R0:W-:Y:S01]  /*27be0*/  STL [R1+0x634], R0 ;  /* 0x0006340001007387 */ /* 0x0001e20000100800 */
[----:B--2---:R-:W-:Y:S01]  /*27bf0*/  FMUL R7, R158, 0.25 ;  /* 0x3e8000009e077820 */ /* 0x004fe20000400000 */
[----:B------:R-:W-:Y:S02]  /*27c00*/  FSEL R8, R8, R159, P2 ;  /* 0x0000009f08087208 */ /* 0x000fe40001000000 */
[----:B------:R1:W-:Y:S02]  /*27c10*/  STL [R1+0x630], R10 ;  /* 0x0006300a01007387 */ /* 0x0003e40000100800 */
[----:B------:R-:W-:Y:S02]  /*27c20*/  FSEL R7, R7, R158, P3 ;  /* 0x0000009e07077208 */ /* 0x000fe40001800000 */
[----:B0-----:R-:W-:Y:S01]  /*27c30*/  FSEL R0, R9, R160, P2 ;  /* 0x000000a009007208 */ /* 0x001fe20001000000 */
[----:B------:R-:W-:-:S04]  /*27c40*/  FMUL R9, R16, 0.25 ;  /* 0x3e80000010097820 */ /* 0x000fc80000400000 */
[----:B------:R0:W-:Y:S01]  /*27c50*/  STL [R1+0x62c], R0 ;  /* 0x00062c0001007387 */ /* 0x0001e20000100800 */
[----:B-1----:R-:W-:-:S03]  /*27c60*/  FMUL R10, R18, 0.25 ;  /* 0x3e800000120a7820 */ /* 0x002fc60000400000 */
[----:B------:R1:W-:Y:S02]  /*27c70*/  STL [R1+0x628], R8 ;  /* 0x0006280801007387 */ /* 0x0003e40000100800 */
[----:B------:R-:W-:Y:S02]  /*27c80*/  FSEL R10, R10, R18, P2 ;  /* 0x000000120a0a7208 */ /* 0x000fe40001000000 */
[----:B------:R2:W-:Y:S01]  /*27c90*/  STL [R1+0x624], R7 ;  /* 0x0006240701007387 */ /* 0x0005e20000100800 */
[----:B0-----:R-:W-:Y:S01]  /*27ca0*/  FSEL R0, R6, R157, P3 ;  /* 0x0000009d06007208 */ /* 0x001fe20001800000 */
[----:B------:R-:W-:Y:S01]  /*27cb0*/  FMUL R6, R13, 0.25 ;  /* 0x3e8000000d067820 */ /* 0x000fe20000400000 */
[----:B-1----:R-:W-:-:S03]  /*27cc0*/  FMUL R8, R15, 0.25 ;  /* 0x3e8000000f087820 */ /* 0x002fc60000400000 */
[----:B------:R0:W-:Y:S01]  /*27cd0*/  STL [R1+0x620], R0 ;  /* 0x0006200001007387 */ /* 0x0001e20000100800 */
[----:B--2---:R-:W-:Y:S01]  /*27ce0*/  FMUL R7, R14, 0.25 ;  /* 0x3e8000000e077820 */ /* 0x004fe20000400000 */
[----:B------:R-:W-:Y:S02]  /*27cf0*/  FSEL R8, R8, R15, P3 ;  /* 0x0000000f08087208 */ /* 0x000fe40001800000 */
[----:B------:R-:W-:Y:S02]  /*27d00*/  STL [R1+0x61c], R10 ;  /* 0x00061c0a01007387 */ /* 0x000fe40000100800 */
[----:B------:R-:W-:Y:S02]  /*27d10*/  FSEL R7, R7, R14, P3 ;  /* 0x0000000e07077208 */ /* 0x000fe40001800000 */
[----:B0-----:R-:W-:-:S05]  /*27d20*/  FSEL R0, R9, R16, P2 ;  /* 0x0000001009007208 */ /* 0x001fca0001000000 */
[----:B------:R0:W-:Y:S04]  /*27d30*/  STL [R1+0x618], R0 ;  /* 0x0006180001007387 */ /* 0x0001e80000100800 */
[----:B------:R1:W-:Y:S04]  /*27d40*/  STL [R1+0x614], R8 ;  /* 0x0006140801007387 */ /* 0x0003e80000100800 */
[----:B------:R-:W2:Y:S01]  /*27d50*/  LDL.LU R18, [R1+0x188] ;  /* 0x0001880001127983 */ /* 0x000ea20000300800 */
[----:B0-----:R-:W-:-:S03]  /*27d60*/  FSEL R0, R6, R13, P2 ;  /* 0x0000000d06007208 */ /* 0x001fc60001000000 */
[----:B------:R0:W-:Y:S04]  /*27d70*/  STL [R1+0x610], R7 ;  /* 0x0006100701007387 */ /* 0x0001e80000100800 */
[----:B------:R-:W3:Y:S04]  /*27d80*/  LDL.LU R16, [R1+0x184] ;  /* 0x0001840001107983 */ /* 0x000ee80000300800 */
[----:B------:R4:W-:Y:S04]  /*27d90*/  STL [R1+0x60c], R0 ;  /* 0x00060c0001007387 */ /* 0x0009e80000100800 */
[----:B------:R-:W3:Y:S04]  /*27da0*/  LDL.LU R15, [R1+0x180] ;  /* 0x00018000010f7983 */ /* 0x000ee80000300800 */
[----:B------:R-:W3:Y:S04]  /*27db0*/  LDL.LU R14, [R1+0x17c] ;  /* 0x00017c00010e7983 */ /* 0x000ee80000300800 */
[----:B------:R-:W3:Y:S01]  /*27dc0*/  LDL.LU R13, [R1+0x178] ;  /* 0x00017800010d7983 */ /* 0x000ee20000300800 */
[----:B------:R-:W-:Y:S01]  /*27dd0*/  FMUL R10, R155, 0.25 ;  /* 0x3e8000009b0a7820 */ /* 0x000fe20000400000 */
[----:B------:R-:W-:Y:S01]  /*27de0*/  FMUL R9, R154, 0.25 ;  /* 0x3e8000009a097820 */ /* 0x000fe20000400000 */
[----:B-1----:R-:W-:Y:S01]  /*27df0*/  FMUL R8, R153, 0.25 ;  /* 0x3e80000099087820 */ /* 0x002fe20000400000 */
[----:B0-----:R-:W-:-:S02]  /*27e00*/  FMUL R7, R152, 0.25 ;  /* 0x3e80000098077820 */ /* 0x001fc40000400000 */
[----:B------:R-:W-:Y:S01]  /*27e10*/  FSEL R10, R10, R155, P2 ;  /* 0x0000009b0a0a7208 */ /* 0x000fe20001000000 */
[----:B------:R-:W-:Y:S01]  /*27e20*/  FMUL R6, R23, 0.25 ;  /* 0x3e80000017067820 */ /* 0x000fe20000400000 */
[----:B----4-:R-:W-:Y:S02]  /*27e30*/  FSEL R0, R9, R154, P3 ;  /* 0x0000009a09007208 */ /* 0x010fe40001800000 */
[----:B------:R-:W-:Y:S01]  /*27e40*/  FSEL R8, R8, R153, P3 ;  /* 0x0000009908087208 */ /* 0x000fe20001800000 */
[----:B------:R0:W-:Y:S01]  /*27e50*/  STL [R1+0x608], R10 ;  /* 0x0006080a01007387 */ /* 0x0001e20000100800 */
[----:B------:R-:W-:-:S03]  /*27e60*/  FSEL R7, R7, R152, P2 ;  /* 0x0000009807077208 */ /* 0x000fc60001000000 */
[----:B------:R1:W-:Y:S01]  /*27e70*/  STL [R1+0x408], R0 ;  /* 0x0004080001007387 */ /* 0x0003e20000100800 */
[----:B------:R-:W-:-:S03]  /*27e80*/  FMUL R9, R22, 0.25 ;  /* 0x3e80000016097820 */ /* 0x000fc60000400000 */
[----:B------:R4:W-:Y:S01]  /*27e90*/  STL [R1+0x400], R8 ;  /* 0x0004000801007387 */ /* 0x0009e20000100800 */
[----:B0-----:R-:W-:-:S03]  /*27ea0*/  FMUL R10, R156, 0.25 ;  /* 0x3e8000009c0a7820 */ /* 0x001fc60000400000 */
[----:B------:R-:W3:Y:S01]  /*27eb0*/  LDL.LU R155, [R1+0x174] ;  /* 0x00017400019b7983 */ /* 0x000ee20000300800 */
[----:B-1----:R-:W-:-:S03]  /*27ec0*/  FSEL R0, R6, R23, P2 ;  /* 0x0000001706007208 */ /* 0x002fc60001000000 */
[----:B------:R0:W-:Y:S01]  /*27ed0*/  STL [R1+0x1fc], R7 ;  /* 0x0001fc0701007387 */ /* 0x0001e20000100800 */
[----:B----4-:R-:W-:-:S03]  /*27ee0*/  FMUL R8, R21, 0.25 ;  /* 0x3e80000015087820 */ /* 0x010fc60000400000 */
[----:B------:R-:W4:Y:S01]  /*27ef0*/  LDL.LU R154, [R1+0x170] ;  /* 0x00017000019a7983 */ /* 0x000f220000300800 */
[----:B------:R-:W-:-:S03]  /*27f00*/  FSEL R10, R10, R156, P3 ;  /* 0x0000009c0a0a7208 */ /* 0x000fc60001800000 */
[----:B------:R1:W-:Y:S01]  /*27f10*/  STL [R1+0x1f8], R0 ;  /* 0x0001f80001007387 */ /* 0x0003e20000100800 */
[----:B0-----:R-:W-:-:S03]  /*27f20*/  FMUL R7, R20, 0.25 ;  /* 0x3e80000014077820 */ /* 0x001fc60000400000 */
[----:B------:R-:W4:Y:S01]  /*27f30*/  LDL.LU R153, [R1+0x16c] ;  /* 0x00016c0001997983 */ /* 0x000f220000300800 */
[----:B------:R-:W-:-:S03]  /*27f40*/  FMUL R6, R19, 0.25 ;  /* 0x3e80000013067820 */ /* 0x000fc60000400000 */
[----:B------:R-:W4:Y:S01]  /*27f50*/  LDL.LU R152, [R1+0x168] ;  /* 0x0001680001987983 */ /* 0x000f220000300800 */
[----:B-1----:R-:W-:-:S03]  /*27f60*/  FSEL R0, R9, R22, P3 ;  /* 0x0000001609007208 */ /* 0x002fc60001800000 */
[----:B------:R-:W4:Y:S01]  /*27f70*/  LDL.LU R23, [R1+0x164] ;  /* 0x0001640001177983 */ /* 0x000f220000300800 */
[----:B------:R-:W-:Y:S02]  /*27f80*/  FSEL R8, R8, R21, P2 ;  /* 0x0000001508087208 */ /* 0x000fe40001000000 */
[----:B------:R-:W-:Y:S01]  /*27f90*/  FSEL R7, R7, R20, P2 ;  /* 0x0000001407077208 */ /* 0x000fe20001000000 */
[----:B------:R-:W-:Y:S04]  /*27fa0*/  STL [R1+0x1f4], R10 ;  /* 0x0001f40a01007387 */ /* 0x000fe80000100800 */
[----:B------:R0:W-:Y:S04]  /*27fb0*/  STL [R1+0x1f0], R0 ;  /* 0x0001f00001007387 */ /* 0x0001e80000100800 */
[----:B------:R-:W-:Y:S04]  /*27fc0*/  STL [R1+0x1ec], R8 ;  /* 0x0001ec0801007387 */ /* 0x000fe80000100800 */
[----:B------:R-:W4:Y:S01]  /*27fd0*/  LDL.LU R156, [R1+0x160] ;  /* 0x00016000019c7983 */ /* 0x000f220000300800 */
[----:B0-----:R-:W-:-:S03]  /*27fe0*/  FSEL R0, R6, R19, P3 ;  /* 0x0000001306007208 */ /* 0x001fc60001800000 */
[----:B------:R-:W-:Y:S04]  /*27ff0*/  STL [R1+0x1e8], R7 ;  /* 0x0001e80701007387 */ /* 0x000fe80000100800 */
[----:B------:R-:W4:Y:S04]  /*28000*/  LDL.LU R22, [R1+0x15c] ;  /* 0x00015c0001167983 */ /* 0x000f280000300800 */
[----:B------:R0:W-:Y:S04]  /*28010*/  STL [R1+0x1e4], R0 ;  /* 0x0001e40001007387 */ /* 0x0001e80000100800 */
[----:B------:R-:W4:Y:S04]  /*28020*/  LDL.LU R21, [R1+0x158] ;  /* 0x0001580001157983 */ /* 0x000f280000300800 */
[----:B------:R-:W4:Y:S04]  /*28030*/  LDL.LU R20, [R1+0x154] ;  /* 0x0001540001147983 */ /* 0x000f280000300800 */
[----:B------:R-:W4:Y:S01]  /*28040*/  LDL.LU R19, [R1+0x150] ;  /* 0x0001500001137983 */ /* 0x000f220000300800 */
[----:B--2---:R-:W-:Y:S01]  /*28050*/  FMUL R10, R18, 0.25 ;  /* 0x3e800000120a7820 */ /* 0x004fe20000400000 */
[----:B---3--:R-:W-:-:S04]  /*28060*/  FMUL R9, R16, 0.25 ;  /* 0x3e80000010097820 */ /* 0x008fc80000400000 */
[----:B------:R-:W-:Y:S02]  /*28070*/  FSEL R10, R10, R18, P3 ;  /* 0x000000120a0a7208 */ /* 0x000fe40001800000 */
[----:B0-----:R-:W-:Y:S01]  /*28080*/  FSEL R0, R9, R16, P2 ;  /* 0x0000001009007208 */ /* 0x001fe20001000000 */
[----:B------:R-:W-:Y:S01]  /*28090*/  FMUL R8, R15, 0.25 ;  /* 0x3e8000000f087820 */ /* 0x000fe20000400000 */
[----:B------:R-:W-:-:S04]  /*280a0*/  FMUL R7, R14, 0.25 ;  /* 0x3e8000000e077820 */ /* 0x000fc80000400000 */
[----:B------:R-:W-:Y:S01]  /*280b0*/  FSEL R8, R8, R15, P2 ;  /* 0x0000000f08087208 */ /* 0x000fe20001000000 */
[----:B------:R-:W-:Y:S01]  /*280c0*/  FMUL R6, R13, 0.25 ;  /* 0x3e8000000d067820 */ /* 0x000fe20000400000 */
[----:B------:R-:W-:Y:S01]  /*280d0*/  STL [R1+0x1e0], R10 ;  /* 0x0001e00a01007387 */ /* 0x000fe20000100800 */
[----:B------:R-:W-:-:S03]  /*280e0*/  FSEL R7, R7, R14, P3 ;  /* 0x0000000e07077208 */ /* 0x000fc60001800000 */
        /* <DEDUP_REMOVED lines=11> */
[----:B----4-:R-:W-:Y:S01]  /*281a0*/  FMUL R9, R154, 0.25 ;  /* 0x3e8000009a097820 */ /* 0x010fe20000400000 */
[----:B-1----:R-:W-:Y:S01]  /*281b0*/  FMUL R8, R153, 0.25 ;  /* 0x3e80000099087820 */ /* 0x002fe20000400000 */
[----:B0-----:R-:W-:-:S02]  /*281c0*/  FMUL R7, R152, 0.25 ;  /* 0x3e80000098077820 */ /* 0x001fc40000400000 */
[----:B------:R-:W-:Y:S02]  /*281d0*/  FSEL R10, R10, R155, P2 ;  /* 0x0000009b0a0a7208 */ /* 0x000fe40001000000 */
[----:B------:R-:W-:Y:S01]  /*281e0*/  FSEL R0, R9, R154, P2 ;  /* 0x0000009a09007208 */ /* 0x000fe20001000000 */
[----:B------:R-:W-:Y:S01]  /*281f0*/  FMUL R6, R23, 0.25 ;  /* 0x3e80000017067820 */ /* 0x000fe20000400000 */
[----:B------:R-:W-:Y:S01]  /*28200*/  FSEL R8, R8, R153, P3 ;  /* 0x0000009908087208 */ /* 0x000fe20001800000 */
[----:B------:R-:W-:Y:S01]  /*28210*/  STL [R1+0x1cc], R10 ;  /* 0x0001cc0a01007387 */ /* 0x000fe20000100800 */
[----:B------:R-:W-:-:S03]  /*28220*/  FSEL R7, R7, R152, P3 ;  /* 0x0000009807077208 */ /* 0x000fc60001800000 */
[----:B------:R0:W-:Y:S04]  /*28230*/  STL [R1+0x1c8], R0 ;  /* 0x0001c80001007387 */ /* 0x0001e80000100800 */
[----:B------:R1:W-:Y:S04]  /*28240*/  STL [R1+0x1c4], R8 ;  /* 0x0001c40801007387 */ /* 0x0003e80000100800 */
[----:B------:R-:W4:Y:S01]  /*28250*/  LDL.LU R155, [R1+0x138] ;  /* 0x00013800019b7983 */ /* 0x000f220000300800 */
[----:B0-----:R-:W-:Y:S01]  /*28260*/  FSEL R0, R6, R23, P2 ;  /* 0x0000001706007208 */ /* 0x001fe20001000000 */
[----:B------:R-:W-:-:S02]  /*28270*/  FMUL R10, R156, 0.25 ;  /* 0x3e8000009c0a7820 */ /* 0x000fc40000400000 */
[----:B------:R0:W-:Y:S04]  /*28280*/  STL [R1+0x1c0], R7 ;  /* 0x0001c00701007387 */ /* 0x0001e80000100800 */
[----:B------:R-:W4:Y:S01]  /*28290*/  LDL.LU R154, [R1+0x134] ;  /* 0x00013400019a7983 */ /* 0x000f220000300800 */
[----:B------:R-:W-:-:S03]  /*282a0*/  FMUL R9, R22, 0.25 ;  /* 0x3e80000016097820 */ /* 0x000fc60000400000 */
[----:B------:R0:W-:Y:S01]  /*282b0*/  STL [R1+0x1bc], R0 ;  /* 0x0001bc0001007387 */ /* 0x0001e20000100800 */
[----:B------:R-:W-:-:S03]  /*282c0*/  FSEL R10, R10, R156, P2 ;  /* 0x0000009c0a0a7208 */ /* 0x000fc60001000000 */
[----:B------:R-:W4:Y:S01]  /*282d0*/  LDL.LU R153, [R1+0x130] ;  /* 0x0001300001997983 */ /* 0x000f220000300800 */
[----:B-1----:R-:W-:-:S03]  /*282e0*/  FMUL R8, R21, 0.25 ;  /* 0x3e80000015087820 */ /* 0x002fc60000400000 */
[----:B------:R-:W4:Y:S01]  /*282f0*/  LDL.LU R152, [R1+0x12c] ;  /* 0x00012c0001987983 */ /* 0x000f220000300800 */
[----:B0-----:R-:W-:Y:S01]  /*28300*/  FMUL R7, R20, 0.25 ;  /* 0x3e80000014077820 */ /* 0x001fe20000400000 */
[----:B------:R-:W-:Y:S02]  /*28310*/  FSEL R0, R9, R22, P3 ;  /* 0x0000001609007208 */ /* 0x000fe40001800000 */
[----:B------:R-:W4:Y:S01]  /*28320*/  LDL.LU R23, [R1+0x128] ;  /* 0x0001280001177983 */ /* 0x000f220000300800 */
[----:B------:R-:W-:Y:S01]  /*28330*/  FSEL R8, R8, R21, P3 ;  /* 0x0000001508087208 */ /* 0x000fe20001800000 */
[----:B------:R-:W-:Y:S01]  /*28340*/  FMUL R6, R19, 0.25 ;  /* 0x3e80000013067820 */ /* 0x000fe20000400000 */
        /* <DEDUP_REMOVED lines=32> */
[----:B----4-:R-:W-:Y:S01]  /*28550*/  FMUL R10, R155, 0.25 ;  /* 0x3e8000009b0a7820 */ /* 0x010fe20000400000 */
[----:B------:R-:W-:Y:S01]  /*28560*/  FMUL R9, R154, 0.25 ;  /* 0x3e8000009a097820 */ /* 0x000fe20000400000 */
[----:B-1----:R-:W-:-:S03]  /*28570*/  FMUL R8, R153, 0.25 ;  /* 0x3e80000099087820 */ /* 0x002fc60000400000 */
[----:B------:R-:W-:Y:S01]  /*28580*/  FSEL R10, R10, R155, P3 ;  /* 0x0000009b0a0a7208 */ /* 0x000fe20001800000 */
[----:B0-----:R-:W-:Y:S01]  /*28590*/  FMUL R7, R152, 0.25 ;  /* 0x3e80000098077820 */ /* 0x001fe20000400000 */
[----:B------:R-:W-:Y:S02]  /*285a0*/  FSEL R0, R9, R154, P2 ;  /* 0x0000009a09007208 */ /* 0x000fe40001000000 */
[----:B------:R-:W-:Y:S01]  /*285b0*/  FSEL R8, R8, R153, P2 ;  /* 0x0000009908087208 */ /* 0x000fe20001000000 */
[----:B------:R-:W-:Y:S01]  /*285c0*/  FMUL R6, R23, 0.25 ;  /* 0x3e80000017067820 */ /* 0x000fe20000400000 */
[----:B------:R-:W-:Y:S01]  /*285d0*/  STL [R1+0x190], R10 ;  /* 0x0001900a01007387 */ /* 0x000fe20000100800 */
[----:B------:R-:W-:-:S03]  /*285e0*/  FSEL R7, R7, R152, P3 ;  /* 0x0000009807077208 */ /* 0x000fc60001800000 */
[----:B------:R0:W-:Y:S04]  /*285f0*/  STL [R1+0x18c], R0 ;  /* 0x00018c0001007387 */ /* 0x0001e80000100800 */
[----:B------:R1:W-:Y:S04]  /*28600*/  STL [R1+0x188], R8 ;  /* 0x0001880801007387 */ /* 0x0003e80000100800 */
[----:B------:R-:W4:Y:S01]  /*28610*/  LDL.LU R155, [R1+0xfc] ;  /* 0x0000fc00019b7983 */ /* 0x000f220000300800 */
[----:B0-----:R-:W-:Y:S01]  /*28620*/  FSEL R0, R6, R23, P3 ;  /* 0x0000001706007208 */ /* 0x001fe20001800000 */
[----:B------:R-:W-:-:S02]  /*28630*/  FMUL R10, R156, 0.25 ;  /* 0x3e8000009c0a7820 */ /* 0x000fc40000400000 */
[----:B------:R-:W-:Y:S04]  /*28640*/  STL [R1+0x184], R7 ;  /* 0x0001840701007387 */ /* 0x000fe80000100800 */
[----:B------:R-:W4:Y:S01]  /*28650*/  LDL.LU R154, [R1+0xf8] ;  /* 0x0000f800019a7983 */ /* 0x000f220000300800 */
[----:B------:R-:W-:-:S03]  /*28660*/  FMUL R9, R22, 0.25 ;  /* 0x3e80000016097820 */ /* 0x000fc60000400000 */
[----:B------:R0:W-:Y:S01]  /*28670*/  STL [R1+0x180], R0 ;  /* 0x0001800001007387 */ /* 0x0001e20000100800 */
[----:B------:R-:W-:-:S03]  /*28680*/  FSEL R10, R10, R156, P2 ;  /* 0x0000009c0a0a7208 */ /* 0x000fc60001000000 */
[----:B------:R-:W4:Y:S01]  /*28690*/  LDL.LU R153, [R1+0xf4] ;  /* 0x0000f40001997983 */ /* 0x000f220000300800 */
[----:B-1----:R-:W-:-:S03]  /*286a0*/  FMUL R8, R21, 0.25 ;  /* 0x3e80000015087820 */ /* 0x002fc60000400000 */
[----:B------:R-:W4:Y:S01]  /*286b0*/  LDL.LU R152, [R1+0xf0] ;  /* 0x0000f00001987983 */ /* 0x000f220000300800 */
[----:B0-----:R-:W-:Y:S01]  /*286c0*/  FSEL R0, R9, R22, P2 ;  /* 0x0000001609007208 */ /* 0x001fe20001000000 */
[----:B------:R-:W-:Y:S02]  /*286d0*/  FMUL R7, R20, 0.25 ;  /* 0x3e80000014077820 */ /* 0x000fe40000400000 */
[----:B------:R-:W4:Y:S01]  /*286e0*/  LDL.LU R23, [R1+0xec] ;  /* 0x0000ec0001177983 */ /* 0x000f220000300800 */
[----:B------:R-:W-:Y:S01]  /*286f0*/  FSEL R8, R8, R21, P3 ;  /* 0x0000001508087208 */ /* 0x000fe20001800000 */
[----:B------:R-:W-:Y:S02]  /*28700*/  FMUL R6, R19, 0.25 ;  /* 0x3e80000013067820 */ /* 0x000fe40000400000 */
[----:B------:R-:W-:Y:S01]  /*28710*/  STL [R1+0x17c], R10 ;  /* 0x00017c0a01007387 */ /* 0x000fe20000100800 */
[----:B------:R-:W-:-:S03]  /*28720*/  FSEL R7, R7, R20, P3 ;  /* 0x0000001407077208 */ /* 0x000fc60001800000 */
        /* <DEDUP_REMOVED lines=158> */
[----:B------:R-:W-:Y:S01]  /*29110*/  FSEL R7, R7, R152, P3 ;  /* 0x0000009807077208 */ /* 0x000fe20001800000 */
[----:B------:R-:W-:Y:S04]  /*29120*/  STL [R1+0xdc], R10 ;  /* 0x0000dc0a01007387 */ /* 0x000fe80000100800 */
        /* <DEDUP_REMOVED lines=8> */
[----:B------:R0:W-:Y:S02]  /*291b0*/  STL [R1+0xcc], R0 ;  /* 0x0000cc0001007387 */ /* 0x0001e40000100800 */
[----:B------:R-:W-:Y:S02]  /*291c0*/  FSEL R9, R9, R21, P3 ;  /* 0x0000001509097208 */ /* 0x000fe40001800000 */
[----:B------:R-:W4:Y:S01]  /*291d0*/  LDL.LU R154, [R1+0x40] ;  /* 0x00004000019a7983 */ /* 0x000f220000300800 */
[----:B-1----:R-:W-:-:S03]  /*291e0*/  FMUL R8, R20, 0.25 ;  /* 0x3e80000014087820 */ /* 0x002fc60000400000 */
[----:B------:R-:W4:Y:S01]  /*291f0*/  LDL.LU R153, [R1+0x3c] ;  /* 0x00003c0001997983 */ /* 0x000f220000300800 */
[----:B0-----:R-:W-:Y:S01]  /*29200*/  FSEL R0, R10, R22, P2 ;  /* 0x000000160a007208 */ /* 0x001fe20001000000 */
[----:B------:R-:W-:Y:S02]  /*29210*/  FMUL R7, R19, 0.25 ;  /* 0x3e80000013077820 */ /* 0x000fe40000400000 */
[----:B------:R-:W4:Y:S01]  /*29220*/  LDL.LU R152, [R1+0x38] ;  /* 0x0000380001987983 */ /* 0x000f220000300800 */
[----:B------:R-:W-:-:S03]  /*29230*/  FSEL R8, R8, R20, P3 ;  /* 0x0000001408087208 */ /* 0x000fc60001800000 */
[----:B------:R0:W-:Y:S04]  /*29240*/  STL [R1+0xc8], R0 ;  /* 0x0000c80001007387 */ /* 0x0001e80000100800 */
[----:B------:R-:W-:Y:S04]  /*29250*/  STL [R1+0xc4], R9 ;  /* 0x0000c40901007387 */ /* 0x000fe80000100800 */
[----:B------:R-:W4:Y:S01]  /*29260*/  LDL.LU R23, [R1+0x34] ;  /* 0x0000340001177983 */ /* 0x000f220000300800 */
[----:B0-----:R-:W-:-:S03]  /*29270*/  FSEL R0, R7, R19, P2 ;  /* 0x0000001307007208 */ /* 0x001fc60001000000 */
[----:B------:R-:W-:Y:S01]  /*29280*/  STL [R1+0xc0], R8 ;  /* 0x0000c00801007387 */ /* 0x000fe20000100800 */
[----:B------:R-:W-:-:S03]  /*29290*/  FMUL R6, R157, 0.25 ;  /* 0x3e8000009d067820 */ /* 0x000fc60000400000 */
[----:B------:R-:W4:Y:S04]  /*292a0*/  LDL.LU R22, [R1+0x30] ;  /* 0x0000300001167983 */ /* 0x000f280000300800 */
[----:B------:R0:W-:Y:S04]  /*292b0*/  STL [R1+0xbc], R0 ;  /* 0x0000bc0001007387 */ /* 0x0001e80000100800 */
[----:B------:R-:W4:Y:S04]  /*292c0*/  LDL.LU R21, [R1+0x2c] ;  /* 0x00002c0001157983 */ /* 0x000f280000300800 */
[----:B------:R-:W4:Y:S01]  /*292d0*/  LDL.LU R20, [R1+0x28] ;  /* 0x0000280001147983 */ /* 0x000f220000300800 */
[----:B0-----:R-:W-:-:S03]  /*292e0*/  FSEL R0, R6, R157, P2 ;  /* 0x0000009d06007208 */ /* 0x001fc60001000000 */
[----:B------:R-:W4:Y:S04]  /*292f0*/  LDL.LU R19, [R1+0x24] ;  /* 0x0000240001137983 */ /* 0x000f280000300800 */
[----:B------:R0:W-:Y:S01]  /*29300*/  STL [R1+0xb8], R0 ;  /* 0x0000b80001007387 */ /* 0x0001e20000100800 */
        /* <DEDUP_REMOVED lines=25> */
[----:B------:R-:W-:Y:S01]  /*294a0*/  FSEL R0, R9, R155, P2 ;  /* 0x0000009b09007208 */ /* 0x000fe20001000000 */
[----:B------:R-:W-:Y:S01]  /*294b0*/  FMUL R6, R152, 0.25 ;  /* 0x3e80000098067820 */ /* 0x000fe20000400000 */
[----:B------:R-:W-:Y:S01]  /*294c0*/  FSEL R8, R8, R154, P2 ;  /* 0x0000009a08087208 */ /* 0x000fe20001000000 */
[----:B------:R0:W-:Y:S01]  /*294d0*/  STL [R1+0xa0], R10 ;  /* 0x0000a00a01007387 */ /* 0x0001e20000100800 */
[----:B------:R-:W-:-:S03]  /*294e0*/  FSEL R7, R7, R153, P3 ;  /* 0x0000009907077208 */ /* 0x000fc60001800000 */
[----:B------:R1:W-:Y:S04]  /*294f0*/  STL [R1+0x9c], R0 ;  /* 0x00009c0001007387 */ /* 0x0003e80000100800 */
[----:B------:R4:W-:Y:S01]  /*29500*/  STL [R1+0x98], R8 ;  /* 0x0000980801007387 */ /* 0x0009e20000100800 */
[----:B0-----:R-:W-:Y:S01]  /*29510*/  FMUL R10, R23, 0.25 ;  /* 0x3e800000170a7820 */ /* 0x001fe20000400000 */
[----:B-1----:R-:W-:Y:S02]  /*29520*/  FSEL R0, R6, R152, P3 ;  /* 0x0000009806007208 */ /* 0x002fe40001800000 */
[----:B------:R-:W-:Y:S01]  /*29530*/  STL [R1+0x94], R7 ;  /* 0x0000940701007387 */ /* 0x000fe20000100800 */
[----:B------:R-:W-:-:S03]  /*29540*/  FMUL R9, R22, 0.25 ;  /* 0x3e80000016097820 */ /* 0x000fc60000400000 */
[----:B------:R0:W-:Y:S02]  /*29550*/  STL [R1+0x90], R0 ;  /* 0x0000900001007387 */ /* 0x0001e40000100800 */
[----:B------:R-:W-:Y:S01]  /*29560*/  FSEL R9, R9, R22, P2 ;  /* 0x0000001609097208 */ /* 0x000fe20001000000 */
[----:B----4-:R-:W-:Y:S01]  /*29570*/  FMUL R8, R21, 0.25 ;  /* 0x3e80000015087820 */ /* 0x010fe20000400000 */
[----:B0-----:R-:W-:Y:S01]  /*29580*/  FSEL R0, R10, R23, P2 ;  /* 0x000000170a007208 */ /* 0x001fe20001000000 */
[----:B------:R-:W-:-:S03]  /*29590*/  FMUL R7, R20, 0.25 ;  /* 0x3e80000014077820 */ /* 0x000fc60000400000 */
[----:B------:R-:W-:Y:S01]  /*295a0*/  FSEL R8, R8, R21, P3 ;  /* 0x0000001508087208 */ /* 0x000fe20001800000 */
        /* <DEDUP_REMOVED lines=12> */
[----:B------:R-:W4:Y:S04]  /*29670*/  LDL.LU R154, [R1+0x3f0] ;  /* 0x0003f000019a7983 */ /* 0x000f280000300800 */
[----:B------:R-:W4:Y:S04]  /*29680*/  LDL.LU R153, [R1+0x3ec] ;  /* 0x0003ec0001997983 */ /* 0x000f280000300800 */
[----:B------:R0:W-:Y:S04]  /*29690*/  STL [R1+0x78], R0 ;  /* 0x0000780001007387 */ /* 0x0001e80000100800 */
[----:B------:R-:W4:Y:S04]  /*296a0*/  LDL.LU R152, [R1+0x3e8] ;  /* 0x0003e80001987983 */ /* 0x000f280000300800 */
[----:B------:R-:W4:Y:S04]  /*296b0*/  LDL.LU R23, [R1+0x3e4] ;  /* 0x0003e40001177983 */ /* 0x000f280000300800 */
[----:B------:R-:W4:Y:S01]  /*296c0*/  LDL.LU R22, [R1+0x3e0] ;  /* 0x0003e00001167983 */ /* 0x000f220000300800 */
[----:B--2---:R-:W-:-:S05]  /*296d0*/  FMUL R10, R18, 0.25 ;  /* 0x3e800000120a7820 */ /* 0x004fca0000400000 */
[----:B0-----:R-:W-:Y:S01]  /*296e0*/  FSEL R0, R10, R18, P2 ;  /* 0x000000120a007208 */ /* 0x001fe20001000000 */
[----:B---3--:R-:W-:-:S04]  /*296f0*/  FMUL R9, R16, 0.25 ;  /* 0x3e80000010097820 */ /* 0x008fc80000400000 */
[----:B------:R0:W-:Y:S01]  /*29700*/  STL [R1+0x70], R0 ;  /* 0x0000700001007387 */ /* 0x0001e20000100800 */
[----:B------:R-:W-:Y:S01]  /*29710*/  FSEL R9, R9, R16, P3 ;  /* 0x0000001009097208 */ /* 0x000fe20001800000 */
[----:B------:R-:W-:Y:S01]  /*29720*/  FMUL R8, R15, 0.25 ;  /* 0x3e8000000f087820 */ /* 0x000fe20000400000 */
[----:B------:R-:W-:-:S04]  /*29730*/  FMUL R7, R14, 0.25 ;  /* 0x3e8000000e077820 */ /* 0x000fc80000400000 */
[----:B------:R-:W-:Y:S01]  /*29740*/  FSEL R8, R8, R15, P3 ;  /* 0x0000000f08087208 */ /* 0x000fe20001800000 */
[----:B------:R-:W-:Y:S01]  /*29750*/  STL [R1+0x6c], R9 ;  /* 0x00006c0901007387 */ /* 0x000fe20000100800 */
[----:B0-----:R-:W-:-:S03]  /*29760*/  FSEL R0, R7, R14, P2 ;  /* 0x0000000e07007208 */ /* 0x001fc60001000000 */
[----:B------:R-:W2:Y:S04]  /*29770*/  LDL.LU R21, [R1+0x3dc] ;  /* 0x0003dc0001157983 */ /* 0x000ea80000300800 */
[----:B------:R-:W-:Y:S04]  /*29780*/  STL [R1+0x68], R8 ;  /* 0x0000680801007387 */ /* 0x000fe80000100800 */
[----:B------:R-:W3:Y:S04]  /*29790*/  LDL.LU R20, [R1+0x3d8] ;  /* 0x0003d80001147983 */ /* 0x000ee80000300800 */
[----:B------:R0:W-:Y:S01]  /*297a0*/  STL [R1+0x64], R0 ;  /* 0x0000640001007387 */ /* 0x0001e20000100800 */
[----:B------:R-:W-:-:S03]  /*297b0*/  FMUL R6, R13, 0.25 ;  /* 0x3e8000000d067820 */ /* 0x000fc60000400000 */
[----:B------:R-:W3:Y:S04]  /*297c0*/  LDL.LU R19, [R1+0x3d4] ;  /* 0x0003d40001137983 */ /* 0x000ee80000300800 */
[----:B------:R-:W3:Y:S01]  /*297d0*/  LDL.LU R18, [R1+0x3d0] ;  /* 0x0003d00001127983 */ /* 0x000ee20000300800 */
[----:B0-----:R-:W-:-:S03]  /*297e0*/  FSEL R0, R6, R13, P2 ;  /* 0x0000000d06007208 */ /* 0x001fc60001000000 */
[----:B------:R-:W3:Y:S04]  /*297f0*/  LDL.LU R16, [R1+0x3cc] ;  /* 0x0003cc0001107983 */ /* 0x000ee80000300800 */
[----:B------:R-:W3:Y:S04]  /*29800*/  LDL.LU R15, [R1+0x3c8] ;  /* 0x0003c800010f7983 */ /* 0x000ee80000300800 */
[----:B------:R-:W3:Y:S04]  /*29810*/  LDL.LU R14, [R1+0x3c4] ;  /* 0x0003c400010e7983 */ /* 0x000ee80000300800 */
[----:B------:R0:W-:Y:S04]  /*29820*/  STL [R1+0x60], R0 ;  /* 0x0000600001007387 */ /* 0x0001e80000100800 */
[----:B------:R-:W3:Y:S04]  /*29830*/  LDL.LU R13, [R1+0x3c0] ;  /* 0x0003c000010d7983 */ /* 0x000ee80000300800 */
[----:B------:R-:W3:Y:S04]  /*29840*/  LDL.LU R252, [R1+0x3bc] ;  /* 0x0003bc0001fc7983 */ /* 0x000ee80000300800 */
[----:B------:R-:W3:Y:S01]  /*29850*/  LDL.LU R17, [R1+0x3b8] ;  /* 0x0003b80001117983 */ /* 0x000ee20000300800 */
[----:B----4-:R-:W-:Y:S01]  /*29860*/  FMUL R10, R159, 0.25 ;  /* 0x3e8000009f0a7820 */ /* 0x010fe20000400000 */
[----:B------:R-:W-:-:S04]  /*29870*/  FMUL R9, R158, 0.25 ;  /* 0x3e8000009e097820 */ /* 0x000fc80000400000 */
[----:B------:R-:W-:Y:S02]  /*29880*/  FSEL R10, R10, R159, P3 ;  /* 0x0000009f0a0a7208 */ /* 0x000fe40001800000 */
[----:B0-----:R-:W-:Y:S01]  /*29890*/  FSEL R0, R9, R158, P2 ;  /* 0x0000009e09007208 */ /* 0x001fe20001000000 */
[----:B------:R-:W-:Y:S01]  /*298a0*/  FMUL R8, R157, 0.25 ;  /* 0x3e8000009d087820 */ /* 0x000fe20000400000 */
[----:B------:R-:W-:-:S04]  /*298b0*/  FMUL R7, R156, 0.25 ;  /* 0x3e8000009c077820 */ /* 0x000fc80000400000 */
[----:B------:R-:W-:Y:S01]  /*298c0*/  FSEL R8, R8, R157, P0 ;  /* 0x0000009d08087208 */ /* 0x000fe20000000000 */
[----:B------:R-:W-:Y:S01]  /*298d0*/  FMUL R6, R155, 0.25 ;  /* 0x3e8000009b067820 */ /* 0x000fe20000400000 */
[----:B------:R0:W-:Y:S01]  /*298e0*/  STL [R1+0x50], R10 ;  /* 0x0000500a01007387 */ /* 0x0001e20000100800 */
[----:B------:R-:W-:-:S03]  /*298f0*/  FSEL R7, R7, R156, P0 ;  /* 0x0000009c07077208 */ /* 0x000fc60000000000 */
[----:B------:R1:W-:Y:S01]  /*29900*/  STL [R1+0x54], R0 ;  /* 0x0000540001007387 */ /* 0x0003e20000100800 */
[----:B------:R-:W-:-:S03]  /*29910*/  FMUL R9, R153, 0.25 ;  /* 0x3e80000099097820 */ /* 0x000fc60000400000 */
[----:B------:R4:W-:Y:S01]  /*29920*/  STL [R1+0x4c], R8 ;  /* 0x00004c0801007387 */ /* 0x0009e20000100800 */
[----:B0-----:R-:W-:Y:S01]  /*29930*/  FMUL R10, R154, 0.25 ;  /* 0x3e8000009a0a7820 */ /* 0x001fe20000400000 */
[----:B-1----:R-:W-:Y:S02]  /*29940*/  FSEL R0, R6, R155, P1 ;  /* 0x0000009b06007208 */ /* 0x002fe40000800000 */
[----:B------:R0:W-:Y:S02]  /*29950*/  STL [R1+0x48], R7 ;  /* 0x0000480701007387 */ /* 0x0001e40000100800 */
[----:B------:R-:W-:Y:S01]  /*29960*/  FSEL R10, R10, R154, P1 ;  /* 0x0000009a0a0a7208 */ /* 0x000fe20000800000 */
[----:B----4-:R-:W-:Y:S01]  /*29970*/  FMUL R8, R152, 0.25 ;  /* 0x3e80000098087820 */ /* 0x010fe20000400000 */
[----:B------:R1:W-:Y:S01]  /*29980*/  STL [R1+0x7c], R0 ;  /* 0x00007c0001007387 */ /* 0x0003e20000100800 */
[----:B0-----:R-:W-:Y:S01]  /*29990*/  FMUL R7, R23, 0.25 ;  /* 0x3e80000017077820 */ /* 0x001fe20000400000 */
[----:B------:R-:W-:-:S02]  /*299a0*/  FMUL R6, R22, 0.25 ;  /* 0x3e80000016067820 */ /* 0x000fc40000400000 */
[----:B------:R-:W-:Y:S02]  /*299b0*/  FSEL R8, R8, R152, P0 ;  /* 0x0000009808087208 */ /* 0x000fe40000000000 */
[----:B-1----:R-:W-:Y:S01]  /*299c0*/  FSEL R0, R9, R153, P0 ;  /* 0x0000009909007208 */ /* 0x002fe20000000000 */
[----:B------:R-:W-:Y:S01]  /*299d0*/  STL [R1+0x74], R10 ;  /* 0x0000740a01007387 */ /* 0x000fe20000100800 */
[----:B------:R-:W-:-:S03]  /*299e0*/  FSEL R7, R7, R23, P1 ;  /* 0x0000001707077208 */ /* 0x000fc60000800000 */
[----:B------:R0:W-:Y:S04]  /*299f0*/  STL [R1+0x44], R0 ;  /* 0x0000440001007387 */ /* 0x0001e80000100800 */
[----:B------:R1:W-:Y:S04]  /*29a00*/  STL [R1+0x3c], R8 ;  /* 0x00003c0801007387 */ /* 0x0003e80000100800 */
[----:B------:R-:W-:Y:S01]  /*29a10*/  STL [R1+0x5c], R7 ;  /* 0x00005c0701007387 */ /* 0x000fe20000100800 */
[----:B0-----:R-:W-:-:S05]  /*29a20*/  FSEL R0, R6, R22, P1 ;  /* 0x0000001606007208 */ /* 0x001fca0000800000 */
[----:B------:R0:W-:Y:S01]  /*29a30*/  STL [R1+0x58], R0 ;  /* 0x0000580001007387 */ /* 0x0001e20000100800 */
[----:B--2---:R-:W-:Y:S01]  /*29a40*/  FMUL R10, R21, 0.25 ;  /* 0x3e800000150a7820 */ /* 0x004fe20000400000 */
[----:B---3--:R-:W-:-:S04]  /*29a50*/  FMUL R9, R20, 0.25 ;  /* 0x3e80000014097820 */ /* 0x008fc80000400000 */
[----:B------:R-:W-:Y:S01]  /*29a60*/  FSEL R10, R10, R21, P0 ;  /* 0x000000150a0a7208 */ /* 0x000fe20000000000 */
[----:B-1----:R-:W-:Y:S01]  /*29a70*/  FMUL R8, R19, 0.25 ;  /* 0x3e80000013087820 */ /* 0x002fe20000400000 */
[----:B0-----:R-:W-:Y:S01]  /*29a80*/  FSEL R0, R9, R20, P0 ;  /* 0x0000001409007208 */ /* 0x001fe20000000000 */
[----:B------:R-:W-:-:S03]  /*29a90*/  FMUL R7, R18, 0.25 ;  /* 0x3e80000012077820 */ /* 0x000fc60000400000 */
[----:B------:R-:W-:Y:S01]  /*29aa0*/  FSEL R9, R8, R19, P1 ;  /* 0x0000001308097208 */ /* 0x000fe20000800000 */
[----:B------:R-:W-:Y:S01]  /*29ab0*/  STL [R1+0x34], R10 ;  /* 0x0000340a01007387 */ /* 0x000fe20000100800 */
[----:B------:R-:W-:Y:S01]  /*29ac0*/  FSEL R8, R7, R18, P1 ;  /* 0x0000001207087208 */ /* 0x000fe20000800000 */
[----:B------:R-:W-:Y:S02]  /*29ad0*/  FMUL R6, R16, 0.25 ;  /* 0x3e80000010067820 */ /* 0x000fe40000400000 */
[----:B------:R0:W-:Y:S01]  /*29ae0*/  STL [R1+0x30], R0 ;  /* 0x0000300001007387 */ /* 0x0001e20000100800 */
[----:B------:R-:W-:-:S03]  /*29af0*/  FMUL R7, R15, 0.25 ;  /* 0x3e8000000f077820 */ /* 0x000fc60000400000 */
[----:B------:R1:W-:Y:S04]  /*29b00*/  STL [R1+0x40], R9 ;  /* 0x0000400901007387 */ /* 0x0003e80000100800 */
[----:B------:R2:W-:Y:S01]  /*29b10*/  STL [R1+0x38], R8 ;  /* 0x0000380801007387 */ /* 0x0005e20000100800 */
[----:B0-----:R-:W-:Y:S01]  /*29b20*/  FSEL R0, R6, R16, P0 ;  /* 0x0000001006007208 */ /* 0x001fe20000000000 */
[----:B------:R-:W-:Y:S01]  /*29b30*/  FMUL R6, R13, 0.25 ;  /* 0x3e8000000d067820 */ /* 0x000fe20000400000 */
[----:B-1----:R-:W-:Y:S01]  /*29b40*/  FSEL R9, R7, R15, P0 ;  /* 0x0000000f07097208 */ /* 0x002fe20000000000 */
[----:B--2---:R-:W-:Y:S02]  /*29b50*/  FMUL R8, R14, 0.25 ;  /* 0x3e8000000e087820 */ /* 0x004fe40000400000 */
[----:B------:R0:W-:Y:S03]  /*29b60*/  STL [R1+0x24], R0 ;  /* 0x0000240001007387 */ /* 0x0001e60000100800 */
[----:B------:R-:W-:Y:S01]  /*29b70*/  FSEL R7, R8, R14, P1 ;  /* 0x0000000e08077208 */ /* 0x000fe20000800000 */
[----:B------:R-:W-:Y:S04]  /*29b80*/  STL [R1], R9 ;  /* 0x0000000901007387 */ /* 0x000fe80000100800 */
[----:B------:R-:W2:Y:S01]  /*29b90*/  LDL.LU R11, [R1+0x3b4] ;  /* 0x0003b400010b7983 */ /* 0x000ea20000300800 */
[----:B0-----:R-:W-:-:S03]  /*29ba0*/  FSEL R0, R6, R13, P1 ;  /* 0x0000000d06007208 */ /* 0x001fc60000800000 */
[----:B------:R0:W-:Y:S04]  /*29bb0*/  STL [R1+0x2c], R7 ;  /* 0x00002c0701007387 */ /* 0x0001e80000100800 */
[----:B------:R-:W0:Y:S04]  /*29bc0*/  LDL.LU R12, [R1+0x3b0] ;  /* 0x0003b000010c7983 */ /* 0x000e280000300800 */
[----:B------:R1:W-:Y:S04]  /*29bd0*/  STL [R1+0x28], R0 ;  /* 0x0000280001007387 */ /* 0x0003e80000100800 */
[----:B------:R-:W3:Y:S04]  /*29be0*/  LDL.LU R15, [R1+0x3ac] ;  /* 0x0003ac00010f7983 */ /* 0x000ee80000300800 */
[----:B------:R-:W4:Y:S04]  /*29bf0*/  LDL.LU R14, [R1+0x3a8] ;  /* 0x0003a800010e7983 */ /* 0x000f280000300800 */
[----:B------:R-:W2:Y:S04]  /*29c00*/  LDL.LU R13, [R1+0x3a4] ;  /* 0x0003a400010d7983 */ /* 0x000ea80000300800 */
        /* <DEDUP_REMOVED lines=105> */
[----:B0-----:R-:W-:Y:S01]  /*2a2a0*/  FMUL R7, R12, 0.25 ;  /* 0x3e8000000c077820 */ /* 0x001fe20000400000 */
[----:B------:R-:W-:Y:S01]  /*2a2b0*/  FMUL R251, R252, 0.25 ;  /* 0x3e800000fcfb7820 */ /* 0x000fe20000400000 */
[----:B---3--:R-:W-:Y:S01]  /*2a2c0*/  FMUL R8, R15, 0.25 ;  /* 0x3e8000000f087820 */ /* 0x008fe20000400000 */
[----:B--2---:R-:W-:Y:S01]  /*2a2d0*/  FMUL R10, R13, 0.25 ;  /* 0x3e8000000d0a7820 */ /* 0x004fe20000400000 */
[----:B------:R-:W-:Y:S01]  /*2a2e0*/  FMUL R250, R17, 0.25 ;  /* 0x3e80000011fa7820 */ /* 0x000fe20000400000 */
[----:B------:R-:W-:Y:S01]  /*2a2f0*/  FMUL R6, R11, 0.25 ;  /* 0x3e8000000b067820 */ /* 0x000fe20000400000 */
[----:B----4-:R-:W-:Y:S01]  /*2a300*/  FMUL R9, R14, 0.25 ;  /* 0x3e8000000e097820 */ /* 0x010fe20000400000 */
[----:B------:R-:W-:Y:S01]  /*2a310*/  FSEL R7, R7, R12, P1 ;  /* 0x0000000c07077208 */ /* 0x000fe20000800000 */
[----:B------:R-:W-:Y:S01]  /*2a320*/  FMUL R12, R20, 0.25 ;  /* 0x3e800000140c7820 */ /* 0x000fe20000400000 */
[----:B------:R-:W-:-:S02]  /*2a330*/  FSEL R251, R251, R252, P0 ;  /* 0x000000fcfbfb7208 */ /* 0x000fc40000000000 */
[----:B------:R-:W-:Y:S01]  /*2a340*/  FSEL R8, R8, R15, P0 ;  /* 0x0000000f08087208 */ /* 0x000fe20000000000 */
[----:B------:R-:W-:Y:S01]  /*2a350*/  FMUL R15, R16, 0.25 ;  /* 0x3e800000100f7820 */ /* 0x000fe20000400000 */
[----:B------:R-:W-:Y:S01]  /*2a360*/  FSEL R10, R10, R13, P1 ;  /* 0x0000000d0a0a7208 */ /* 0x000fe20000800000 */
[----:B------:R-:W-:Y:S01]  /*2a370*/  FMUL R13, R19, 0.25 ;  /* 0x3e800000130d7820 */ /* 0x000fe20000400000 */
[----:B------:R-:W-:Y:S02]  /*2a380*/  FSEL R250, R250, R17, P0 ;  /* 0x00000011fafa7208 */ /* 0x000fe40000000000 */
[----:B------:R-:W-:Y:S01]  /*2a390*/  FSEL R6, R6, R11, P1 ;  /* 0x0000000b06067208 */ /* 0x000fe20000800000 */
[----:B------:R-:W-:Y:S01]  /*2a3a0*/  FMUL R11, R249, 0.25 ;  /* 0x3e800000f90b7820 */ /* 0x000fe20000400000 */
[----:B------:R-:W-:Y:S01]  /*2a3b0*/  FSEL R9, R9, R14, P0 ;  /* 0x0000000e09097208 */ /* 0x000fe20000000000 */
[----:B------:R-:W-:Y:S01]  /*2a3c0*/  FMUL R14, R18, 0.25 ;  /* 0x3e800000120e7820 */ /* 0x000fe20000400000 */
[----:B------:R-:W-:Y:S01]  /*2a3d0*/  STL [R1+0x13f4], R251 ;  /* 0x0013f4fb01007387 */ /* 0x000fe20000100800 */
[----:B------:R-:W-:Y:S01]  /*2a3e0*/  FSEL R12, R12, R20, P0 ;  /* 0x000000140c0c7208 */ /* 0x000fe20000000000 */
[----:B------:R-:W-:Y:S01]  /*2a3f0*/  FMUL R20, R21, 0.25 ;  /* 0x3e80000015147820 */ /* 0x000fe20000400000 */
[----:B------:R-:W-:Y:S01]  /*2a400*/  FSEL R13, R13, R19, P0 ;  /* 0x000000130d0d7208 */ /* 0x000fe20000000000 */
[----:B------:R-:W-:Y:S01]  /*2a410*/  STL [R1+0x13f8], R250 ;  /* 0x0013f8fa01007387 */ /* 0x000fe20000100800 */
[----:B------:R-:W-:Y:S01]  /*2a420*/  FSEL R15, R15, R16, P1 ;  /* 0x000000100f0f7208 */ /* 0x000fe20000800000 */
[----:B------:R-:W-:Y:S01]  /*2a430*/  FMUL R16, R248, 0.25 ;  /* 0x3e800000f8107820 */ /* 0x000fe20000400000 */
[----:B------:R-:W-:Y:S01]  /*2a440*/  FSEL R11, R11, R249, P1 ;  /* 0x000000f90b0b7208 */ /* 0x000fe20000800000 */
[----:B------:R-:W-:Y:S01]  /*2a450*/  STL [R1+0x13dc], R6 ;  /* 0x0013dc0601007387 */ /* 0x000fe20000100800 */
[----:B------:R-:W-:Y:S01]  /*2a460*/  FSEL R14, R14, R18, P1 ;  /* 0x000000120e0e7208 */ /* 0x000fe20000800000 */
[----:B------:R-:W-:Y:S01]  /*2a470*/  FMUL R19, R22, 0.25 ;  /* 0x3e80000016137820 */ /* 0x000fe20000400000 */
[----:B------:R-:W-:Y:S01]  /*2a480*/  FMUL R17, R247, 0.25 ;  /* 0x3e800000f7117820 */ /* 0x000fe20000400000 */
[----:B------:R-:W-:Y:S01]  /*2a490*/  STL [R1+0x13e0], R7 ;  /* 0x0013e00701007387 */ /* 0x000fe20000100800 */
[----:B------:R-:W-:Y:S01]  /*2a4a0*/  FMUL R18, R23, 0.25 ;  /* 0x3e80000017127820 */ /* 0x000fe20000400000 */
[----:B------:R-:W-:-:S02]  /*2a4b0*/  FSEL R20, R20, R21, P0 ;  /* 0x0000001514147208 */ /* 0x000fc40000000000 */
[----:B------:R-:W-:Y:S01]  /*2a4c0*/  STL [R1+0x13fc], R8 ;  /* 0x0013fc0801007387 */ /* 0x000fe20000100800 */
[----:B------:R-:W-:Y:S01]  /*2a4d0*/  FSEL R16, R16, R248, P0 ;  /* 0x000000f810107208 */ /* 0x000fe20000000000 */
[----:B------:R-:W-:Y:S02]  /*2a4e0*/  FMUL R21, R246, 0.25 ;  /* 0x3e800000f6157820 */ /* 0x000fe40000400000 */
[----:B------:R-:W-:Y:S01]  /*2a4f0*/  STL [R1+0x1400], R9 ;  /* 0x0014000901007387 */ /* 0x000fe20000100800 */
[----:B------:R-:W-:Y:S01]  /*2a500*/  FSEL R19, R19, R22, P1 ;  /* 0x0000001613137208 */ /* 0x000fe20000800000 */
[----:B------:R-:W-:Y:S02]  /*2a510*/  FMUL R22, R245, 0.25 ;  /* 0x3e800000f5167820 */ /* 0x000fe40000400000 */
[----:B------:R-:W-:Y:S01]  /*2a520*/  STL [R1+0x13e4], R10 ;  /* 0x0013e40a01007387 */ /* 0x000fe20000100800 */
[----:B------:R-:W-:Y:S02]  /*2a530*/  FSEL R17, R17, R247, P0 ;  /* 0x000000f711117208 */ /* 0x000fe40000000000 */
[----:B------:R-:W-:Y:S01]  /*2a540*/  FSEL R18, R18, R23, P1 ;  /* 0x0000001712127208 */ /* 0x000fe20000800000 */
[----:B------:R-:W-:Y:S01]  /*2a550*/  STL [R1+0x13e8], R11 ;  /* 0x0013e80b01007387 */ /* 0x000fe20000100800 */
[----:B------:R-:W-:Y:S01]  /*2a560*/  FMUL R23, R244, 0.25 ;  /* 0x3e800000f4177820 */ /* 0x000fe20000400000 */
[----:B------:R-:W-:-:S02]  /*2a570*/  FMUL R24, R243, 0.25 ;  /* 0x3e800000f3187820 */ /* 0x000fc40000400000 */
[----:B------:R0:W-:Y:S01]  /*2a580*/  STL [R1+0x1404], R12 ;  /* 0x0014040c01007387 */ /* 0x0001e20000100800 */
[----:B------:R-:W-:-:S03]  /*2a590*/  FMUL R25, R242, 0.25 ;  /* 0x3e800000f2197820 */ /* 0x000fc60000400000 */
[----:B------:R-:W-:Y:S01]  /*2a5a0*/  STL [R1+0x1408], R13 ;  /* 0x0014080d01007387 */ /* 0x000fe20000100800 */
[----:B------:R-:W-:Y:S01]  /*2a5b0*/  FSEL R21, R21, R246, P0 ;  /* 0x000000f615157208 */ /* 0x000fe20000000000 */
[----:B------:R-:W-:Y:S02]  /*2a5c0*/  FMUL R26, R241, 0.25 ;  /* 0x3e800000f11a7820 */ /* 0x000fe40000400000 */
[----:B------:R-:W-:Y:S01]  /*2a5d0*/  STL [R1+0x13ec], R14 ;  /* 0x0013ec0e01007387 */ /* 0x000fe20000100800 */
[----:B------:R-:W-:Y:S01]  /*2a5e0*/  FSEL R22, R22, R245, P1 ;  /* 0x000000f516167208 */ /* 0x000fe20000800000 */
[----:B------:R-:W-:Y:S02]  /*2a5f0*/  FMUL R27, R240, 0.25 ;  /* 0x3e800000f01b7820 */ /* 0x000fe40000400000 */
[----:B------:R-:W-:Y:S01]  /*2a600*/  STL [R1+0x13f0], R15 ;  /* 0x0013f00f01007387 */ /* 0x000fe20000100800 */
[----:B------:R-:W-:Y:S01]  /*2a610*/  FSEL R23, R23, R244, P1 ;  /* 0x000000f417177208 */ /* 0x000fe20000800000 */
[----:B------:R-:W-:-:S02]  /*2a620*/  FMUL R28, R239, 0.25 ;  /* 0x3e800000ef1c7820 */ /* 0x000fc40000400000 */
        /* <DEDUP_REMOVED lines=259> */
[----:B------:R-:W-:-:S03]  /*2b660*/  FSEL R110, R110, R157, P1 ;  /* 0x0000009d6e6e7208 */ /* 0x000fc60000800000 */
        /* <DEDUP_REMOVED lines=16> */
[----:B------:R-:W2:Y:S04]  /*2b770*/  LDL.LU R126, [R1+0x5fc] ;  /* 0x0005fc00017e7983 */ /* 0x000ea80000300800 */
[----:B------:R-:W3:Y:S04]  /*2b780*/  LDL.LU R127, [R1+0x5f8] ;  /* 0x0005f800017f7983 */ /* 0x000ee80000300800 */
[----:B------:R-:W4:Y:S04]  /*2b790*/  LDL.LU R128, [R1+0x5f4] ;  /* 0x0005f40001807983 */ /* 0x000f280000300800 */
[----:B------:R-:W2:Y:S04]  /*2b7a0*/  LDL.LU R129, [R1+0x5f0] ;  /* 0x0005f00001817983 */ /* 0x000ea80000300800 */
[----:B------:R-:W4:Y:S04]  /*2b7b0*/  LDL.LU R130, [R1+0x5ec] ;  /* 0x0005ec0001827983 */ /* 0x000f280000300800 */
[----:B------:R-:W2:Y:S04]  /*2b7c0*/  LDL.LU R131, [R1+0x5e8] ;  /* 0x0005e80001837983 */ /* 0x000ea80000300800 */
[----:B------:R-:W2:Y:S04]  /*2b7d0*/  LDL.LU R132, [R1+0x5e4] ;  /* 0x0005e40001847983 */ /* 0x000ea80000300800 */
[----:B------:R-:W2:Y:S04]  /*2b7e0*/  LDL.LU R133, [R1+0x5e0] ;  /* 0x0005e00001857983 */ /* 0x000ea80000300800 */
[----:B------:R-:W2:Y:S04]  /*2b7f0*/  LDL.LU R134, [R1+0x5dc] ;  /* 0x0005dc0001867983 */ /* 0x000ea80000300800 */
[----:B------:R-:W2:Y:S04]  /*2b800*/  LDL.LU R135, [R1+0x5d8] ;  /* 0x0005d80001877983 */ /* 0x000ea80000300800 */
        /* <DEDUP_REMOVED lines=15> */
[----:B------:R-:W-:-:S03]  /*2b900*/  FMUL R115, R152, 0.25 ;  /* 0x3e80000098737820 */ /* 0x000fc60000400000 */
[----:B------:R-:W2:Y:S04]  /*2b910*/  LDL.LU R151, [R1+0x598] ;  /* 0x0005980001977983 */ /* 0x000ea80000300800 */
[----:B-1----:R-:W2:Y:S04]  /*2b920*/  LDL.LU R0, [R1+0x594] ;  /* 0x0005940001007983 */ /* 0x002ea80000300800 */
[----:B------:R-:W2:Y:S04]  /*2b930*/  LDL.LU R249, [R1+0x590] ;  /* 0x0005900001f97983 */ /* 0x000ea80000300800 */
[----:B------:R-:W2:Y:S04]  /*2b940*/  LDL.LU R248, [R1+0x58c] ;  /* 0x00058c0001f87983 */ /* 0x000ea80000300800 */
[----:B------:R-:W2:Y:S01]  /*2b950*/  LDL.LU R247, [R1+0x588] ;  /* 0x0005880001f77983 */ /* 0x000ea20000300800 */
[----:B------:R-:W-:-:S03]  /*2b960*/  FSEL R115, R115, R152, P1 ;  /* 0x0000009873737208 */ /* 0x000fc60000800000 */
        /* <DEDUP_REMOVED lines=96> */
[----:B---3--:R-:W-:-:S05]  /*2bf70*/  FMUL R117, R127, 0.25 ;  /* 0x3e8000007f757820 */ /* 0x008fca0000400000 */
[----:B------:R-:W-:Y:S01]  /*2bf80*/  FSEL R117, R117, R127, P0 ;  /* 0x0000007f75757208 */ /* 0x000fe20000000000 */
[----:B----4-:R-:W-:Y:S01]  /*2bf90*/  FMUL R127, R137, 0.25 ;  /* 0x3e800000897f7820 */ /* 0x010fe20000400000 */
[----:B------:R-:W-:Y:S01]  /*2bfa0*/  FMUL R120, R130, 0.25 ;  /* 0x3e80000082787820 */ /* 0x000fe20000400000 */
[----:B------:R-:W-:Y:S01]  /*2bfb0*/  FMUL R118, R128, 0.25 ;  /* 0x3e80000080767820 */ /* 0x000fe20000400000 */
[----:B--2---:R-:W-:Y:S02]  /*2bfc0*/  FMUL R119, R129, 0.25 ;  /* 0x3e80000081777820 */ /* 0x004fe40000400000 */
[----:B------:R-:W-:Y:S01]  /*2bfd0*/  FSEL R127, R127, R137, P1 ;  /* 0x000000897f7f7208 */ /* 0x000fe20000800000 */
[----:B------:R-:W-:Y:S01]  /*2bfe0*/  FMUL R137, R147, 0.25 ;  /* 0x3e80000093897820 */ /* 0x000fe20000400000 */
        /* <DEDUP_REMOVED lines=93> */
[----:B------:R-:W-:-:S02]  /*2c5c0*/  FSEL R186, R186, R195, P1 ;  /* 0x000000c3baba7208 */ /* 0x000fc40000800000 */
        /* <DEDUP_REMOVED lines=28> */
[----:B------:R-:W-:Y:S02]  /*2c790*/  FSEL R199, R199, R202, P1 ;  /* 0x000000cac7c77208 */ /* 0x000fe40000800000 */
[----:B------:R-:W-:Y:S01]  /*2c7a0*/  FSEL R197, R197, R204, P0 ;  /* 0x000000ccc5c57208 */ /* 0x000fe20000000000 */
[----:B------:R-:W-:Y:S01]  /*2c7b0*/  FMUL R202, R209, 0.25 ;  /* 0x3e800000d1ca7820 */ /* 0x000fe20000400000 */
[----:B------:R-:W-:-:S05]  /*2c7c0*/  FMUL R205, R206, 0.25 ;  /* 0x3e800000cecd7820 */ /* 0x000fca0000400000 */
        /* <DEDUP_REMOVED lines=13> */
[----:B------:R-:W-:Y:S01]  /*2c8a0*/  FSEL R203, R203, R208, P1 ;  /* 0x000000d0cbcb7208 */ /* 0x000fe20000800000 */
[----:B------:R-:W-:Y:S01]  /*2c8b0*/  FMUL R200, R201, 0.25 ;  /* 0x3e800000c9c87820 */ /* 0x000fe20000400000 */
[----:B------:R-:W-:Y:S01]  /*2c8c0*/  FMUL R208, R213, 0.25 ;  /* 0x3e800000d5d07820 */ /* 0x000fe20000400000 */
[----:B------:R-:W-:-:S02]  /*2c8d0*/  FSEL R209, R209, R212, P0 ;  /* 0x000000d4d1d17208 */ /* 0x000fc40000000000 */
[----:B------:R-:W-:Y:S02]  /*2c8e0*/  FSEL R207, R207, R214, P1 ;  /* 0x000000d6cfcf7208 */ /* 0x000fe40000800000 */
[----:B------:R-:W-:Y:S01]  /*2c8f0*/  FSEL R200, R200, R201, P0 ;  /* 0x000000c9c8c87208 */ /* 0x000fe20000000000 */
[----:B------:R-:W-:Y:S01]  /*2c900*/  FMUL R212, R219, 0.25 ;  /* 0x3e800000dbd47820 */ /* 0x000fe20000400000 */
[----:B------:R-:W-:Y:S01]  /*2c910*/  FSEL R208, R208, R213, P0 ;  /* 0x000000d5d0d07208 */ /* 0x000fe20000000000 */
[----:B------:R-:W-:-:S05]  /*2c920*/  FMUL R215, R216, 0.25 ;  /* 0x3e800000d8d77820 */ /* 0x000fca0000400000 */
[----:B------:R-:W-:Y:S01]  /*2c930*/  FSEL R215, R215, R216, P1 ;  /* 0x000000d8d7d77208 */ /* 0x000fe20000800000 */
[----:B------:R-:W-:Y:S01]  /*2c940*/  FMUL R216, R225, 0.25 ;  /* 0x3e800000e1d87820 */ /* 0x000fe20000400000 */
[----:B------:R-:W-:Y:S01]  /*2c950*/  FMUL R214, R217, 0.25 ;  /* 0x3e800000d9d67820 */ /* 0x000fe20000400000 */
[----:B------:R-:W-:Y:S01]  /*2c960*/  FMUL R201, R210, 0.25 ;  /* 0x3e800000d2c97820 */ /* 0x000fe20000400000 */
[----:B------:R-:W-:Y:S02]  /*2c970*/  FMUL R213, R218, 0.25 ;  /* 0x3e800000dad57820 */ /* 0x000fe40000400000 */
        /* <DEDUP_REMOVED lines=12> */
[----:B------:R-:W-:Y:S01]  /*2ca40*/  FMUL R124, R134, 0.25 ;  /* 0x3e800000867c7820 */ /* 0x000fe20000400000 */
[----:B------:R-:W-:Y:S01]  /*2ca50*/  FMUL R125, R135, 0.25 ;  /* 0x3e800000877d7820 */ /* 0x000fe20000400000 */
[----:B------:R-:W-:-:S02]  /*2ca60*/  FSEL R219, R219, R222, P1 ;  /* 0x000000dedbdb7208 */ /* 0x000fc40000800000 */
        /* <DEDUP_REMOVED lines=32> */
[----:B------:R-:W-:-:S04]  /*2cc70*/  FSEL R229, R229, R232, P0 ;  /* 0x000000e8e5e57208 */ /* 0x000fc80000000000 */
        /* <DEDUP_REMOVED lines=11> */
[----:B------:R-:W-:Y:S01]  /*2cd30*/  FMUL R244, R3, 8388608 ;  /* 0x4b00000003f47820 */ /* 0x000fe20000400000 */
[----:B------:R-:W-:Y:S01]  /*2cd40*/  FMUL R123, R133, 0.25 ;  /* 0x3e800000857b7820 */ /* 0x000fe20000400000 */
[----:B------:R-:W-:Y:S01]  /*2cd50*/  FSEL R144, R144, R248, P0 ;  /* 0x000000f890907208 */ /* 0x000fe20000000000 */
[----:B------:R-:W-:Y:S01]  /*2cd60*/  FMUL R246, R2, 8388608 ;  /* 0x4b00000002f67820 */ /* 0x000fe20000400000 */
[----:B------:R-:W-:Y:S01]  /*2cd70*/  FSEL R145, R145, R247, P0 ;  /* 0x000000f791917208 */ /* 0x000fe20000000000 */
[----:B------:R-:W-:Y:S01]  /*2cd80*/  FMUL R248, R239, 0.25 ;  /* 0x3e800000eff87820 */ /* 0x000fe20000400000 */
[----:B------:R-:W-:Y:S01]  /*2cd90*/  FSETP.GEU.AND P4, PT, R3, 1.175494350822287508e-38, PT ;  /* 0x008000000300780b */ /* 0x000fe20003f8e000 */
[----:B------:R-:W-:Y:S01]  /*2cda0*/  FMUL R247, R4, 8388608 ;  /* 0x4b00000004f77820 */ /* 0x000fe20000400000 */
[----:B------:R-:W-:-:S02]  /*2cdb0*/  FSETP.GEU.AND P5, PT, R2, 1.175494350822287508e-38, PT ;  /* 0x008000000200780b */ /* 0x000fc40003fae000 */
[----:B------:R-:W-:Y:S01]  /*2cdc0*/  FSEL R232, R232, R240, P0 ;  /* 0x000000f0e8e87208 */ /* 0x000fe20000000000 */
[----:B------:R-:W-:Y:S01]  /*2cdd0*/  FMUL R240, R241, 0.25 ;  /* 0x3e800000f1f07820 */ /* 0x000fe20000400000 */
[----:B------:R-:W-:Y:S02]  /*2cde0*/  FSETP.GEU.AND P6, PT, R4, 1.175494350822287508e-38, PT ;  /* 0x008000000400780b */ /* 0x000fe40003fce000 */
[----:B------:R-:W-:Y:S01]  /*2cdf0*/  FSEL R234, R234, R237, P1 ;  /* 0x000000edeaea7208 */ /* 0x000fe20000800000 */
[----:B------:R-:W-:Y:S01]  /*2ce00*/  FMUL R237, R243, 0.25 ;  /* 0x3e800000f3ed7820 */ /* 0x000fe20000400000 */
[----:B------:R-:W-:Y:S01]  /*2ce10*/  FSEL R221, R221, R230, P0 ;  /* 0x000000e6dddd7208 */ /* 0x000fe20000000000 */
[----:B------:R-:W-:Y:S01]  /*2ce20*/  FMUL R230, R231, 0.25 ;  /* 0x3e800000e7e67820 */ /* 0x000fe20000400000 */
[----:B------:R-:W-:Y:S01]  /*2ce30*/  FSEL R233, R233, R238, P0 ;  /* 0x000000eee9e97208 */ /* 0x000fe20000000000 */
[----:B------:R-:W-:Y:S01]  /*2ce40*/  FMUL R238, R242, 0.25 ;  /* 0x3e800000f2ee7820 */ /* 0x000fe20000400000 */
[----:B------:R-:W-:-:S02]  /*2ce50*/  FSEL R244, R244, R3, !P4 ;  /* 0x00000003f4f47208 */ /* 0x000fc40006000000 */
[----:B------:R-:W-:Y:S01]  /*2ce60*/  FSEL R123, R123, R133, P1 ;  /* 0x000000857b7b7208 */ /* 0x000fe20000800000 */
[----:B------:R-:W-:Y:S01]  /*2ce70*/  FMUL R133, R143, 0.25 ;  /* 0x3e8000008f857820 */ /* 0x000fe20000400000 */
[----:B------:R-:W-:Y:S02]  /*2ce80*/  FSEL R246, R246, R2, !P5 ;  /* 0x00000002f6f67208 */ /* 0x000fe40006800000 */
[----:B------:R-:W-:Y:S01]  /*2ce90*/  FSEL R248, R248, R239, P0 ;  /* 0x000000eff8f87208 */ /* 0x000fe20000000000 */
[----:B------:R-:W-:Y:S01]  /*2cea0*/  FMUL R239, R5, 8388608 ;  /* 0x4b00000005ef7820 */ /* 0x000fe20000400000 */
[----:B------:R-:W-:Y:S02]  /*2ceb0*/  FSEL R247, R247, R4, !P6 ;  /* 0x00000004f7f77208 */ /* 0x000fe40007000000 */
[----:B0-----:R-:W-:Y:S02]  /*2cec0*/  FSEL R12, RZ, -23, P4 ;  /* 0xc1b80000ff0c7808 */ /* 0x001fe40002000000 */
[----:B------:R-:W-:Y:S01]  /*2ced0*/  FSEL R240, R240, R241, P1 ;  /* 0x000000f1f0f07208 */ /* 0x000fe20000800000 */
[----:B------:R-:W-:Y:S01]  /*2cee0*/  VIADD R241, R244, 0xc0cafb0d ;  /* 0xc0cafb0df4f17836 */ /* 0x000fe20000000000 */
[----:B------:R-:W-:-:S02]  /*2cef0*/  FSETP.GEU.AND P4, PT, R5, 1.175494350822287508e-38, PT ;  /* 0x008000000500780b */ /* 0x000fc40003f8e000 */
[----:B------:R-:W-:Y:S01]  /*2cf00*/  FSEL R237, R237, R243, P0 ;  /* 0x000000f3eded7208 */ /* 0x000fe20000000000 */
[----:B------:R-:W-:Y:S01]  /*2cf10*/  VIADD R243, R246, 0xc0cafb0d ;  /* 0xc0cafb0df6f37836 */ /* 0x000fe20000000000 */
[----:B------:R-:W-:Y:S01]  /*2cf20*/  FSEL R230, R230, R231, P1 ;  /* 0x000000e7e6e67208 */ /* 0x000fe20000800000 */
[----:B------:R-:W-:Y:S01]  /*2cf30*/  FMUL R231, R245, 0.25 ;  /* 0x3e800000f5e77820 */ /* 0x000fe20000400000 */
[----:B------:R-:W-:Y:S01]  /*2cf40*/  FSEL R238, R238, R242, P1 ;  /* 0x000000f2eeee7208 */ /* 0x000fe20000800000 */
[----:B------:R-:W-:Y:S01]  /*2cf50*/  VIADD R242, R247, 0xc0cafb0d ;  /* 0xc0cafb0df7f27836 */ /* 0x000fe20000000000 */
[----:B------:R-:W-:Y:S01]  /*2cf60*/  FSEL R133, R133, R143, P0 ;  /* 0x0000008f85857208 */ /* 0x000fe20000000000 */
[----:B------:R-:W-:Y:S01]  /*2cf70*/  FMUL R143, R249, 0.25 ;  /* 0x3e800000f98f7820 */ /* 0x000fe20000400000 */
[----:B------:R-:W-:Y:S01]  /*2cf80*/  FSEL R239, R239, R5, !P4 ;  /* 0x00000005efef7208 */ /* 0x000fe20006000000 */
[----:B------:R-:W-:Y:S01]  /*2cf90*/  STL [R1+0x1598], R115 ;  /* 0x0015987301007387 */ /* 0x000fe20000100800 */
[----:B------:R-:W-:Y:S01]  /*2cfa0*/  FMUL R122, R132, 0.25 ;  /* 0x3e800000847a7820 */ /* 0x000fe20000400000 */
[----:B------:R-:W-:-:S02]  /*2cfb0*/  LOP3.LUT R241, R241, 0xff800000, RZ, 0xc0, !PT ;  /* 0xff800000f1f17812 */ /* 0x000fc400078ec0ff */
[----:B------:R-:W-:Y:S01]  /*2cfc0*/  STL [R1+0x159c], R116 ;  /* 0x00159c7401007387 */ /* 0x000fe20000100800 */
[----:B------:R-:W-:Y:S02]  /*2cfd0*/  LOP3.LUT R243, R243, 0xff800000, RZ, 0xc0, !PT ;  /* 0xff800000f3f37812 */ /* 0x000fe400078ec0ff */
[----:B------:R-:W-:Y:S01]  /*2cfe0*/  FSEL R231, R231, R245, P1 ;  /* 0x000000f5e7e77208 */ /* 0x000fe20000800000 */
[----:B------:R-:W-:Y:S01]  /*2cff0*/  STL [R1+0x15a0], R117 ;  /* 0x0015a07501007387 */ /* 0x000fe20000100800 */
[----:B------:R-:W-:Y:S01]  /*2d000*/  LOP3.LUT R242, R242, 0xff800000, RZ, 0xc0, !PT ;  /* 0xff800000f2f27812 */ /* 0x000fe200078ec0ff */
[----:B------:R-:W-:Y:S01]  /*2d010*/  VIADD R245, R239, 0xc0cafb0d ;  /* 0xc0cafb0deff57836 */ /* 0x000fe20000000000 */
[----:B------:R-:W-:Y:S01]  /*2d020*/  FSEL R143, R143, R249, P1 ;  /* 0x000000f98f8f7208 */ /* 0x000fe20000800000 */
[----:B------:R-:W-:Y:S01]  /*2d030*/  STL [R1+0x15a4], R118 ;  /* 0x0015a47601007387 */ /* 0x000fe20000100800 */
[----:B------:R-:W-:Y:S01]  /*2d040*/  FMUL R249, R252, 0.25 ;  /* 0x3e800000fcf97820 */ /* 0x000fe20000400000 */
[----:B------:R-:W-:-:S02]  /*2d050*/  I2FP.F32.S32 R11, R241 ;  /* 0x000000f1000b7245 */ /* 0x000fc40000201400 */
[----:B------:R-:W-:Y:S01]  /*2d060*/  STL [R1+0x15a8], R119 ;  /* 0x0015a87701007387 */ /* 0x000fe20000100800 */
[----:B------:R-:W-:Y:S01]  /*2d070*/  FSEL R122, R122, R132, P1 ;  /* 0x000000847a7a7208 */ /* 0x000fe20000800000 */
[----:B------:R-:W-:Y:S01]  /*2d080*/  FMUL R132, R142, 0.25 ;  /* 0x3e8000008e847820 */ /* 0x000fe20000400000 */
[----:B------:R-:W-:Y:S01]  /*2d090*/  FSEL R8, RZ, -23, P5 ;  /* 0xc1b80000ff087808 */ /* 0x000fe20002800000 */
[----:B------:R-:W-:Y:S01]  /*2d0a0*/  STL [R1+0x15ac], R120 ;  /* 0x0015ac7801007387 */ /* 0x000fe20000100800 */
[----:B------:R-:W-:Y:S02]  /*2d0b0*/  I2FP.F32.S32 R7, R243 ;  /* 0x000000f300077245 */ /* 0x000fe40000201400 */
[----:B------:R-:W-:Y:S01]  /*2d0c0*/  FSEL R10, RZ, -23, P6 ;  /* 0xc1b80000ff0a7808 */ /* 0x000fe20003000000 */
[----:B------:R0:W-:Y:S01]  /*2d0d0*/  STL [R1+0x15b0], R121 ;  /* 0x0015b07901007387 */ /* 0x0001e20000100800 */
[----:B------:R-:W-:-:S03]  /*2d0e0*/  I2FP.F32.S32 R9, R242 ;  /* 0x000000f200097245 */ /* 0x000fc60000201400 */
[----:B------:R-:W-:Y:S01]  /*2d0f0*/  STL [R1+0x12e8], R244 ;  /* 0x0012e8f401007387 */ /* 0x000fe20000100800 */
[----:B------:R-:W-:Y:S01]  /*2d100*/  LOP3.LUT R245, R245, 0xff800000, RZ, 0xc0, !PT ;  /* 0xff800000f5f57812 */ /* 0x000fe200078ec0ff */
[----:B------:R-:W-:Y:S02]  /*2d110*/  FFMA.FTZ R11, R11, 1.1920928955078125e-07, R12 ;  /* 0x340000000b0b7823 */ /* 0x000fe4000001000c */
[----:B------:R-:W-:Y:S01]  /*2d120*/  STL [R1+0x12a8], R247 ;  /* 0x0012a8f701007387 */ /* 0x000fe20000100800 */
[----:B------:R-:W-:Y:S01]  /*2d130*/  FSEL R249, R249, R252, P1 ;  /* 0x000000fcf9f97208 */ /* 0x000fe20000800000 */
[----:B------:R-:W-:Y:S02]  /*2d140*/  FFMA.FTZ R252, R7, 1.1920928955078125e-07, R8 ;  /* 0x3400000007fc7823 */ /* 0x000fe40000010008 */
[----:B------:R-:W-:Y:S01]  /*2d150*/  STL [R1+0x12a4], R246 ;  /* 0x0012a4f601007387 */ /* 0x000fe20000100800 */
[----:B------:R-:W-:Y:S01]  /*2d160*/  FSEL R132, R132, R142, P0 ;  /* 0x0000008e84847208 */ /* 0x000fe20000000000 */
[----:B------:R-:W-:-:S02]  /*2d170*/  FFMA.FTZ R9, R9, 1.1920928955078125e-07, R10 ;  /* 0x3400000009097823 */ /* 0x000fc4000001000a */
[----:B------:R-:W-:Y:S01]  /*2d180*/  STL [R1+0x12a0], R239 ;  /* 0x0012a0ef01007387 */ /* 0x000fe20000100800 */
[----:B------:R-:W-:-:S03]  /*2d190*/  FMUL R142, R0, 0.25 ;  /* 0x3e800000008e7820 */ /* 0x000fc60000400000 */
[----:B------:R-:W-:Y:S04]  /*2d1a0*/  STL [R1+0x12ec], R241 ;  /* 0x0012ecf101007387 */ /* 0x000fe80000100800 */
[----:B------:R-:W-:Y:S04]  /*2d1b0*/  STL [R1+0x12ac], R242 ;  /* 0x0012acf201007387 */ /* 0x000fe80000100800 */
[----:B------:R-:W-:Y:S04]  /*2d1c0*/  STL [R1+0x12b0], R243 ;  /* 0x0012b0f301007387 */ /* 0x000fe80000100800 */
[----:B------:R-:W-:Y:S01]  /*2d1d0*/  STL [R1+0x12b4], R245 ;  /* 0x0012b4f501007387 */ /* 0x000fe20000100800 */
[----:B------:R-:W-:-:S03]  /*2d1e0*/  FSEL R142, R142, R0, P1 ;  /* 0x000000008e8e7208 */ /* 0x000fc60000800000 */
[----:B------:R-:W-:Y:S01]  /*2d1f0*/  STL [R1+0x404], R11 ;  /* 0x0004040b01007387 */ /* 0x000fe20000100800 */
[----:B------:R-:W-:-:S03]  /*2d200*/  I2FP.F32.S32 R0, R245 ;  /* 0x000000f500007245 */ /* 0x000fc60000201400 */
[----:B------:R1:W-:Y:S04]  /*2d210*/  STL [R1+0x1294], R252 ;  /* 0x001294fc01007387 */ /* 0x0003e80000100800 */
[----:B------:R2:W-:Y:S04]  /*2d220*/  STL [R1+0x3fc], R9 ;  /* 0x0003fc0901007387 */ /* 0x0005e80000100800 */
[----:B0-----:R-:W3:Y:S04]  /*2d230*/  LDL.LU R121, [R1+0x858] ;  /* 0x0008580001797983 */ /* 0x001ee80000300800 */
[----:B-1----:R-:W4:Y:S04]  /*2d240*/  LDL.LU R252, [R1+0x84c] ;  /* 0x00084c0001fc7983 */ /* 0x002f280000300800 */
        /* <DEDUP_REMOVED lines=112> */
[----:B------:R-:W-:-:S03]  /*2d950*/  FSEL R6, RZ, -23, P4 ;  /* 0xc1b80000ff067808 */ /* 0x000fc60002000000 */
[----:B------:R-:W4:Y:S04]  /*2d960*/  LDL.LU R16, [R1+0xc4] ;  /* 0x0000c40001107983 */ /* 0x000f280000300800 */
[----:B------:R-:W4:Y:S04]  /*2d970*/  LDL.LU R15, [R1+0xc0] ;  /* 0x0000c000010f7983 */ /* 0x000f280000300800 */
[----:B------:R-:W4:Y:S04]  /*2d980*/  LDL.LU R14, [R1+0xb4] ;  /* 0x0000b400010e7983 */ /* 0x000f280000300800 */
[----:B------:R-:W4:Y:S04]  /*2d990*/  LDL.LU R13, [R1+0xb0] ;  /* 0x0000b000010d7983 */ /* 0x000f280000300800 */
[----:B------:R-:W4:Y:S01]  /*2d9a0*/  LDL.LU R12, [R1+0xa4] ;  /* 0x0000a400010c7983 */ /* 0x000f220000300800 */
[----:B------:R-:W-:-:S03]  /*2d9b0*/  FFMA.FTZ R0, R0, 1.1920928955078125e-07, R6 ;  /* 0x3400000000007823 */ /* 0x000fc60000010006 */
[----:B------:R-:W4:Y:S04]  /*2d9c0*/  LDL.LU R11, [R1+0xa0] ;  /* 0x0000a000010b7983 */ /* 0x000f280000300800 */
[----:B------:R-:W4:Y:S04]  /*2d9d0*/  LDL.LU R10, [R1+0x94] ;  /* 0x00009400010a7983 */ /* 0x000f280000300800 */
[----:B--2---:R-:W2:Y:S04]  /*2d9e0*/  LDL.LU R9, [R1+0x90] ;  /* 0x0000900001097983 */ /* 0x004ea80000300800 */
[----:B------:R-:W2:Y:S04]  /*2d9f0*/  LDL.LU R8, [R1+0x84] ;  /* 0x0000840001087983 */ /* 0x000ea80000300800 */
[----:B------:R-:W2:Y:S04]  /*2da00*/  LDL.LU R7, [R1+0x80] ;  /* 0x0000800001077983 */ /* 0x000ea80000300800 */
[----:B------:R-:W2:Y:S04]  /*2da10*/  LDL.LU R6, [R1+0x6c] ;  /* 0x00006c0001067983 */ /* 0x000ea80000300800 */
[----:B------:R-:W2:Y:S04]  /*2da20*/  LDL.LU R250, [R1+0x68] ;  /* 0x0000680001fa7983 */ /* 0x000ea80000300800 */
[----:B------:R-:W2:Y:S04]  /*2da30*/  LDL.LU R251, [R1+0x50] ;  /* 0x0000500001fb7983 */ /* 0x000ea80000300800 */
[----:B------:R0:W-:Y:S04]  /*2da40*/  STL [R1+0x1298], R0 ;  /* 0x0012980001007387 */ /* 0x0001e80000100800 */
[----:B0-----:R-:W2:Y:S01]  /*2da50*/  LDL.LU R0, [R1+0x848] ;  /* 0x0008480001007983 */ /* 0x001ea20000300800 */
[C---:B------:R-:W-:Y:S01]  /*2da60*/  FSETP.GEU.AND P6, PT, |R5|.reuse, 1.175494350822287508e-38, PT ;  /* 0x008000000500780b */ /* 0x040fe20003fce200 */
[----:B------:R-:W-:-:S12]  /*2da70*/  @P3 FMUL R5, R5, 0.25 ;  /* 0x3e80000005053820 */ /* 0x000fd80000400000 */
[----:B------:R-:W-:-:S06]  /*2da80*/  @!P6 FMUL R5, R5, 16777216 ;  /* 0x4b8000000505e820 */ /* 0x000fcc0000400000 */
[----:B------:R-:W0:Y:S01]  /*2da90*/  MUFU.RCP R5, R5 ;  /* 0x0000000500057308 */ /* 0x000e220000001000 */
[----:B---3--:R-:W-:Y:S01]  /*2daa0*/  @!P6 FMUL R121, R121, 16777216 ;  /* 0x4b8000007979e820 */ /* 0x008fe20000400000 */
[----:B----4-:R-:W-:Y:S01]  /*2dab0*/  @!P6 FMUL R252, R252, 16777216 ;  /* 0x4b800000fcfce820 */ /* 0x010fe20000400000 */
[----:B------:R-:W-:Y:S01]  /*2dac0*/  @!P6 FMUL R245, R245, 16777216 ;  /* 0x4b800000f5f5e820 */ /* 0x000fe20000400000 */
[----:B------:R-:W-:Y:S01]  /*2dad0*/  @!P6 FMUL R243, R243, 16777216 ;  /* 0x4b800000f3f3e820 */ /* 0x000fe20000400000 */
[----:B------:R-:W-:Y:S01]  /*2dae0*/  @!P6 FMUL R242, R242, 16777216 ;  /* 0x4b800000f2f2e820 */ /* 0x000fe20000400000 */
[----:B------:R-:W-:Y:S01]  /*2daf0*/  @!P6 FMUL R241, R241, 16777216 ;  /* 0x4b800000f1f1e820 */ /* 0x000fe20000400000 */
[C---:B0-----:R-:W-:Y:S01]  /*2db00*/  FMUL R121, R5.reuse, R121 ;  /* 0x0000007905797220 */ /* 0x041fe20000400000 */
[----:B------:R-:W-:-:S04]  /*2db10*/  FMUL R252, R5, R252 ;  /* 0x000000fc05fc7220 */ /* 0x000fc80000400000 */
[----:B------:R0:W-:Y:S01]  /*2db20*/  STL [R1+0x40c], R121 ;  /* 0x00040c7901007387 */ /* 0x0001e20000100800 */
[----:B------:R-:W-:Y:S01]  /*2db30*/  FMUL R243, R5, R243 ;  /* 0x000000f305f37220 */ /* 0x000fe20000400000 */
[----:B------:R-:W-:Y:S02]  /*2db40*/  @!P6 FMUL R239, R239, 16777216 ;  /* 0x4b800000efefe820 */ /* 0x000fe40000400000 */
[----:B0-----:R-:W3:Y:S04]  /*2db50*/  LDL.LU R121, [R1+0x15b0] ;  /* 0x0015b00001797983 */ /* 0x001ee80000300800 */
[----:B------:R-:W-:Y:S01]  /*2db60*/  STL [R1+0x129c], R252 ;  /* 0x00129cfc01007387 */ /* 0x000fe20000100800 */
[----:B------:R-:W-:Y:S01]  /*2db70*/  FMUL R242, R5, R242 ;  /* 0x000000f205f27220 */ /* 0x000fe20000400000 */
[----:B------:R-:W-:Y:S01]  /*2db80*/  @!P6 FMUL R246, R246, 16777216 ;  /* 0x4b800000f6f6e820 */ /* 0x000fe20000400000 */
[----:B------:R-:W-:Y:S01]  /*2db90*/  @!P6 FMUL R247, R247, 16777216 ;  /* 0x4b800000f7f7e820 */ /* 0x000fe20000400000 */
[----:B------:R-:W-:Y:S01]  /*2dba0*/  FMUL R239, R5, R239 ;  /* 0x000000ef05ef7220 */ /* 0x000fe20000400000 */
[----:B------:R-:W-:Y:S01]  /*2dbb0*/  @!P6 FMUL R244, R244, 16777216 ;  /* 0x4b800000f4f4e820 */ /* 0x000fe20000400000 */
[----:B------:R-:W-:Y:S01]  /*2dbc0*/  @!P6 FMUL R120, R120, 16777216 ;  /* 0x4b8000007878e820 */ /* 0x000fe20000400000 */
[----:B------:R-:W-:Y:S01]  /*2dbd0*/  @!P6 FMUL R118, R118, 16777216 ;  /* 0x4b8000007676e820 */ /* 0x000fe20000400000 */
[----:B------:R-:W-:Y:S01]  /*2dbe0*/  @!P6 FMUL R119, R119, 16777216 ;  /* 0x4b8000007777e820 */ /* 0x000fe20000400000 */
[----:B------:R-:W-:Y:S01]  /*2dbf0*/  @!P6 FMUL R117, R117, 16777216 ;  /* 0x4b8000007575e820 */ /* 0x000fe20000400000 */
[----:B------:R-:W-:Y:S01]  /*2dc00*/  FMUL R120, R5, R120 ;  /* 0x0000007805787220 */ /* 0x000fe20000400000 */
[----:B------:R-:W-:Y:S01]  /*2dc10*/  @!P6 FMUL R116, R116, 16777216 ;  /* 0x4b8000007474e820 */ /* 0x000fe20000400000 */
[----:B------:R-:W-:Y:S01]  /*2dc20*/  @!P6 FMUL R114, R114, 16777216 ;  /* 0x4b8000007272e820 */ /* 0x000fe20000400000 */
[----:B------:R-:W-:-:S02]  /*2dc30*/  @!P6 FMUL R115, R115, 16777216 ;  /* 0x4b8000007373e820 */ /* 0x000fc40000400000 */
        /* <DEDUP_REMOVED lines=9> */
[----:B------:R-:W-:Y:S02]  /*2dcd0*/  @!P6 FMUL R107, R107, 16777216 ;  /* 0x4b8000006b6be820 */ /* 0x000fe40000400000 */
[----:B------:R-:W-:Y:S01]  /*2dce0*/  FMUL R108, R5, R108 ;  /* 0x0000006c056c7220 */ /* 0x000fe20000400000 */
[----:B------:R-:W-:Y:S01]  /*2dcf0*/  @!P6 FMUL R105, R105, 16777216 ;  /* 0x4b8000006969e820 */ /* 0x000fe20000400000 */
        /* <DEDUP_REMOVED lines=8> */
[----:B------:R-:W-:Y:S02]  /*2dd80*/  @!P6 FMUL R97, R97, 16777216 ;  /* 0x4b8000006161e820 */ /* 0x000fe40000400000 */
[C---:B------:R-:W-:Y:S01]  /*2dd90*/  FMUL R99, R5.reuse, R99 ;  /* 0x0000006305637220 */ /* 0x040fe20000400000 */
[----:B------:R-:W-:Y:S01]  /*2dda0*/  FMUL R98, R5, R98 ;  /* 0x0000006205627220 */ /* 0x000fe20000400000 */
[----:B------:R-:W-:Y:S01]  /*2ddb0*/  @!P6 FMUL R96, R96, 16777216 ;  /* 0x4b8000006060e820 */ /* 0x000fe20000400000 */
[----:B------:R-:W-:Y:S01]  /*2ddc0*/  @!P6 FMUL R95, R95, 16777216 ;  /* 0x4b8000005f5fe820 */ /* 0x000fe20000400000 */
[----:B------:R-:W-:Y:S01]  /*2ddd0*/  @!P6 FMUL R94, R94, 16777216 ;  /* 0x4b8000005e5ee820 */ /* 0x000fe20000400000 */
[----:B------:R-:W-:Y:S01]  /*2dde0*/  @!P6 FMUL R93, R93, 16777216 ;  /* 0x4b8000005d5de820 */ /* 0x000fe20000400000 */
[C---:B------:R-:W-:Y:S01]  /*2ddf0*/  FMUL R96, R5.reuse, R96 ;  /* 0x0000006005607220 */ /* 0x040fe20000400000 */
[----:B------:R-:W-:Y:S01]  /*2de00*/  FMUL R95, R5, R95 ;  /* 0x0000005f055f7220 */ /* 0x000fe20000400000 */
        /* <DEDUP_REMOVED lines=8> */
[----:B------:R-:W-:Y:S01]  /*2de90*/  @!P6 FMUL R86, R86, 16777216 ;  /* 0x4b8000005656e820 */ /* 0x000fe20000400000 */
[----:B------:R-:W-:-:S02]  /*2dea0*/  @!P6 FMUL R85, R85, 16777216 ;  /* 0x4b8000005555e820 */ /* 0x000fc40000400000 */
        /* <DEDUP_REMOVED lines=40> */
[----:B--2---:R-:W-:-:S04]  /*2e130*/  @!P6 FMUL R0, R0, 16777216 ;  /* 0x4b8000000000e820 */ /* 0x004fc80000400000 */
[----:B------:R-:W-:-:S05]  /*2e140*/  FMUL R0, R5, R0 ;  /* 0x0000000005007220 */ /* 0x000fca0000400000 */
[----:B------:R0:W-:Y:S02]  /*2e150*/  STL [R1+0x12b8], R0 ;  /* 0x0012b80001007387 */ /* 0x0001e40000100800 */
[----:B0-----:R-:W-:-:S05]  /*2e160*/  FMUL R0, R5, R245 ;  /* 0x000000f505007220 */ /* 0x001fca0000400000 */
[----:B------:R0:W-:Y:S04]  /*2e170*/  STL [R1+0x4fc], R0 ;  /* 0x0004fc0001007387 */ /* 0x0001e80000100800 */
[----:B------:R-:W-:Y:S01]  /*2e180*/  STL [R1+0x4f8], R243 ;  /* 0x0004f8f301007387 */ /* 0x000fe20000100800 */
[----:B0-----:R-:W-:-:S03]  /*2e190*/  FMUL R0, R5, R241 ;  /* 0x000000f105007220 */ /* 0x001fc60000400000 */
[----:B------:R-:W-:Y:S01]  /*2e1a0*/  STL [R1+0x360], R242 ;  /* 0x000360f201007387 */ /* 0x000fe20000100800 */
[----:B------:R-:W-:-:S03]  /*2e1b0*/  FMUL R241, R5, R246 ;  /* 0x000000f605f17220 */ /* 0x000fc60000400000 */
[----:B------:R0:W-:Y:S01]  /*2e1c0*/  STL [R1+0x35c], R0 ;  /* 0x00035c0001007387 */ /* 0x0001e20000100800 */
[----:B------:R-:W-:-:S03]  /*2e1d0*/  FMUL R246, R5, R118 ;  /* 0x0000007605f67220 */ /* 0x000fc60000400000 */
[----:B------:R1:W-:Y:S01]  /*2e1e0*/  STL [R1+0x4f4], R239 ;  /* 0x0004f4ef01007387 */ /* 0x0003e20000100800 */
[----:B0-----:R-:W-:-:S03]  /*2e1f0*/  FMUL R0, R5, R247 ;  /* 0x000000f705007220 */ /* 0x001fc60000400000 */
[----:B------:R-:W-:Y:S01]  /*2e200*/  STL [R1+0x4f0], R241 ;  /* 0x0004f0f101007387 */ /* 0x000fe20000100800 */
[----:B-1----:R-:W-:-:S03]  /*2e210*/  FMUL R239, R5, R244 ;  /* 0x000000f405ef7220 */ /* 0x002fc60000400000 */
[----:B------:R0:W-:Y:S01]  /*2e220*/  STL [R1+0x348], R0 ;  /* 0x0003480001007387 */ /* 0x0001e20000100800 */
[----:B------:R-:W-:-:S03]  /*2e230*/  FMUL R247, R5, R117 ;  /* 0x0000007505f77220 */ /* 0x000fc60000400000 */
[----:B------:R-:W-:Y:S01]  /*2e240*/  STL [R1+0x340], R239 ;  /* 0x000340ef01007387 */ /* 0x000fe20000100800 */
[C---:B------:R-:W-:Y:S01]  /*2e250*/  FMUL R245, R5.reuse, R114 ;  /* 0x0000007205f57220 */ /* 0x040fe20000400000 */
[C---:B0-----:R-:W-:Y:S02]  /*2e260*/  FMUL R0, R5.reuse, R119 ;  /* 0x0000007705007220 */ /* 0x041fe40000400000 */
[----:B------:R-:W-:Y:S04]  /*2e270*/  STL [R1+0x4ec], R120 ;  /* 0x0004ec7801007387 */ /* 0x000fe80000100800 */
[----:B------:R-:W-:Y:S04]  /*2e280*/  STL [R1+0x12c4], R246 ;  /* 0x0012c4f601007387 */ /* 0x000fe80000100800 */
[----:B------:R0:W-:Y:S04]  /*2e290*/  STL [R1+0x4e8], R0 ;  /* 0x0004e80001007387 */ /* 0x0001e80000100800 */
[----:B------:R-:W-:Y:S01]  /*2e2a0*/  STL [R1+0x12c8], R247 ;  /* 0x0012c8f701007387 */ /* 0x000fe20000100800 */
[----:B0-----:R-:W-:-:S03]  /*2e2b0*/  FMUL R0, R5, R115 ;  /* 0x0000007305007220 */ /* 0x001fc60000400000 */
[----:B------:R-:W-:Y:S04]  /*2e2c0*/  STL [R1+0x4e4], R116 ;  /* 0x0004e47401007387 */ /* 0x000fe80000100800 */
[----:B------:R-:W-:Y:S04]  /*2e2d0*/  STL [R1+0x12d4], R245 ;  /* 0x0012d4f501007387 */ /* 0x000fe80000100800 */
[----:B------:R0:W-:Y:S01]  /*2e2e0*/  STL [R1+0x4e0], R0 ;  /* 0x0004e00001007387 */ /* 0x0001e20000100800 */
[C---:B------:R-:W-:Y:S01]  /*2e2f0*/  FMUL R246, R5.reuse, R110 ;  /* 0x0000006e05f67220 */ /* 0x040fe20000400000 */
[C---:B0-----:R-:W-:Y:S01]  /*2e300*/  FMUL R0, R5.reuse, R113 ;  /* 0x0000007105007220 */ /* 0x041fe20000400000 */
[----:B------:R-:W-:-:S04]  /*2e310*/  FMUL R247, R5, R109 ;  /* 0x0000006d05f77220 */ /* 0x000fc80000400000 */
[----:B------:R0:W-:Y:S01]  /*2e320*/  STL [R1+0x12d8], R0 ;  /* 0x0012d80001007387 */ /* 0x0001e20000100800 */
[----:B------:R-:W-:-:S03]  /*2e330*/  FMUL R245, R5, R106 ;  /* 0x0000006a05f57220 */ /* 0x000fc60000400000 */
[----:B------:R-:W-:Y:S01]  /*2e340*/  STL [R1+0x4dc], R112 ;  /* 0x0004dc7001007387 */ /* 0x000fe20000100800 */
[----:B0-----:R-:W-:-:S03]  /*2e350*/  FMUL R0, R5, R111 ;  /* 0x0000006f05007220 */ /* 0x001fc60000400000 */
        /* <DEDUP_REMOVED lines=8> */
[----:B0-----:R-:W-:-:S05]  /*2e3e0*/  FMUL R0, R5, R105 ;  /* 0x0000006905007220 */ /* 0x001fca0000400000 */
[----:B------:R0:W-:Y:S01]  /*2e3f0*/  STL [R1+0x12f8], R0 ;  /* 0x0012f80001007387 */ /* 0x0001e20000100800 */
[----:B------:R-:W-:-:S03]  /*2e400*/  FMUL R244, R5, R101 ;  /* 0x0000006505f47220 */ /* 0x000fc60000400000 */
[----:B------:R-:W-:Y:S01]  /*2e410*/  STL [R1+0x4cc], R104 ;  /* 0x0004cc6801007387 */ /* 0x000fe20000100800 */
[----:B0-----:R-:W-:-:S03]  /*2e420*/  FMUL R0, R5, R103 ;  /* 0x0000006705007220 */ /* 0x001fc60000400000 */
[----:B------:R-:W-:Y:S04]  /*2e430*/  STL [R1+0x1304], R246 ;  /* 0x001304f601007387 */ /* 0x000fe80000100800 */
[----:B------:R0:W-:Y:S04]  /*2e440*/  STL [R1+0x4c8], R0 ;  /* 0x0004c80001007387 */ /* 0x0001e80000100800 */
[----:B------:R-:W-:Y:S01]  /*2e450*/  STL [R1+0x1308], R244 ;  /* 0x001308f401007387 */ /* 0x000fe20000100800 */
[----:B0-----:R-:W-:-:S05]  /*2e460*/  FMUL R0, R5, R100 ;  /* 0x0000006405007220 */ /* 0x001fca0000400000 */
[----:B------:R0:W-:Y:S04]  /*2e470*/  STL [R1+0x4c4], R0 ;  /* 0x0004c40001007387 */ /* 0x0001e80000100800 */
[----:B------:R-:W-:Y:S01]  /*2e480*/  STL [R1+0x4c0], R99 ;  /* 0x0004c06301007387 */ /* 0x000fe20000100800 */
[----:B0-----:R-:W-:-:S03]  /*2e490*/  FMUL R0, R5, R97 ;  /* 0x0000006105007220 */ /* 0x001fc60000400000 */
[----:B------:R-:W-:Y:S04]  /*2e4a0*/  STL [R1+0x2e0], R98 ;  /* 0x0002e06201007387 */ /* 0x000fe80000100800 */
[----:B------:R0:W-:Y:S01]  /*2e4b0*/  STL [R1+0x2dc], R0 ;  /* 0x0002dc0001007387 */ /* 0x0001e20000100800 */
[----:B------:R-:W-:-:S03]  /*2e4c0*/  FMUL R246, R5, R90 ;  /* 0x0000005a05f67220 */ /* 0x000fc60000400000 */
        /* <DEDUP_REMOVED lines=26> */
[----:B------:R0:W-:Y:S04]  /*2e670*/  STL [R1+0x1334], R246 ;  /* 0x001334f601007387 */ /* 0x0001e80000100800 */
[----:B------:R1:W-:Y:S01]  /*2e680*/  STL [R1+0x488], R0 ;  /* 0x0004880001007387 */ /* 0x0003e20000100800 */
[----:B0-----:R-:W-:-:S03]  /*2e690*/  FMUL R246, R5, R74 ;  /* 0x0000004a05f67220 */ /* 0x001fc60000400000 */
[----:B------:R0:W-:Y:S01]  /*2e6a0*/  STL [R1+0x1338], R244 ;  /* 0x001338f401007387 */ /* 0x0001e20000100800 */
[----:B-1----:R-:W-:-:S03]  /*2e6b0*/  FMUL R0, R5, R75 ;  /* 0x0000004b05007220 */ /* 0x002fc60000400000 */
[----:B------:R-:W-:Y:S04]  /*2e6c0*/  STL [R1+0x484], R76 ;  /* 0x0004844c01007387 */ /* 0x000fe80000100800 */
[----:B------:R-:W-:Y:S01]  /*2e6d0*/  STL [R1+0x1354], R246 ;  /* 0x001354f601007387 */ /* 0x000fe20000100800 */
[----:B0-----:R-:W-:-:S03]  /*2e6e0*/  FMUL R244, R5, R73 ;  /* 0x0000004905f47220 */ /* 0x001fc60000400000 */
        /* <DEDUP_REMOVED lines=13> */
[C---:B------:R-:W-:Y:S01]  /*2e7c0*/  FMUL R244, R5.reuse, R61 ;  /* 0x0000003d05f47220 */ /* 0x040fe20000400000 */
[C---:B------:R-:W-:Y:S02]  /*2e7d0*/  FMUL R60, R5.reuse, R60 ;  /* 0x0000003c053c7220 */ /* 0x040fe40000400000 */
[----:B------:R-:W-:Y:S01]  /*2e7e0*/  STL [R1+0x294], R65 ;  /* 0x0002944101007387 */ /* 0x000fe20000100800 */
[C---:B------:R-:W-:Y:S01]  /*2e7f0*/  FMUL R59, R5.reuse, R59 ;  /* 0x0000003b053b7220 */ /* 0x040fe20000400000 */
[----:B0-----:R-:W-:-:S02]  /*2e800*/  FMUL R0, R5, R63 ;  /* 0x0000003f05007220 */ /* 0x001fc40000400000 */
[----:B------:R-:W-:Y:S01]  /*2e810*/  STL [R1+0x44c], R64 ;  /* 0x00044c4001007387 */ /* 0x000fe20000100800 */
[----:B------:R-:W-:-:S03]  /*2e820*/  @!P6 FMUL R57, R57, 16777216 ;  /* 0x4b8000003939e820 */ /* 0x000fc60000400000 */
[----:B------:R-:W-:Y:S01]  /*2e830*/  STL [R1+0x136c], R246 ;  /* 0x00136cf601007387 */ /* 0x000fe20000100800 */
[----:B------:R-:W-:-:S03]  /*2e840*/  @!P6 FMUL R56, R56, 16777216 ;  /* 0x4b8000003838e820 */ /* 0x000fc60000400000 */
[----:B------:R0:W-:Y:S01]  /*2e850*/  STL [R1+0x448], R0 ;  /* 0x0004480001007387 */ /* 0x0001e20000100800 */
[----:B------:R-:W-:Y:S01]  /*2e860*/  @!P6 FMUL R55, R55, 16777216 ;  /* 0x4b8000003737e820 */ /* 0x000fe20000400000 */
[C---:B------:R-:W-:Y:S02]  /*2e870*/  FMUL R57, R5.reuse, R57 ;  /* 0x0000003905397220 */ /* 0x040fe40000400000 */
[----:B------:R-:W-:Y:S01]  /*2e880*/  STL [R1+0x1370], R244 ;  /* 0x001370f401007387 */ /* 0x000fe20000100800 */
[C---:B------:R-:W-:Y:S01]  /*2e890*/  FMUL R56, R5.reuse, R56 ;  /* 0x0000003805387220 */ /* 0x040fe20000400000 */
[----:B0-----:R-:W-:Y:S02]  /*2e8a0*/  FMUL R0, R5, R58 ;  /* 0x0000003a05007220 */ /* 0x001fe40000400000 */
        /* <DEDUP_REMOVED lines=11> */
[----:B------:R-:W-:Y:S01]  /*2e960*/  @!P6 FMUL R51, R51, 16777216 ;  /* 0x4b8000003333e820 */ /* 0x000fe20000400000 */
[----:B------:R-:W-:-:S02]  /*2e970*/  @!P6 FMUL R50, R50, 16777216 ;  /* 0x4b8000003232e820 */ /* 0x000fc40000400000 */
        /* <DEDUP_REMOVED lines=128> */
[----:B------:R-:W-:Y:S01]  /*2f180*/  @!P6 FMUL R6, R6, 16777216 ;  /* 0x4b8000000606e820 */ /* 0x000fe20000400000 */
[C---:B------:R-:W-:Y:S01]  /*2f190*/  FMUL R9, R5.reuse, R9 ;  /* 0x0000000905097220 */ /* 0x040fe20000400000 */
[----:B------:R-:W-:Y:S01]  /*2f1a0*/  STL [R1+0x300], R12 ;  /* 0x0003000c01007387 */ /* 0x000fe20000100800 */
[C---:B------:R-:W-:Y:S01]  /*2f1b0*/  FMUL R8, R5.reuse, R8 ;  /* 0x0000000805087220 */ /* 0x040fe20000400000 */
[----:B0-----:R-:W-:Y:S02]  /*2f1c0*/  FMUL R0, R5, R10 ;  /* 0x0000000a05007220 */ /* 0x001fe40000400000 */
[----:B------:R-:W-:Y:S01]  /*2f1d0*/  STL [R1+0x2fc], R11 ;  /* 0x0002fc0b01007387 */ /* 0x000fe20000100800 */
[----:B------:R-:W-:-:S03]  /*2f1e0*/  @!P6 FMUL R250, R250, 16777216 ;  /* 0x4b800000fafae820 */ /* 0x000fc60000400000 */
[----:B------:R0:W-:Y:S01]  /*2f1f0*/  STL [R1+0x184], R0 ;  /* 0x0001840001007387 */ /* 0x0001e20000100800 */
[----:B------:R-:W-:-:S03]  /*2f200*/  @!P6 FMUL R251, R251, 16777216 ;  /* 0x4b800000fbfbe820 */ /* 0x000fc60000400000 */
[----:B------:R-:W-:Y:S01]  /*2f210*/  STL [R1+0x174], R9 ;  /* 0x0001740901007387 */ /* 0x000fe20000100800 */
[C---:B0-----:R-:W-:Y:S01]  /*2f220*/  FMUL R0, R5.reuse, R7 ;  /* 0x0000000705007220 */ /* 0x041fe20000400000 */
[C---:B------:R-:W-:Y:S02]  /*2f230*/  FMUL R7, R5.reuse, R6 ;  /* 0x0000000605077220 */ /* 0x040fe40000400000 */
[----:B------:R-:W-:Y:S01]  /*2f240*/  STL [R1+0x2ec], R8 ;  /* 0x0002ec0801007387 */ /* 0x000fe20000100800 */
[----:B------:R-:W-:-:S03]  /*2f250*/  FMUL R6, R5, R250 ;  /* 0x000000fa05067220 */ /* 0x000fc60000400000 */
[----:B------:R0:W-:Y:S04]  /*2f260*/  STL [R1+0x2e4], R0 ;  /* 0x0002e40001007387 */ /* 0x0001e80000100800 */
[----:B------:R-:W-:Y:S04]  /*2f270*/  STL [R1+0x150], R7 ;  /* 0x0001500701007387 */ /* 0x000fe80000100800 */
[----:B------:R-:W2:Y:S01]  /*2f280*/  LDL.LU R120, [R1+0x85c] ;  /* 0x00085c0001787983 */ /* 0x000ea20000300800 */
[----:B0-----:R-:W-:-:S03]  /*2f290*/  FMUL R0, R5, R251 ;  /* 0x000000fb05007220 */ /* 0x001fc60000400000 */
[----:B------:R-:W-:Y:S04]  /*2f2a0*/  STL [R1+0x144], R6 ;  /* 0x0001440601007387 */ /* 0x000fe80000100800 */
[----:B------:R-:W4:Y:S04]  /*2f2b0*/  LDL.LU R119, [R1+0x854] ;  /* 0x0008540001777983 */ /* 0x000f280000300800 */
[----:B------:R0:W-:Y:S04]  /*2f2c0*/  STL [R1+0x2d8], R0 ;  /* 0x0002d80001007387 */ /* 0x0001e80000100800 */
[----:B------:R-:W3:Y:S04]  /*2f2d0*/  LDL.LU R118, [R1+0x850] ;  /* 0x0008500001767983 */ /* 0x000ee80000300800 */
        /* <DEDUP_REMOVED lines=31> */
[----:B0-----:R-:W3:Y:S04]  /*2f4d0*/  LDL.LU R0, [R1+0x748] ;  /* 0x0007480001007983 */ /* 0x001ee80000300800 */
        /* <DEDUP_REMOVED lines=75> */
[----:B------:R-:W3:Y:S01]  /*2f990*/  LDL.LU R26, [R1+0xe8] ;  /* 0x0000e800011a7983 */ /* 0x000ee20000300800 */
[----:B------:R-:W-:-:S03]  /*2f9a0*/  FSETP.GEU.AND P4, PT, |R2|, 1.175494350822287508e-38, PT ;  /* 0x008000000200780b */ /* 0x000fc60003f8e200 */
[----:B------:R-:W3:Y:S04]  /*2f9b0*/  LDL.LU R25, [R1+0xdc] ;  /* 0x0000dc0001197983 */ /* 0x000ee80000300800 */
[----:B------:R-:W3:Y:S04]  /*2f9c0*/  LDL.LU R24, [R1+0xd8] ;  /* 0x0000d80001187983 */ /* 0x000ee80000300800 */
[----:B------:R-:W3:Y:S04]  /*2f9d0*/  LDL.LU R23, [R1+0xcc] ;  /* 0x0000cc0001177983 */ /* 0x000ee80000300800 */
[----:B------:R-:W3:Y:S01]  /*2f9e0*/  LDL.LU R22, [R1+0xc8] ;  /* 0x0000c80001167983 */ /* 0x000ee20000300800 */
[----:B------:R-:W-:-:S03]  /*2f9f0*/  @P2 FMUL R2, R2, 0.25 ;  /* 0x3e80000002022820 */ /* 0x000fc60000400000 */
[----:B------:R-:W3:Y:S04]  /*2fa00*/  LDL.LU R21, [R1+0xbc] ;  /* 0x0000bc0001157983 */ /* 0x000ee80000300800 */
[----:B------:R-:W3:Y:S01]  /*2fa10*/  LDL.LU R20, [R1+0xb8] ;  /* 0x0000b80001147983 */ /* 0x000ee20000300800 */
[----:B------:R-:W-:-:S03]  /*2fa20*/  @!P4 FMUL R2, R2, 16777216 ;  /* 0x4b8000000202c820 */ /* 0x000fc60000400000 */
[----:B------:R-:W3:Y:S04]  /*2fa30*/  LDL.LU R19, [R1+0xac] ;  /* 0x0000ac0001137983 */ /* 0x000ee80000300800 */
[----:B------:R-:W3:Y:S04]  /*2fa40*/  LDL.LU R18, [R1+0xa8] ;  /* 0x0000a80001127983 */ /* 0x000ee80000300800 */
[----:B------:R-:W3:Y:S04]  /*2fa50*/  LDL.LU R17, [R1+0x9c] ;  /* 0x00009c0001117983 */ /* 0x000ee80000300800 */
[----:B------:R-:W3:Y:S01]  /*2fa60*/  LDL.LU R16, [R1+0x98] ;  /* 0x0000980001107983 */ /* 0x000ee20000300800 */
[----:B------:R-:W0:Y:S03]  /*2fa70*/  MUFU.RCP R2, R2 ;  /* 0x0000000200027308 */ /* 0x000e260000001000 */
[----:B------:R-:W3:Y:S04]  /*2fa80*/  LDL.LU R13, [R1+0x8c] ;  /* 0x00008c00010d7983 */ /* 0x000ee80000300800 */
[----:B------:R-:W3:Y:S04]  /*2fa90*/  LDL.LU R12, [R1+0x88] ;  /* 0x00008800010c7983 */ /* 0x000ee80000300800 */
[----:B------:R-:W3:Y:S04]  /*2faa0*/  LDL.LU R9, [R1+0x78] ;  /* 0x0000780001097983 */ /* 0x000ee80000300800 */
[----:B------:R-:W3:Y:S01]  /*2fab0*/  LDL.LU R8, [R1+0x70] ;  /* 0x0000700001087983 */ /* 0x000ee20000300800 */
[----:B--2---:R-:W-:Y:S01]  /*2fac0*/  @!P4 FMUL R120, R120, 16777216 ;  /* 0x4b8000007878c820 */ /* 0x004fe20000400000 */
[----:B----4-:R-:W-:Y:S01]  /*2fad0*/  @!P4 FMUL R119, R119, 16777216 ;  /* 0x4b8000007777c820 */ /* 0x010fe20000400000 */
[----:B---3--:R-:W-:Y:S01]  /*2fae0*/  @!P4 FMUL R118, R118, 16777216 ;  /* 0x4b8000007676c820 */ /* 0x008fe20000400000 */
[----:B------:R-:W2:Y:S01]  /*2faf0*/  LDL.LU R250, [R1+0x64] ;  /* 0x0000640001fa7983 */ /* 0x000ea20000300800 */
[C---:B0-----:R-:W-:Y:S01]  /*2fb00*/  FMUL R120, R2.reuse, R120 ;  /* 0x0000007802787220 */ /* 0x041fe20000400000 */
[----:B------:R-:W-:Y:S01]  /*2fb10*/  @!P4 FMUL R117, R117, 16777216 ;  /* 0x4b8000007575c820 */ /* 0x000fe20000400000 */
[----:B------:R-:W-:Y:S01]  /*2fb20*/  FMUL R119, R2, R119 ;  /* 0x0000007702777220 */ /* 0x000fe20000400000 */
[----:B------:R-:W3:Y:S01]  /*2fb30*/  LDL.LU R251, [R1+0x60] ;  /* 0x0000600001fb7983 */ /* 0x000ee20000300800 */
[----:B------:R-:W-:Y:S01]  /*2fb40*/  @!P4 FMUL R116, R116, 16777216 ;  /* 0x4b8000007474c820 */ /* 0x000fe20000400000 */
[----:B------:R-:W-:-:S02]  /*2fb50*/  FMUL R118, R2, R118 ;  /* 0x0000007602767220 */ /* 0x000fc40000400000 */
[----:B------:R-:W4:Y:S01]  /*2fb60*/  LDL.LU R5, [R1+0x54] ;  /* 0x0000540001057983 */ /* 0x000f220000300800 */
[----:B------:R-:W-:Y:S01]  /*2fb70*/  @!P4 FMUL R115, R115, 16777216 ;  /* 0x4b8000007373c820 */ /* 0x000fe20000400000 */
[----:B------:R-:W-:Y:S02]  /*2fb80*/  FMUL R117, R2, R117 ;  /* 0x0000007502757220 */ /* 0x000fe40000400000 */
[----:B------:R0:W-:Y:S01]  /*2fb90*/  STL [R1+0x2cc], R120 ;  /* 0x0002cc7801007387 */ /* 0x0001e20000100800 */
[----:B------:R-:W-:Y:S01]  /*2fba0*/  @!P4 FMUL R114, R114, 16777216 ;  /* 0x4b8000007272c820 */ /* 0x000fe20000400000 */
[C---:B------:R-:W-:Y:S01]  /*2fbb0*/  FMUL R116, R2.reuse, R116 ;  /* 0x0000007402747220 */ /* 0x040fe20000400000 */
[----:B------:R-:W-:Y:S01]  /*2fbc0*/  @!P4 FMUL R113, R113, 16777216 ;  /* 0x4b8000007171c820 */ /* 0x000fe20000400000 */
[----:B------:R-:W-:Y:S01]  /*2fbd0*/  FMUL R115, R2, R115 ;  /* 0x0000007302737220 */ /* 0x000fe20000400000 */
[----:B0-----:R-:W3:Y:S04]  /*2fbe0*/  LDL.LU R120, [R1+0x15ac] ;  /* 0x0015ac0001787983 */ /* 0x001ee80000300800 */
[----:B------:R0:W-:Y:S01]  /*2fbf0*/  STL [R1+0x268], R119 ;  /* 0x0002687701007387 */ /* 0x0001e20000100800 */
[----:B------:R-:W-:Y:S01]  /*2fc00*/  @!P4 FMUL R112, R112, 16777216 ;  /* 0x4b8000007070c820 */ /* 0x000fe20000400000 */
[----:B------:R-:W-:Y:S01]  /*2fc10*/  FMUL R114, R2, R114 ;  /* 0x0000007202727220 */ /* 0x000fe20000400000 */
[----:B------:R-:W-:Y:S01]  /*2fc20*/  @!P4 FMUL R252, R252, 16777216 ;  /* 0x4b800000fcfcc820 */ /* 0x000fe20000400000 */
[C---:B------:R-:W-:Y:S01]  /*2fc30*/  FMUL R113, R2.reuse, R113 ;  /* 0x0000007102717220 */ /* 0x040fe20000400000 */
[----:B0-----:R-:W3:Y:S04]  /*2fc40*/  LDL.LU R119, [R1+0x15a8] ;  /* 0x0015a80001777983 */ /* 0x001ee80000300800 */
[----:B------:R0:W-:Y:S01]  /*2fc50*/  STL [R1+0x264], R118 ;  /* 0x0002647601007387 */ /* 0x0001e20000100800 */
[----:B------:R-:W-:Y:S01]  /*2fc60*/  FMUL R112, R2, R112 ;  /* 0x0000007002707220 */ /* 0x000fe20000400000 */
[----:B------:R-:W-:-:S02]  /*2fc70*/  @!P4 FMUL R239, R239, 16777216 ;  /* 0x4b800000efefc820 */ /* 0x000fc40000400000 */
[----:B0-----:R-:W3:Y:S04]  /*2fc80*/  LDL.LU R118, [R1+0x15a4] ;  /* 0x0015a40001767983 */ /* 0x001ee80000300800 */
[----:B------:R0:W-:Y:S01]  /*2fc90*/  STL [R1+0x49c], R117 ;  /* 0x00049c7501007387 */ /* 0x0001e20000100800 */
[----:B------:R-:W-:Y:S01]  /*2fca0*/  FMUL R252, R2, R252 ;  /* 0x000000fc02fc7220 */ /* 0x000fe20000400000 */
[----:B------:R-:W-:Y:S02]  /*2fcb0*/  @!P4 FMUL R111, R111, 16777216 ;  /* 0x4b8000006f6fc820 */ /* 0x000fe40000400000 */
[----:B0-----:R-:W3:Y:S04]  /*2fcc0*/  LDL.LU R117, [R1+0x15a0] ;  /* 0x0015a00001757983 */ /* 0x001ee80000300800 */
[----:B------:R0:W-:Y:S01]  /*2fcd0*/  STL [R1+0x498], R116 ;  /* 0x0004987401007387 */ /* 0x0001e20000100800 */
[----:B------:R-:W-:Y:S01]  /*2fce0*/  @!P4 FMUL R242, R242, 16777216 ;  /* 0x4b800000f2f2c820 */ /* 0x000fe20000400000 */
[----:B------:R-:W-:-:S02]  /*2fcf0*/  FMUL R239, R2, R239 ;  /* 0x000000ef02ef7220 */ /* 0x000fc40000400000 */
[----:B0-----:R-:W3:Y:S04]  /*2fd00*/  LDL.LU R116, [R1+0x159c] ;  /* 0x00159c0001747983 */ /* 0x001ee80000300800 */
[----:B------:R0:W-:Y:S01]  /*2fd10*/  STL [R1+0x258], R115 ;  /* 0x0002587301007387 */ /* 0x0001e20000100800 */
[----:B------:R-:W-:Y:S01]  /*2fd20*/  @!P4 FMUL R110, R110, 16777216 ;  /* 0x4b8000006e6ec820 */ /* 0x000fe20000400000 */
[----:B------:R-:W-:Y:S02]  /*2fd30*/  @!P4 FMUL R243, R243, 16777216 ;  /* 0x4b800000f3f3c820 */ /* 0x000fe40000400000 */
[----:B0-----:R-:W3:Y:S04]  /*2fd40*/  LDL.LU R115, [R1+0x1598] ;  /* 0x0015980001737983 */ /* 0x001ee80000300800 */
[----:B------:R0:W-:Y:S01]  /*2fd50*/  STL [R1+0x254], R114 ;  /* 0x0002547201007387 */ /* 0x0001e20000100800 */
[----:B------:R-:W-:-:S03]  /*2fd60*/  FMUL R242, R2, R242 ;  /* 0x000000f202f27220 */ /* 0x000fc60000400000 */
[----:B0-----:R-:W3:Y:S04]  /*2fd70*/  LDL.LU R114, [R1+0x1594] ;  /* 0x0015940001727983 */ /* 0x001ee80000300800 */
[----:B------:R0:W-:Y:S01]  /*2fd80*/  STL [R1+0x494], R113 ;  /* 0x0004947101007387 */ /* 0x0001e20000100800 */
[----:B------:R-:W-:Y:S01]  /*2fd90*/  @!P4 FMUL R109, R109, 16777216 ;  /* 0x4b8000006d6dc820 */ /* 0x000fe20000400000 */
[----:B------:R-:W-:Y:S02]  /*2fda0*/  FMUL R243, R2, R243 ;  /* 0x000000f302f37220 */ /* 0x000fe40000400000 */
[----:B0-----:R-:W3:Y:S04]  /*2fdb0*/  LDL.LU R113, [R1+0x1590] ;  /* 0x0015900001717983 */ /* 0x001ee80000300800 */
[----:B------:R0:W-:Y:S01]  /*2fdc0*/  STL [R1+0x490], R112 ;  /* 0x0004907001007387 */ /* 0x0001e20000100800 */
[----:B------:R-:W-:-:S03]  /*2fdd0*/  @!P4 FMUL R108, R108, 16777216 ;  /* 0x4b8000006c6cc820 */ /* 0x000fc60000400000 */
[----:B0-----:R-:W3:Y:S04]  /*2fde0*/  LDL.LU R112, [R1+0x158c] ;  /* 0x00158c0001707983 */ /* 0x001ee80000300800 */
[----:B------:R0:W-:Y:S04]  /*2fdf0*/  STL [R1+0x12bc], R252 ;  /* 0x0012bcfc01007387 */ /* 0x0001e80000100800 */
[----:B------:R1:W-:Y:S01]  /*2fe00*/  STL [R1+0x12c0], R239 ;  /* 0x0012c0ef01007387 */ /* 0x0003e20000100800 */
[----:B0-----:R-:W-:-:S03]  /*2fe10*/  FMUL R252, R2, R111 ;  /* 0x0000006f02fc7220 */ /* 0x001fc60000400000 */
[----:B------:R-:W3:Y:S01]  /*2fe20*/  LDL.LU R111, [R1+0x1588] ;  /* 0x00158800016f7983 */ /* 0x000ee20000300800 */
[----:B-1----:R-:W-:-:S03]  /*2fe30*/  FMUL R239, R2, R110 ;  /* 0x0000006e02ef7220 */ /* 0x002fc60000400000 */
[----:B------:R-:W3:Y:S01]  /*2fe40*/  LDL.LU R110, [R1+0x1584] ;  /* 0x00158400016e7983 */ /* 0x000ee20000300800 */
[----:B------:R-:W-:-:S03]  /*2fe50*/  @!P4 FMUL R107, R107, 16777216 ;  /* 0x4b8000006b6bc820 */ /* 0x000fc60000400000 */
[----:B------:R-:W-:Y:S04]  /*2fe60*/  STL [R1+0x47c], R252 ;  /* 0x00047cfc01007387 */ /* 0x000fe80000100800 */
[----:B------:R0:W-:Y:S01]  /*2fe70*/  STL [R1+0x12cc], R242 ;  /* 0x0012ccf201007387 */ /* 0x0001e20000100800 */
[----:B------:R-:W-:-:S03]  /*2fe80*/  @!P4 FMUL R106, R106, 16777216 ;  /* 0x4b8000006a6ac820 */ /* 0x000fc60000400000 */
[----:B------:R1:W-:Y:S04]  /*2fe90*/  STL [R1+0x478], R239 ;  /* 0x000478ef01007387 */ /* 0x0003e80000100800 */
[----:B------:R-:W-:Y:S01]  /*2fea0*/  STL [R1+0x12d0], R243 ;  /* 0x0012d0f301007387 */ /* 0x000fe20000100800 */
[----:B0-----:R-:W-:-:S03]  /*2feb0*/  FMUL R242, R2, R109 ;  /* 0x0000006d02f27220 */ /* 0x001fc60000400000 */
[----:B------:R-:W3:Y:S01]  /*2fec0*/  LDL.LU R109, [R1+0x1580] ;  /* 0x00158000016d7983 */ /* 0x000ee20000300800 */
[C---:B-1----:R-:W-:Y:S01]  /*2fed0*/  FMUL R239, R2.reuse, R108 ;  /* 0x0000006c02ef7220 */ /* 0x042fe20000400000 */
[----:B------:R-:W-:Y:S02]  /*2fee0*/  FMUL R252, R2, R107 ;  /* 0x0000006b02fc7220 */ /* 0x000fe40000400000 */
[----:B------:R-:W3:Y:S01]  /*2fef0*/  LDL.LU R108, [R1+0x157c] ;  /* 0x00157c00016c7983 */ /* 0x000ee20000300800 */
[----:B------:R-:W-:-:S03]  /*2ff00*/  @!P4 FMUL R105, R105, 16777216 ;  /* 0x4b8000006969c820 */ /* 0x000fc60000400000 */
[----:B------:R0:W-:Y:S01]  /*2ff10*/  STL [R1+0x474], R242 ;  /* 0x000474f201007387 */ /* 0x0001e20000100800 */
[----:B------:R-:W-:-:S03]  /*2ff20*/  @!P4 FMUL R104, R104, 16777216 ;  /* 0x4b8000006868c820 */ /* 0x000fc60000400000 */
[----:B------:R-:W3:Y:S04]  /*2ff30*/  LDL.LU R107, [R1+0x1578] ;  /* 0x00157800016b7983 */ /* 0x000ee80000300800 */
[----:B------:R1:W-:Y:S01]  /*2ff40*/  STL [R1+0x470], R239 ;  /* 0x000470ef01007387 */ /* 0x0003e20000100800 */
[----:B0-----:R-:W-:-:S03]  /*2ff50*/  FMUL R242, R2, R105 ;  /* 0x0000006902f27220 */ /* 0x001fc60000400000 */
[----:B------:R-:W-:Y:S01]  /*2ff60*/  STL [R1+0x12dc], R252 ;  /* 0x0012dcfc01007387 */ /* 0x000fe20000100800 */
[----:B------:R-:W-:Y:S01]  /*2ff70*/  @!P4 FMUL R103, R103, 16777216 ;  /* 0x4b8000006767c820 */ /* 0x000fe20000400000 */
[----:B-1----:R-:W-:Y:S02]  /*2ff80*/  FMUL R239, R2, R106 ;  /* 0x0000006a02ef7220 */ /* 0x002fe40000400000 */
[----:B------:R-:W3:Y:S01]  /*2ff90*/  LDL.LU R106, [R1+0x1574] ;  /* 0x00157400016a7983 */ /* 0x000ee20000300800 */
[----:B------:R-:W-:-:S03]  /*2ffa0*/  @!P4 FMUL R102, R102, 16777216 ;  /* 0x4b8000006666c820 */ /* 0x000fc60000400000 */
[----:B------:R0:W-:Y:S04]  /*2ffb0*/  STL [R1+0x12e0], R239 ;  /* 0x0012e0ef01007387 */ /* 0x0001e80000100800 */
[----:B------:R-:W3:Y:S01]  /*2ffc0*/  LDL.LU R105, [R1+0x1570] ;  /* 0x0015700001697983 */ /* 0x000ee20000300800 */
[----:B------:R-:W-:Y:S01]  /*2ffd0*/  @!P4 FMUL R101, R101, 16777216 ;  /* 0x4b8000006565c820 */ /* 0x000fe20000400000 */
[C---:B0-----:R-:W-:Y:S02]  /*2ffe0*/  FMUL R239, R2.reuse, R104 ;  /* 0x0000006802ef7220 */ /* 0x041fe40000400000 */
[----:B------:R-:W3:Y:S04]  /*2fff0*/  LDL.LU R104, [R1+0x156c] ;  /* 0x00156c0001687983 */ /* 0x000ee80000300800 */
[----:B------:R0:W-:Y:S01]  /*30000*/  STL [R1+0x45c], R242 ;  /* 0x00045cf201007387 */ /* 0x0001e20000100800 */
[----:B------:R-:W-:Y:S01]  /*30010*/  FMUL R243, R2, R102 ;  /* 0x0000006602f37220 */ /* 0x000fe20000400000 */
[----:B------:R-:W-:Y:S01]  /*30020*/  @!P4 FMUL R100, R100, 16777216 ;  /* 0x4b8000006464c820 */ /* 0x000fe20000400000 */
[----:B------:R-:W-:Y:S01]  /*30030*/  @!P4 FMUL R99, R99, 16777216 ;  /* 0x4b8000006363c820 */ /* 0x000fe20000400000 */
[----:B0-----:R-:W-:-:S02]  /*30040*/  FMUL R242, R2, R103 ;  /* 0x0000006702f27220 */ /* 0x001fc40000400000 */
[----:B------:R-:W3:Y:S04]  /*30050*/  LDL.LU R103, [R1+0x1568] ;  /* 0x0015680001677983 */ /* 0x000ee80000300800 */
[----:B------:R0:W-:Y:S04]  /*30060*/  STL [R1+0x458], R239 ;  /* 0x000458ef01007387 */ /* 0x0001e80000100800 */
[----:B------:R1:W-:Y:S01]  /*30070*/  STL [R1+0x12fc], R242 ;  /* 0x0012fcf201007387 */ /* 0x0003e20000100800 */
[----:B------:R-:W-:-:S03]  /*30080*/  @!P4 FMUL R98, R98, 16777216 ;  /* 0x4b8000006262c820 */ /* 0x000fc60000400000 */
[----:B------:R-:W3:Y:S01]  /*30090*/  LDL.LU R102, [R1+0x1564] ;  /* 0x0015640001667983 */ /* 0x000ee20000300800 */
[----:B0-----:R-:W-:-:S03]  /*300a0*/  FMUL R239, R2, R100 ;  /* 0x0000006402ef7220 */ /* 0x001fc60000400000 */
[----:B------:R-:W-:Y:S01]  /*300b0*/  STL [R1+0x1300], R243 ;  /* 0x001300f301007387 */ /* 0x000fe20000100800 */
[----:B-1----:R-:W-:-:S03]  /*300c0*/  FMUL R242, R2, R101 ;  /* 0x0000006502f27220 */ /* 0x002fc60000400000 */
[----:B------:R-:W3:Y:S01]  /*300d0*/  LDL.LU R101, [R1+0x1560] ;  /* 0x0015600001657983 */ /* 0x000ee20000300800 */
[----:B------:R-:W-:-:S03]  /*300e0*/  FMUL R252, R2, R99 ;  /* 0x0000006302fc7220 */ /* 0x000fc60000400000 */
[----:B------:R-:W3:Y:S01]  /*300f0*/  LDL.LU R100, [R1+0x155c] ;  /* 0x00155c0001647983 */ /* 0x000ee20000300800 */
[----:B------:R-:W-:-:S03]  /*30100*/  @!P4 FMUL R97, R97, 16777216 ;  /* 0x4b8000006161c820 */ /* 0x000fc60000400000 */
[----:B------:R0:W-:Y:S01]  /*30110*/  STL [R1+0x454], R242 ;  /* 0x000454f201007387 */ /* 0x0001e20000100800 */
[----:B------:R-:W-:-:S03]  /*30120*/  @!P4 FMUL R241, R241, 16777216 ;  /* 0x4b800000f1f1c820 */ /* 0x000fc60000400000 */
[----:B------:R-:W3:Y:S01]  /*30130*/  LDL.LU R99, [R1+0x1558] ;  /* 0x0015580001637983 */ /* 0x000ee20000300800 */
[----:B------:R-:W-:-:S03]  /*30140*/  @!P4 FMUL R96, R96, 16777216 ;  /* 0x4b8000006060c820 */ /* 0x000fc60000400000 */
[----:B------:R1:W-:Y:S01]  /*30150*/  STL [R1+0x450], R239 ;  /* 0x000450ef01007387 */ /* 0x0003e20000100800 */
[----:B------:R-:W-:Y:S01]  /*30160*/  @!P4 FMUL R247, R247, 16777216 ;  /* 0x4b800000f7f7c820 */ /* 0x000fe20000400000 */
[C---:B0-----:R-:W-:Y:S01]  /*30170*/  FMUL R242, R2.reuse, R97 ;  /* 0x0000006102f27220 */ /* 0x041fe20000400000 */
[C---:B------:R-:W-:Y:S01]  /*30180*/  FMUL R241, R2.reuse, R241 ;  /* 0x000000f102f17220 */ /* 0x040fe20000400000 */
[----:B------:R-:W-:Y:S01]  /*30190*/  STL [R1+0x130c], R252 ;  /* 0x00130cfc01007387 */ /* 0x000fe20000100800 */
[----:B-1----:R-:W-:-:S03]  /*301a0*/  FMUL R239, R2, R98 ;  /* 0x0000006202ef7220 */ /* 0x002fc60000400000 */
[----:B------:R-:W3:Y:S01]  /*301b0*/  LDL.LU R98, [R1+0x1554] ;  /* 0x0015540001627983 */ /* 0x000ee20000300800 */
[----:B------:R-:W-:Y:S01]  /*301c0*/  @!P4 FMUL R95, R95, 16777216 ;  /* 0x4b8000005f5fc820 */ /* 0x000fe20000400000 */
[----:B------:R-:W-:Y:S02]  /*301d0*/  @!P4 FMUL R245, R245, 16777216 ;  /* 0x4b800000f5f5c820 */ /* 0x000fe40000400000 */
[----:B------:R0:W-:Y:S01]  /*301e0*/  STL [R1+0x1310], R239 ;  /* 0x001310ef01007387 */ /* 0x0001e20000100800 */
[----:B------:R-:W-:Y:S01]  /*301f0*/  FMUL R247, R2, R247 ;  /* 0x000000f702f77220 */ /* 0x000fe20000400000 */
[----:B------:R-:W-:Y:S02]  /*30200*/  @!P4 FMUL R94, R94, 16777216 ;  /* 0x4b8000005e5ec820 */ /* 0x000fe40000400000 */
[----:B------:R-:W3:Y:S01]  /*30210*/  LDL.LU R97, [R1+0x1550] ;  /* 0x0015500001617983 */ /* 0x000ee20000300800 */
[----:B------:R-:W-:Y:S01]  /*30220*/  @!P4 FMUL R0, R0, 16777216 ;  /* 0x4b8000000000c820 */ /* 0x000fe20000400000 */
[----:B0-----:R-:W-:-:S02]  /*30230*/  FMUL R239, R2, R96 ;  /* 0x0000006002ef7220 */ /* 0x001fc40000400000 */
[----:B------:R-:W3:Y:S01]  /*30240*/  LDL.LU R96, [R1+0x154c] ;  /* 0x00154c0001607983 */ /* 0x000ee20000300800 */
[----:B------:R-:W-:-:S03]  /*30250*/  FMUL R245, R2, R245 ;  /* 0x000000f502f57220 */ /* 0x000fc60000400000 */
[----:B------:R-:W-:Y:S04]  /*30260*/  STL [R1+0x43c], R242 ;  /* 0x00043cf201007387 */ /* 0x000fe80000100800 */
[----:B------:R0:W-:Y:S01]  /*30270*/  STL [R1+0x1314], R241 ;  /* 0x001314f101007387 */ /* 0x0001e20000100800 */
[----:B------:R-:W-:-:S03]  /*30280*/  @!P4 FMUL R93, R93, 16777216 ;  /* 0x4b8000005d5dc820 */ /* 0x000fc60000400000 */
[----:B------:R1:W-:Y:S01]  /*30290*/  STL [R1+0x438], R239 ;  /* 0x000438ef01007387 */ /* 0x0003e20000100800 */
[----:B------:R-:W-:-:S03]  /*302a0*/  FMUL R0, R2, R0 ;  /* 0x0000000002007220 */ /* 0x000fc60000400000 */
[----:B------:R-:W-:Y:S01]  /*302b0*/  STL [R1+0x1318], R247 ;  /* 0x001318f701007387 */ /* 0x000fe20000100800 */
[----:B0-----:R-:W-:-:S03]  /*302c0*/  FMUL R241, R2, R95 ;  /* 0x0000005f02f17220 */ /* 0x001fc60000400000 */
[----:B------:R-:W3:Y:S01]  /*302d0*/  LDL.LU R95, [R1+0x1548] ;  /* 0x00154800015f7983 */ /* 0x000ee20000300800 */
[----:B-1----:R-:W-:-:S03]  /*302e0*/  FMUL R239, R2, R94 ;  /* 0x0000005e02ef7220 */ /* 0x002fc60000400000 */
[----:B------:R-:W3:Y:S01]  /*302f0*/  LDL.LU R94, [R1+0x1544] ;  /* 0x00154400015e7983 */ /* 0x000ee20000300800 */
[----:B------:R-:W-:Y:S01]  /*30300*/  @!P4 FMUL R92, R92, 16777216 ;  /* 0x4b8000005c5cc820 */ /* 0x000fe20000400000 */
[----:B------:R-:W-:Y:S02]  /*30310*/  @!P4 FMUL R91, R91, 16777216 ;  /* 0x4b8000005b5bc820 */ /* 0x000fe40000400000 */
[----:B------:R-:W-:Y:S01]  /*30320*/  STL [R1+0x434], R241 ;  /* 0x000434f101007387 */ /* 0x000fe20000100800 */
[----:B------:R-:W-:-:S03]  /*30330*/  @!P4 FMUL R90, R90, 16777216 ;  /* 0x4b8000005a5ac820 */ /* 0x000fc60000400000 */
[----:B------:R-:W-:Y:S04]  /*30340*/  STL [R1+0x131c], R245 ;  /* 0x00131cf501007387 */ /* 0x000fe80000100800 */
[----:B------:R0:W-:Y:S01]  /*30350*/  STL [R1+0x430], R239 ;  /* 0x000430ef01007387 */ /* 0x0001e20000100800 */
[----:B------:R-:W-:-:S03]  /*30360*/  FMUL R242, R2, R91 ;  /* 0x0000005b02f27220 */ /* 0x000fc60000400000 */
[----:B------:R1:W-:Y:S01]  /*30370*/  STL [R1+0x1320], R0 ;  /* 0x0013200001007387 */ /* 0x0003e20000100800 */
[----:B------:R-:W-:Y:S01]  /*30380*/  @!P4 FMUL R89, R89, 16777216 ;  /* 0x4b8000005959c820 */ /* 0x000fe20000400000 */
[C---:B0-----:R-:W-:Y:S02]  /*30390*/  FMUL R239, R2.reuse, R93 ;  /* 0x0000005d02ef7220 */ /* 0x041fe40000400000 */
[----:B------:R-:W3:Y:S01]  /*303a0*/  LDL.LU R93, [R1+0x1540] ;  /* 0x00154000015d7983 */ /* 0x000ee20000300800 */
[C---:B-1----:R-:W-:Y:S01]  /*303b0*/  FMUL R0, R2.reuse, R92 ;  /* 0x0000005c02007220 */ /* 0x042fe20000400000 */
[----:B------:R-:W-:Y:S02]  /*303c0*/  FMUL R243, R2, R90 ;  /* 0x0000005a02f37220 */ /* 0x000fe40000400000 */
[----:B------:R-:W3:Y:S01]  /*303d0*/  LDL.LU R92, [R1+0x153c] ;  /* 0x00153c00015c7983 */ /* 0x000ee20000300800 */
[----:B------:R-:W-:-:S03]  /*303e0*/  @!P4 FMUL R88, R88, 16777216 ;  /* 0x4b8000005858c820 */ /* 0x000fc60000400000 */
[----:B------:R0:W-:Y:S01]  /*303f0*/  STL [R1+0x41c], R239 ;  /* 0x00041cef01007387 */ /* 0x0001e20000100800 */
[----:B------:R-:W-:-:S03]  /*30400*/  @!P4 FMUL R87, R87, 16777216 ;  /* 0x4b8000005757c820 */ /* 0x000fc60000400000 */
[----:B------:R-:W3:Y:S01]  /*30410*/  LDL.LU R91, [R1+0x1538] ;  /* 0x00153800015b7983 */ /* 0x000ee20000300800 */
[----:B------:R-:W-:-:S03]  /*30420*/  @!P4 FMUL R86, R86, 16777216 ;  /* 0x4b8000005656c820 */ /* 0x000fc60000400000 */
[----:B------:R1:W-:Y:S01]  /*30430*/  STL [R1+0x418], R0 ;  /* 0x0004180001007387 */ /* 0x0003e20000100800 */
[----:B0-----:R-:W-:-:S03]  /*30440*/  FMUL R239, R2, R89 ;  /* 0x0000005902ef7220 */ /* 0x001fc60000400000 */
[----:B------:R-:W-:Y:S01]  /*30450*/  STL [R1+0x132c], R242 ;  /* 0x00132cf201007387 */ /* 0x000fe20000100800 */
[----:B------:R-:W-:-:S03]  /*30460*/  FMUL R252, R2, R87 ;  /* 0x0000005702fc7220 */ /* 0x000fc60000400000 */
[----:B------:R-:W3:Y:S01]  /*30470*/  LDL.LU R90, [R1+0x1534] ;  /* 0x00153400015a7983 */ /* 0x000ee20000300800 */
[----:B-1----:R-:W-:-:S03]  /*30480*/  FMUL R0, R2, R88 ;  /* 0x0000005802007220 */ /* 0x002fc60000400000 */
[----:B------:R-:W-:Y:S04]  /*30490*/  STL [R1+0x1330], R243 ;  /* 0x001330f301007387 */ /* 0x000fe80000100800 */
[----:B------:R-:W3:Y:S04]  /*304a0*/  LDL.LU R89, [R1+0x1530] ;  /* 0x0015300001597983 */ /* 0x000ee80000300800 */
        /* <DEDUP_REMOVED lines=9> */
[----:B------:R-:W-:-:S03]  /*30540*/  @!P4 FMUL R82, R82, 16777216 ;  /* 0x4b8000005252c820 */ /* 0x000fc60000400000 */
[----:B------:R-:W3:Y:S04]  /*30550*/  LDL.LU R86, [R1+0x1524] ;  /* 0x0015240001567983 */ /* 0x000ee80000300800 */
[----:B------:R0:W-:Y:S01]  /*30560*/  STL [R1+0x1340], R239 ;  /* 0x001340ef01007387 */ /* 0x0001e20000100800 */
[C---:B-1----:R-:W-:Y:S01]  /*30570*/  FMUL R0, R2.reuse, R84 ;  /* 0x0000005402007220 */ /* 0x042fe20000400000 */
[C---:B------:R-:W-:Y:S01]  /*30580*/  FMUL R241, R2.reuse, R83 ;  /* 0x0000005302f17220 */ /* 0x040fe20000400000 */
[----:B------:R-:W-:Y:S01]  /*30590*/  @!P4 FMUL R81, R81, 16777216 ;  /* 0x4b8000005151c820 */ /* 0x000fe20000400000 */
[C---:B------:R-:W-:Y:S01]  /*305a0*/  FMUL R247, R2.reuse, R82 ;  /* 0x0000005202f77220 */ /* 0x040fe20000400000 */
[----:B0-----:R-:W-:Y:S02]  /*305b0*/  FMUL R239, R2, R85 ;  /* 0x0000005502ef7220 */ /* 0x001fe40000400000 */
[----:B------:R-:W3:Y:S01]  /*305c0*/  LDL.LU R85, [R1+0x1520] ;  /* 0x0015200001557983 */ /* 0x000ee20000300800 */
[----:B------:R-:W-:-:S03]  /*305d0*/  @!P4 FMUL R80, R80, 16777216 ;  /* 0x4b8000005050c820 */ /* 0x000fc60000400000 */
[----:B------:R-:W3:Y:S01]  /*305e0*/  LDL.LU R84, [R1+0x151c] ;  /* 0x00151c0001547983 */ /* 0x000ee20000300800 */
[----:B------:R-:W-:-:S03]  /*305f0*/  @!P4 FMUL R79, R79, 16777216 ;  /* 0x4b8000004f4fc820 */ /* 0x000fc60000400000 */
[----:B------:R0:W-:Y:S04]  /*30600*/  STL [R1+0x3e8], R239 ;  /* 0x0003e8ef01007387 */ /* 0x0001e80000100800 */
[----:B------:R-:W3:Y:S04]  /*30610*/  LDL.LU R83, [R1+0x1518] ;  /* 0x0015180001537983 */ /* 0x000ee80000300800 */
[----:B------:R1:W-:Y:S01]  /*30620*/  STL [R1+0x3e4], R0 ;  /* 0x0003e40001007387 */ /* 0x0003e20000100800 */
[----:B0-----:R-:W-:-:S03]  /*30630*/  FMUL R239, R2, R81 ;  /* 0x0000005102ef7220 */ /* 0x001fc60000400000 */
[----:B------:R-:W-:Y:S01]  /*30640*/  STL [R1+0x1344], R241 ;  /* 0x001344f101007387 */ /* 0x000fe20000100800 */
[----:B------:R-:W-:-:S03]  /*30650*/  @!P4 FMUL R78, R78, 16777216 ;  /* 0x4b8000004e4ec820 */ /* 0x000fc60000400000 */
[----:B------:R-:W3:Y:S01]  /*30660*/  LDL.LU R82, [R1+0x1514] ;  /* 0x0015140001527983 */ /* 0x000ee20000300800 */
[----:B-1----:R-:W-:-:S03]  /*30670*/  FMUL R0, R2, R80 ;  /* 0x0000005002007220 */ /* 0x002fc60000400000 */
[----:B------:R-:W-:Y:S01]  /*30680*/  STL [R1+0x1348], R247 ;  /* 0x001348f701007387 */ /* 0x000fe20000100800 */
[----:B------:R-:W-:-:S03]  /*30690*/  FMUL R245, R2, R79 ;  /* 0x0000004f02f57220 */ /* 0x000fc60000400000 */
[----:B------:R-:W3:Y:S04]  /*306a0*/  LDL.LU R81, [R1+0x1510] ;  /* 0x0015100001517983 */ /* 0x000ee80000300800 */
[----:B------:R-:W3:Y:S01]  /*306b0*/  LDL.LU R80, [R1+0x150c] ;  /* 0x00150c0001507983 */ /* 0x000ee20000300800 */
[----:B------:R-:W-:-:S03]  /*306c0*/  @!P4 FMUL R77, R77, 16777216 ;  /* 0x4b8000004d4dc820 */ /* 0x000fc60000400000 */
[----:B------:R0:W-:Y:S04]  /*306d0*/  STL [R1+0x3e0], R239 ;  /* 0x0003e0ef01007387 */ /* 0x0001e80000100800 */
[----:B------:R-:W3:Y:S01]  /*306e0*/  LDL.LU R79, [R1+0x1508] ;  /* 0x00150800014f7983 */ /* 0x000ee20000300800 */
[----:B------:R-:W-:-:S03]  /*306f0*/  @!P4 FMUL R76, R76, 16777216 ;  /* 0x4b8000004c4cc820 */ /* 0x000fc60000400000 */
[----:B------:R1:W-:Y:S01]  /*30700*/  STL [R1+0x3dc], R0 ;  /* 0x0003dc0001007387 */ /* 0x0003e20000100800 */
[----:B------:R-:W-:Y:S01]  /*30710*/  @!P4 FMUL R75, R75, 16777216 ;  /* 0x4b8000004b4bc820 */ /* 0x000fe20000400000 */
[----:B0-----:R-:W-:Y:S02]  /*30720*/  FMUL R239, R2, R77 ;  /* 0x0000004d02ef7220 */ /* 0x001fe40000400000 */
[----:B------:R-:W-:Y:S01]  /*30730*/  STL [R1+0x134c], R245 ;  /* 0x00134cf501007387 */ /* 0x000fe20000100800 */
[----:B------:R-:W-:Y:S01]  /*30740*/  @!P4 FMUL R74, R74, 16777216 ;  /* 0x4b8000004a4ac820 */ /* 0x000fe20000400000 */
[C---:B-1----:R-:W-:Y:S02]  /*30750*/  FMUL R0, R2.reuse, R78 ;  /* 0x0000004e02007220 */ /* 0x042fe40000400000 */
[----:B------:R-:W3:Y:S01]  /*30760*/  LDL.LU R78, [R1+0x1504] ;  /* 0x00150400014e7983 */ /* 0x000ee20000300800 */
[----:B------:R-:W-:-:S03]  /*30770*/  FMUL R242, R2, R75 ;  /* 0x0000004b02f27220 */ /* 0x000fc60000400000 */
[----:B------:R0:W-:Y:S01]  /*30780*/  STL [R1+0x1350], R0 ;  /* 0x0013500001007387 */ /* 0x0001e20000100800 */
[----:B------:R-:W-:Y:S01]  /*30790*/  @!P4 FMUL R73, R73, 16777216 ;  /* 0x4b8000004949c820 */ /* 0x000fe20000400000 */
[----:B------:R-:W-:Y:S02]  /*307a0*/  FMUL R243, R2, R74 ;  /* 0x0000004a02f37220 */ /* 0x000fe40000400000 */
[----:B------:R-:W3:Y:S01]  /*307b0*/  LDL.LU R77, [R1+0x1500] ;  /* 0x00150000014d7983 */ /* 0x000ee20000300800 */
[----:B------:R-:W-:Y:S01]  /*307c0*/  @!P4 FMUL R72, R72, 16777216 ;  /* 0x4b8000004848c820 */ /* 0x000fe20000400000 */
[----:B0-----:R-:W-:Y:S02]  /*307d0*/  FMUL R0, R2, R76 ;  /* 0x0000004c02007220 */ /* 0x001fe40000400000 */
[----:B------:R-:W3:Y:S01]  /*307e0*/  LDL.LU R76, [R1+0x14fc] ;  /* 0x0014fc00014c7983 */ /* 0x000ee20000300800 */
[----:B------:R-:W-:-:S03]  /*307f0*/  @!P4 FMUL R71, R71, 16777216 ;  /* 0x4b8000004747c820 */ /* 0x000fc60000400000 */
[----:B------:R0:W-:Y:S04]  /*30800*/  STL [R1+0x3c0], R239 ;  /* 0x0003c0ef01007387 */ /* 0x0001e80000100800 */
        /* <DEDUP_REMOVED lines=84> */
[----:B------:R-:W3:Y:S01]  /*30d50*/  LDL.LU R54, [R1+0x14a4] ;  /* 0x0014a40001367983 */ /* 0x000ee20000300800 */
[----:B------:R-:W-:-:S03]  /*30d60*/  FMUL R246, R2, R246 ;  /* 0x000000f602f67220 */ /* 0x000fc60000400000 */
[----:B------:R0:W-:Y:S01]  /*30d70*/  STL [R1+0x1390], R239 ;  /* 0x001390ef01007387 */ /* 0x0001e20000100800 */
[----:B------:R-:W-:Y:S01]  /*30d80*/  @!P4 FMUL R51, R51, 16777216 ;  /* 0x4b8000003333c820 */ /* 0x000fe20000400000 */
[C---:B-1----:R-:W-:Y:S01]  /*30d90*/  FMUL R0, R2.reuse, R52 ;  /* 0x0000003402007220 */ /* 0x042fe20000400000 */
[----:B------:R-:W-:Y:S01]  /*30da0*/  FMUL R244, R2, R244 ;  /* 0x000000f402f47220 */ /* 0x000fe20000400000 */
[----:B------:R-:W-:Y:S01]  /*30db0*/  @!P4 FMUL R50, R50, 16777216 ;  /* 0x4b8000003232c820 */ /* 0x000fe20000400000 */
[----:B------:R-:W-:Y:S01]  /*30dc0*/  @!P4 FMUL R49, R49, 16777216 ;  /* 0x4b8000003131c820 */ /* 0x000fe20000400000 */
[----:B0-----:R-:W-:Y:S02]  /*30dd0*/  FMUL R239, R2, R53 ;  /* 0x0000003502ef7220 */ /* 0x001fe40000400000 */
[----:B------:R-:W3:Y:S01]  /*30de0*/  LDL.LU R53, [R1+0x14a0] ;  /* 0x0014a00001357983 */ /* 0x000ee20000300800 */
[----:B------:R-:W-:-:S03]  /*30df0*/  @!P4 FMUL R48, R48, 16777216 ;  /* 0x4b8000003030c820 */ /* 0x000fc60000400000 */
[----:B------:R-:W3:Y:S04]  /*30e00*/  LDL.LU R52, [R1+0x149c] ;  /* 0x00149c0001347983 */ /* 0x000ee80000300800 */
[----:B------:R0:W-:Y:S01]  /*30e10*/  STL [R1+0x1fc], R239 ;  /* 0x0001fcef01007387 */ /* 0x0001e20000100800 */
[----:B------:R-:W-:-:S03]  /*30e20*/  FMUL R241, R2, R49 ;  /* 0x0000003102f17220 */ /* 0x000fc60000400000 */
[----:B------:R-:W-:Y:S01]  /*30e30*/  STL [R1+0x1394], R246 ;  /* 0x001394f601007387 */ /* 0x000fe20000100800 */
[----:B------:R-:W-:-:S03]  /*30e40*/  @!P4 FMUL R47, R47, 16777216 ;  /* 0x4b8000002f2fc820 */ /* 0x000fc60000400000 */
[----:B------:R1:W-:Y:S01]  /*30e50*/  STL [R1+0x1f8], R0 ;  /* 0x0001f80001007387 */ /* 0x0003e20000100800 */
[----:B0-----:R-:W-:-:S03]  /*30e60*/  FMUL R239, R2, R51 ;  /* 0x0000003302ef7220 */ /* 0x001fc60000400000 */
[----:B------:R-:W-:Y:S01]  /*30e70*/  STL [R1+0x1398], R244 ;  /* 0x001398f401007387 */ /* 0x000fe20000100800 */
[----:B------:R-:W-:-:S03]  /*30e80*/  FMUL R247, R2, R48 ;  /* 0x0000003002f77220 */ /* 0x000fc60000400000 */
[----:B------:R-:W3:Y:S01]  /*30e90*/  LDL.LU R51, [R1+0x1498] ;  /* 0x0014980001337983 */ /* 0x000ee20000300800 */
[----:B-1----:R-:W-:-:S03]  /*30ea0*/  FMUL R0, R2, R50 ;  /* 0x0000003202007220 */ /* 0x002fc60000400000 */
        /* <DEDUP_REMOVED lines=74> */
[C---:B------:R-:W-:Y:S02]  /*31350*/  FMUL R241, R2.reuse, R29 ;  /* 0x0000001d02f17220 */ /* 0x040fe40000400000 */
[----:B------:R-:W3:Y:S01]  /*31360*/  LDL.LU R32, [R1+0x144c] ;  /* 0x00144c0001207983 */ /* 0x000ee20000300800 */
[----:B-1----:R-:W-:-:S03]  /*31370*/  FMUL R0, R2, R30 ;  /* 0x0000001e02007220 */ /* 0x002fc60000400000 */
[----:B------:R-:W-:Y:S01]  /*31380*/  STL [R1+0x13c0], R244 ;  /* 0x0013c0f401007387 */ /* 0x000fe20000100800 */
[----:B------:R-:W-:Y:S01]  /*31390*/  @!P4 FMUL R14, R14, 16777216 ;  /* 0x4b8000000e0ec820 */ /* 0x000fe20000400000 */
[----:B------:R-:W-:Y:S02]  /*313a0*/  @!P4 FMUL R15, R15, 16777216 ;  /* 0x4b8000000f0fc820 */ /* 0x000fe40000400000 */
[----:B------:R-:W3:Y:S01]  /*313b0*/  LDL.LU R31, [R1+0x1448] ;  /* 0x00144800011f7983 */ /* 0x000ee20000300800 */
[----:B------:R-:W-:-:S03]  /*313c0*/  FMUL R247, R2, R28 ;  /* 0x0000001c02f77220 */ /* 0x000fc60000400000 */
[----:B------:R-:W3:Y:S01]  /*313d0*/  LDL.LU R30, [R1+0x1444] ;  /* 0x00144400011e7983 */ /* 0x000ee20000300800 */
[----:B------:R-:W-:-:S03]  /*313e0*/  FMUL R245, R2, R14 ;  /* 0x0000000e02f57220 */ /* 0x000fc60000400000 */
        /* <DEDUP_REMOVED lines=8> */
[----:B------:R-:W-:Y:S04]  /*31470*/  STL [R1+0x13c8], R247 ;  /* 0x0013c8f701007387 */ /* 0x000fe80000100800 */
[----:B------:R-:W3:Y:S01]  /*31480*/  LDL.LU R27, [R1+0x1438] ;  /* 0x00143800011b7983 */ /* 0x000ee20000300800 */
[----:B------:R-:W-:-:S03]  /*31490*/  @!P4 FMUL R10, R10, 16777216 ;  /* 0x4b8000000a0ac820 */ /* 0x000fc60000400000 */
[----:B------:R-:W-:Y:S04]  /*314a0*/  STL [R1+0x11c], R239 ;  /* 0x00011cef01007387 */ /* 0x000fe80000100800 */
[----:B------:R-:W-:Y:S01]  /*314b0*/  STL [R1+0x13cc], R245 ;  /* 0x0013ccf501007387 */ /* 0x000fe20000100800 */
[----:B------:R-:W-:-:S03]  /*314c0*/  @!P4 FMUL R7, R7, 16777216 ;  /* 0x4b8000000707c820 */ /* 0x000fc60000400000 */
[----:B------:R0:W-:Y:S01]  /*314d0*/  STL [R1+0x118], R0 ;  /* 0x0001180001007387 */ /* 0x0001e20000100800 */
[----:B------:R-:W-:Y:S01]  /*314e0*/  FMUL R10, R2, R10 ;  /* 0x0000000a020a7220 */ /* 0x000fe20000400000 */
[----:B------:R-:W-:Y:S01]  /*314f0*/  @!P4 FMUL R6, R6, 16777216 ;  /* 0x4b8000000606c820 */ /* 0x000fe20000400000 */
[----:B0-----:R-:W-:-:S05]  /*31500*/  FMUL R0, R2, R11 ;  /* 0x0000000b02007220 */ /* 0x001fca0000400000 */
[----:B------:R0:W-:Y:S01]  /*31510*/  STL [R1+0x13d0], R0 ;  /* 0x0013d00001007387 */ /* 0x0001e20000100800 */
[----:B------:R-:W-:-:S03]  /*31520*/  @!P4 FMUL R26, R26, 16777216 ;  /* 0x4b8000001a1ac820 */ /* 0x000fc60000400000 */
[----:B------:R1:W-:Y:S01]  /*31530*/  STL [R1+0xfc], R10 ;  /* 0x0000fc0a01007387 */ /* 0x0003e20000100800 */
[----:B------:R-:W-:-:S03]  /*31540*/  FMUL R242, R2, R6 ;  /* 0x0000000602f27220 */ /* 0x000fc60000400000 */
[----:B------:R-:W3:Y:S01]  /*31550*/  LDL.LU R15, [R1+0x860] ;  /* 0x00086000010f7983 */ /* 0x000ee20000300800 */
[----:B0-----:R-:W-:Y:S01]  /*31560*/  FMUL R0, R2, R7 ;  /* 0x0000000702007220 */ /* 0x001fe20000400000 */
[----:B------:R-:W-:-:S04]  /*31570*/  @!P4 FMUL R25, R25, 16777216 ;  /* 0x4b8000001919c820 */ /* 0x000fc80000400000 */
[----:B------:R0:W-:Y:S01]  /*31580*/  STL [R1+0xf8], R0 ;  /* 0x0000f80001007387 */ /* 0x0001e20000100800 */
[----:B------:R-:W-:-:S03]  /*31590*/  FMUL R243, R2, R26 ;  /* 0x0000001a02f37220 */ /* 0x000fc60000400000 */
[----:B------:R-:W3:Y:S04]  /*315a0*/  LDL.LU R14, [R1+0x44] ;  /* 0x00004400010e7983 */ /* 0x000ee80000300800 */
[----:B------:R-:W3:Y:S01]  /*315b0*/  LDL.LU R11, [R1+0x3c] ;  /* 0x00003c00010b7983 */ /* 0x000ee20000300800 */
[----:B------:R-:W-:-:S03]  /*315c0*/  @!P4 FMUL R24, R24, 16777216 ;  /* 0x4b8000001818c820 */ /* 0x000fc60000400000 */
[----:B-1----:R-:W3:Y:S04]  /*315d0*/  LDL.LU R10, [R1+0x34] ;  /* 0x00003400010a7983 */ /* 0x002ee80000300800 */
[----:B------:R-:W3:Y:S01]  /*315e0*/  LDL.LU R7, [R1+0x24] ;  /* 0x0000240001077983 */ /* 0x000ee20000300800 */
[----:B------:R-:W-:-:S03]  /*315f0*/  @!P4 FMUL R23, R23, 16777216 ;  /* 0x4b8000001717c820 */ /* 0x000fc60000400000 */
[----:B------:R-:W3:Y:S01]  /*31600*/  LDL.LU R6, [R1] ;  /* 0x0000000001067983 */ /* 0x000ee20000300800 */
[----:B------:R-:W-:-:S03]  /*31610*/  FMUL R239, R2, R25 ;  /* 0x0000001902ef7220 */ /* 0x000fc60000400000 */
[----:B------:R1:W-:Y:S01]  /*31620*/  STL [R1+0x13d4], R242 ;  /* 0x0013d4f201007387 */ /* 0x0003e20000100800 */
[----:B------:R-:W-:Y:S01]  /*31630*/  @!P4 FMUL R22, R22, 16777216 ;  /* 0x4b8000001616c820 */ /* 0x000fe20000400000 */
[----:B------:R-:W-:Y:S01]  /*31640*/  @!P4 FMUL R21, R21, 16777216 ;  /* 0x4b8000001515c820 */ /* 0x000fe20000400000 */
[----:B0-----:R-:W-:Y:S01]  /*31650*/  FMUL R0, R2, R24 ;  /* 0x0000001802007220 */ /* 0x001fe20000400000 */
[----:B------:R-:W-:Y:S01]  /*31660*/  @!P4 FMUL R20, R20, 16777216 ;  /* 0x4b8000001414c820 */ /* 0x000fe20000400000 */
[----:B-1----:R-:W3:Y:S04]  /*31670*/  LDL.LU R242, [R1+0x4c] ;  /* 0x00004c0001f27983 */ /* 0x002ee80000300800 */
[----:B------:R-:W3:Y:S04]  /*31680*/  LDL.LU R26, [R1+0x1434] ;  /* 0x00143400011a7983 */ /* 0x000ee80000300800 */
[----:B------:R0:W-:Y:S01]  /*31690*/  STL [R1+0x13d8], R243 ;  /* 0x0013d8f301007387 */ /* 0x0001e20000100800 */
[C---:B------:R-:W-:Y:S01]  /*316a0*/  FMUL R252, R2.reuse, R23 ;  /* 0x0000001702fc7220 */ /* 0x040fe20000400000 */
[----:B------:R-:W-:Y:S01]  /*316b0*/  @!P4 FMUL R19, R19, 16777216 ;  /* 0x4b8000001313c820 */ /* 0x000fe20000400000 */
[----:B------:R-:W-:Y:S01]  /*316c0*/  FMUL R241, R2, R21 ;  /* 0x0000001502f17220 */ /* 0x000fe20000400000 */
[----:B------:R-:W-:Y:S01]  /*316d0*/  @!P4 FMUL R18, R18, 16777216 ;  /* 0x4b8000001212c820 */ /* 0x000fe20000400000 */
[----:B0-----:R-:W3:Y:S04]  /*316e0*/  LDL.LU R243, [R1+0x48] ;  /* 0x0000480001f37983 */ /* 0x001ee80000300800 */
[----:B------:R-:W3:Y:S04]  /*316f0*/  LDL.LU R25, [R1+0x1430] ;  /* 0x0014300001197983 */ /* 0x000ee80000300800 */
[----:B------:R-:W3:Y:S01]  /*31700*/  LDL.LU R24, [R1+0x142c] ;  /* 0x00142c0001187983 */ /* 0x000ee20000300800 */
[----:B------:R-:W-:-:S03]  /*31710*/  @!P4 FMUL R17, R17, 16777216 ;  /* 0x4b8000001111c820 */ /* 0x000fc60000400000 */
[----:B------:R0:W-:Y:S04]  /*31720*/  STL [R1+0xdc], R239 ;  /* 0x0000dcef01007387 */ /* 0x0001e80000100800 */
[----:B------:R-:W3:Y:S01]  /*31730*/  LDL.LU R23, [R1+0x1428] ;  /* 0x0014280001177983 */ /* 0x000ee20000300800 */
[----:B------:R-:W-:-:S03]  /*31740*/  @!P4 FMUL R16, R16, 16777216 ;  /* 0x4b8000001010c820 */ /* 0x000fc60000400000 */
[----:B------:R1:W-:Y:S01]  /*31750*/  STL [R1+0xd8], R0 ;  /* 0x0000d80001007387 */ /* 0x0003e20000100800 */
[----:B0-----:R-:W-:-:S03]  /*31760*/  FMUL R239, R2, R22 ;  /* 0x0000001602ef7220 */ /* 0x001fc60000400000 */
[----:B------:R-:W3:Y:S01]  /*31770*/  LDL.LU R22, [R1+0x1424] ;  /* 0x0014240001167983 */ /* 0x000ee20000300800 */
[----:B------:R-:W-:-:S03]  /*31780*/  FMUL R246, R2, R19 ;  /* 0x0000001302f67220 */ /* 0x000fc60000400000 */
[----:B------:R-:W3:Y:S01]  /*31790*/  LDL.LU R21, [R1+0x1420] ;  /* 0x0014200001157983 */ /* 0x000ee20000300800 */
[----:B-1----:R-:W-:-:S03]  /*317a0*/  FMUL R0, R2, R20 ;  /* 0x0000001402007220 */ /* 0x002fc60000400000 */
[----:B------:R-:W3:Y:S01]  /*317b0*/  LDL.LU R20, [R1+0x141c] ;  /* 0x00141c0001147983 */ /* 0x000ee20000300800 */
[----:B------:R-:W-:Y:S01]  /*317c0*/  @!P4 FMUL R13, R13, 16777216 ;  /* 0x4b8000000d0dc820 */ /* 0x000fe20000400000 */
[----:B------:R-:W-:Y:S02]  /*317d0*/  FMUL R244, R2, R18 ;  /* 0x0000001202f47220 */ /* 0x000fe40000400000 */
[----:B------:R0:W-:Y:S01]  /*317e0*/  STL [R1+0xbc], R241 ;  /* 0x0000bcf101007387 */ /* 0x0001e20000100800 */
[----:B------:R-:W-:-:S03]  /*317f0*/  @!P4 FMUL R12, R12, 16777216 ;  /* 0x4b8000000c0cc820 */ /* 0x000fc60000400000 */
[----:B------:R-:W3:Y:S01]  /*31800*/  LDL.LU R19, [R1+0x1418] ;  /* 0x0014180001137983 */ /* 0x000ee20000300800 */
[----:B------:R-:W-:-:S03]  /*31810*/  @!P4 FMUL R9, R9, 16777216 ;  /* 0x4b8000000909c820 */ /* 0x000fc60000400000 */
[----:B------:R1:W-:Y:S01]  /*31820*/  STL [R1+0xb8], R0 ;  /* 0x0000b80001007387 */ /* 0x0003e20000100800 */
[----:B0-----:R-:W-:-:S03]  /*31830*/  FMUL R241, R2, R17 ;  /* 0x0000001102f17220 */ /* 0x001fc60000400000 */
[----:B------:R-:W3:Y:S01]  /*31840*/  LDL.LU R18, [R1+0x1414] ;  /* 0x0014140001127983 */ /* 0x000ee20000300800 */
[----:B------:R-:W-:-:S03]  /*31850*/  @!P4 FMUL R8, R8, 16777216 ;  /* 0x4b8000000808c820 */ /* 0x000fc60000400000 */
[----:B------:R-:W3:Y:S01]  /*31860*/  LDL.LU R17, [R1+0x1410] ;  /* 0x0014100001117983 */ /* 0x000ee20000300800 */
[----:B-1----:R-:W-:-:S03]  /*31870*/  FMUL R0, R2, R16 ;  /* 0x0000001002007220 */ /* 0x002fc60000400000 */
[----:B------:R-:W3:Y:S01]  /*31880*/  LDL.LU R16, [R1+0x140c] ;  /* 0x00140c0001107983 */ /* 0x000ee20000300800 */
[----:B------:R-:W-:-:S03]  /*31890*/  FMUL R247, R2, R12 ;  /* 0x0000000c02f77220 */ /* 0x000fc60000400000 */
[----:B------:R0:W-:Y:S01]  /*318a0*/  STL [R1+0x9c], R241 ;  /* 0x00009cf101007387 */ /* 0x0001e20000100800 */
[C---:B------:R-:W-:Y:S01]  /*318b0*/  FMUL R245, R2.reuse, R9 ;  /* 0x0000000902f57220 */ /* 0x040fe20000400000 */
[C---:B0-----:R-:W-:Y:S02]  /*318c0*/  FMUL R241, R2.reuse, R13 ;  /* 0x0000000d02f17220 */ /* 0x041fe40000400000 */
[----:B------:R-:W3:Y:S04]  /*318d0*/  LDL.LU R13, [R1+0x1408] ;  /* 0x00140800010d7983 */ /* 0x000ee80000300800 */
[----:B------:R0:W-:Y:S04]  /*318e0*/  STL [R1+0x98], R0 ;  /* 0x0000980001007387 */ /* 0x0001e80000100800 */
[----:B------:R-:W3:Y:S04]  /*318f0*/  LDL.LU R12, [R1+0x1404] ;  /* 0x00140400010c7983 */ /* 0x000ee80000300800 */
[----:B------:R-:W3:Y:S01]  /*31900*/  LDL.LU R9, [R1+0x1400] ;  /* 0x0014000001097983 */ /* 0x000ee20000300800 */
[----:B0-----:R-:W-:-:S03]  /*31910*/  FMUL R0, R2, R8 ;  /* 0x0000000802007220 */ /* 0x001fc60000400000 */
[----:B------:R-:W3:Y:S01]  /*31920*/  LDL.LU R8, [R1+0x13fc] ;  /* 0x0013fc0001087983 */ /* 0x000ee20000300800 */
[----:B------:R-:W-:Y:S01]  /*31930*/  FSETP.GEU.AND P3, PT, |R4|, 1.175494350822287508e-38, PT ;  /* 0x008000000400780b */ /* 0x000fe20003f6e200 */
[----:B--2---:R-:W-:Y:S01]  /*31940*/  @!P4 FMUL R250, R250, 16777216 ;  /* 0x4b800000fafac820 */ /* 0x004fe20000400000 */
[----:B----4-:R-:W-:Y:S01]  /*31950*/  @!P4 FMUL R5, R5, 16777216 ;  /* 0x4b8000000505c820 */ /* 0x010fe20000400000 */
[----:B---3--:R-:W-:Y:S01]  /*31960*/  @!P4 FMUL R251, R251, 16777216 ;  /* 0x4b800000fbfbc820 */ /* 0x008fe20000400000 */
[----:B------:R0:W-:Y:S01]  /*31970*/  STL [R1+0x78], R245 ;  /* 0x000078f501007387 */ /* 0x0001e20000100800 */
[----:B------:R-:W-:Y:S01]  /*31980*/  @P0 FMUL R4, R4, 0.25 ;  /* 0x3e80000004040820 */ /* 0x000fe20000400000 */
[C---:B------:R-:W-:Y:S01]  /*31990*/  FMUL R5, R2.reuse, R5 ;  /* 0x0000000502057220 */ /* 0x040fe20000400000 */
[----:B0-----:R-:W-:Y:S02]  /*319a0*/  FMUL R245, R2, R250 ;  /* 0x000000fa02f57220 */ /* 0x001fe40000400000 */
[----:B------:R-:W2:Y:S04]  /*319b0*/  LDL.LU R250, [R1+0x13f8] ;  /* 0x0013f80001fa7983 */ /* 0x000ea80000300800 */
[----:B------:R-:W-:Y:S01]  /*319c0*/  @!P3 FMUL R4, R4, 16777216 ;  /* 0x4b8000000404b820 */ /* 0x000fe20000400000 */
[----:B------:R0:W-:Y:S02]  /*319d0*/  STL [R1+0x70], R0 ;  /* 0x0000700001007387 */ /* 0x0001e40000100800 */
[----:B0-----:R-:W-:-:S02]  /*319e0*/  FMUL R0, R2, R251 ;  /* 0x000000fb02007220 */ /* 0x001fc40000400000 */
[----:B------:R-:W3:Y:S04]  /*319f0*/  LDL.LU R251, [R1+0x13f4] ;  /* 0x0013f40001fb7983 */ /* 0x000ee80000300800 */
[----:B------:R-:W4:Y:S04]  /*31a00*/  LDL.LU R2, [R1+0x30] ;  /* 0x0000300001027983 */ /* 0x000f280000300800 */
[----:B------:R0:W-:Y:S02]  /*31a10*/  STL [R1+0x60], R5 ;  /* 0x0000600501007387 */ /* 0x0001e40000100800 */
[----:B0-----:R0:W1:Y:S01]  /*31a20*/  MUFU.RCP R5, R4 ;  /* 0x0000000400057308 */ /* 0x0010620000001000 */
[----:B------:R-:W-:Y:S01]  /*31a30*/  @!P3 FMUL R40, R40, 16777216 ;  /* 0x4b8000002828b820 */ /* 0x000fe20000400000 */
        /* <DEDUP_REMOVED lines=8> */
[----:B------:R-:W-:-:S04]  /*31ac0*/  @!P3 FMUL R15, R15, 16777216 ;  /* 0x4b8000000f0fb820 */ /* 0x000fc80000400000 */
[----:B0-----:R-:W-:Y:S02]  /*31ad0*/  IMAD.MOV.U32 R4, RZ, RZ, R15 ;  /* 0x000000ffff047224 */ /* 0x001fe400078e000f */
[----:B------:R-:W2:Y:S02]  /*31ae0*/  LDL.LU R15, [R1+0x13f0] ;  /* 0x0013f000010f7983 */ /* 0x000ea40000300800 */
[----:B-1----:R-:W-:Y:S01]  /*31af0*/  FMUL R4, R5, R4 ;  /* 0x0000000405047220 */ /* 0x002fe20000400000 */
[----:B------:R-:W-:-:S04]  /*31b00*/  @!P3 FMUL R14, R14, 16777216 ;  /* 0x4b8000000e0eb820 */ /* 0x000fc80000400000 */
[----:B------:R0:W-:Y:S01]  /*31b10*/  STL [R1+0x54], R4 ;  /* 0x0000540401007387 */ /* 0x0001e20000100800 */
[----:B------:R-:W-:Y:S01]  /*31b20*/  @!P3 FMUL R11, R11, 16777216 ;  /* 0x4b8000000b0bb820 */ /* 0x000fe20000400000 */
[----:B0-----:R-:W-:Y:S01]  /*31b30*/  FMUL R4, R5, R14 ;  /* 0x0000000e05047220 */ /* 0x001fe20000400000 */
[----:B------:R-:W-:Y:S01]  /*31b40*/  @!P3 FMUL R7, R7, 16777216 ;  /* 0x4b8000000707b820 */ /* 0x000fe20000400000 */
[----:B------:R-:W2:Y:S01]  /*31b50*/  LDL.LU R14, [R1+0x13ec] ;  /* 0x0013ec00010e7983 */ /* 0x000ea20000300800 */
[----:B------:R-:W-:Y:S01]  /*31b60*/  @!P3 FMUL R10, R10, 16777216 ;  /* 0x4b8000000a0ab820 */ /* 0x000fe20000400000 */
[----:B------:R-:W-:Y:S02]  /*31b70*/  @!P3 FMUL R6, R6, 16777216 ;  /* 0x4b8000000606b820 */ /* 0x000fe40000400000 */
[----:B------:R0:W-:Y:S01]  /*31b80*/  STL [R1+0x3d0], R4 ;  /* 0x0003d00401007387 */ /* 0x0001e20000100800 */
[C---:B------:R-:W-:Y:S01]  /*31b90*/  FMUL R7, R5.reuse, R7 ;  /* 0x0000000705077220 */ /* 0x040fe20000400000 */
[C---:B------:R-:W-:Y:S01]  /*31ba0*/  FMUL R6, R5.reuse, R6 ;  /* 0x0000000605067220 */ /* 0x040fe20000400000 */
[----:B0-----:R-:W-:-:S02]  /*31bb0*/  FMUL R4, R5, R11 ;  /* 0x0000000b05047220 */ /* 0x001fc40000400000 */
[----:B------:R-:W3:Y:S04]  /*31bc0*/  LDL.LU R11, [R1+0x13e8] ;  /* 0x0013e800010b7983 */ /* 0x000ee80000300800 */
[----:B------:R0:W-:Y:S02]  /*31bd0*/  STL [R1+0x3c8], R4 ;  /* 0x0003c80401007387 */ /* 0x0001e40000100800 */
[----:B0-----:R-:W-:Y:S02]  /*31be0*/  FMUL R4, R5, R10 ;  /* 0x0000000a05047220 */ /* 0x001fe40000400000 */
[----:B------:R-:W4:Y:S04]  /*31bf0*/  LDL.LU R10, [R1+0x13e4] ;  /* 0x0013e400010a7983 */ /* 0x000f280000300800 */
[----:B------:R0:W-:Y:S04]  /*31c00*/  STL [R1+0x3bc], R7 ;  /* 0x0003bc0701007387 */ /* 0x0001e80000100800 */
[----:B0-----:R-:W2:Y:S04]  /*31c10*/  LDL.LU R7, [R1+0x13e0] ;  /* 0x0013e00001077983 */ /* 0x001ea80000300800 */
[----:B------:R0:W-:Y:S01]  /*31c20*/  STL [R1+0x3b4], R6 ;  /* 0x0003b40601007387 */ /* 0x0001e20000100800 */
[----:B------:R-:W-:-:S03]  /*31c30*/  @!P3 FMUL R24, R24, 16777216 ;  /* 0x4b8000001818b820 */ /* 0x000fc60000400000 */
[----:B0-----:R-:W2:Y:S01]  /*31c40*/  LDL.LU R6, [R1+0x13dc] ;  /* 0x0013dc0001067983 */ /* 0x001ea20000300800 */
[----:B------:R-:W-:Y:S01]  /*31c50*/  @!P3 FMUL R25, R25, 16777216 ;  /* 0x4b8000001919b820 */ /* 0x000fe20000400000 */
[----:B------:R-:W-:Y:S01]  /*31c60*/  @!P3 FMUL R17, R17, 16777216 ;  /* 0x4b8000001111b820 */ /* 0x000fe20000400000 */
[----:B------:R-:W-:Y:S01]  /*31c70*/  @!P3 FMUL R16, R16, 16777216 ;  /* 0x4b8000001010b820 */ /* 0x000fe20000400000 */
[----:B------:R-:W-:Y:S01]  /*31c80*/  @!P3 FMUL R8, R8, 16777216 ;  /* 0x4b8000000808b820 */ /* 0x000fe20000400000 */
[----:B------:R-:W-:-:S03]  /*31c90*/  @!P3 FMUL R9, R9, 16777216 ;  /* 0x4b8000000909b820 */ /* 0x000fc60000400000 */
[----:B------:R-:W-:-:S05]  /*31ca0*/  FMUL R8, R5, R8 ;  /* 0x0000000805087220 */ /* 0x000fca0000400000 */
[----:B------:R0:W-:Y:S02]  /*31cb0*/  STL [R1+0x3a0], R8 ;  /* 0x0003a00801007387 */ /* 0x0001e40000100800 */
[C---:B0-----:R-:W-:Y:S01]  /*31cc0*/  FMUL R8, R5.reuse, R9 ;  /* 0x0000000905087220 */ /* 0x041fe20000400000 */
[----:B------:R-:W-:-:S04]  /*31cd0*/  FMUL R9, R5, R16 ;  /* 0x0000001005097220 */ /* 0x000fc80000400000 */
[----:B------:R0:W-:Y:S04]  /*31ce0*/  STL [R1+0x39c], R8 ;  /* 0x00039c0801007387 */ /* 0x0001e80000100800 */
[----:B------:R1:W-:Y:S01]  /*31cf0*/  STL [R1+0x398], R9 ;  /* 0x0003980901007387 */ /* 0x0003e20000100800 */
[C---:B0-----:R-:W-:Y:S01]  /*31d00*/  FMUL R8, R5.reuse, R17 ;  /* 0x0000001105087220 */ /* 0x041fe20000400000 */
[----:B-1----:R-:W-:-:S04]  /*31d10*/  FMUL R9, R5, R24 ;  /* 0x0000001805097220 */ /* 0x002fc80000400000 */
        /* <DEDUP_REMOVED lines=14> */
[----:B0-----:R-:W-:Y:S01]  /*31e00*/  FMUL R8, R5, R49 ;  /* 0x0000003105087220 */ /* 0x001fe20000400000 */
[----:B------:R-:W-:Y:S01]  /*31e10*/  @!P3 FMUL R65, R65, 16777216 ;  /* 0x4b8000004141b820 */ /* 0x000fe20000400000 */
[----:B-1----:R-:W-:-:S03]  /*31e20*/  FMUL R9, R5, R56 ;  /* 0x0000003805097220 */ /* 0x002fc60000400000 */
[----:B------:R0:W-:Y:S01]  /*31e30*/  STL [R1+0x308], R8 ;  /* 0x0003080801007387 */ /* 0x0001e20000100800 */
[----:B------:R-:W-:-:S03]  /*31e40*/  @!P3 FMUL R72, R72, 16777216 ;  /* 0x4b8000004848b820 */ /* 0x000fc60000400000 */
        /* <DEDUP_REMOVED lines=49> */
[C---:B0-----:R-:W-:Y:S01]  /*32160*/  FMUL R8, R5.reuse, R121 ;  /* 0x0000007905087220 */ /* 0x041fe20000400000 */
[----:B-1----:R-:W-:-:S04]  /*32170*/  FMUL R9, R5, R128 ;  /* 0x0000008005097220 */ /* 0x002fc80000400000 */
[----:B------:R0:W-:Y:S01]  /*32180*/  STL [R1+0x4c], R8 ;  /* 0x00004c0801007387 */ /* 0x0001e20000100800 */
[----:B------:R-:W-:-:S03]  /*32190*/  FMUL R16, R5, R136 ;  /* 0x0000008805107220 */ /* 0x000fc60000400000 */
[----:B------:R-:W-:Y:S01]  /*321a0*/  STL [R1+0x48], R9 ;  /* 0x0000480901007387 */ /* 0x000fe20000100800 */
[----:B0-----:R-:W-:-:S05]  /*321b0*/  FMUL R8, R5, R129 ;  /* 0x0000008105087220 */ /* 0x001fca0000400000 */
[----:B------:R0:W-:Y:S04]  /*321c0*/  STL [R1+0x44], R8 ;  /* 0x0000440801007387 */ /* 0x0001e80000100800 */
[----:B0-----:R-:W2:Y:S04]  /*321d0*/  LDL.LU R8, [R1+0x864] ;  /* 0x0008640001087983 */ /* 0x001ea80000300800 */
[----:B------:R-:W2:Y:S04]  /*321e0*/  LDL.LU R9, [R1+0x7c] ;  /* 0x00007c0001097983 */ /* 0x000ea80000300800 */
[----:B------:R0:W-:Y:S04]  /*321f0*/  STL [R1+0x30], R16 ;  /* 0x0000301001007387 */ /* 0x0001e80000100800 */
[----:B0-----:R-:W2:Y:S04]  /*32200*/  LDL.LU R16, [R1+0x74] ;  /* 0x0000740001107983 */ /* 0x001ea80000300800 */
[----:B------:R-:W2:Y:S04]  /*32210*/  LDL.LU R40, [R1+0x5c] ;  /* 0x00005c0001287983 */ /* 0x000ea80000300800 */
[----:B------:R-:W2:Y:S04]  /*32220*/  LDL.LU R33, [R1+0x58] ;  /* 0x0000580001217983 */ /* 0x000ea80000300800 */
[----:B------:R-:W2:Y:S04]  /*32230*/  LDL.LU R17, [R1+0x40] ;  /* 0x0000400001117983 */ /* 0x000ea80000300800 */
[----:B------:R-:W2:Y:S04]  /*32240*/  LDL.LU R24, [R1+0x38] ;  /* 0x0000380001187983 */ /* 0x000ea80000300800 */
[----:B------:R-:W2:Y:S04]  /*32250*/  LDL.LU R32, [R1+0x2c] ;  /* 0x00002c0001207983 */ /* 0x000ea80000300800 */
[----:B------:R-:W2:Y:S01]  /*32260*/  LDL.LU R25, [R1+0x28] ;  /* 0x0000280001197983 */ /* 0x000ea20000300800 */
[C---:B------:R-:W-:Y:S01]  /*32270*/  FSETP.GEU.AND P2, PT, |R3|.reuse, 1.175494350822287508e-38, PT ;  /* 0x008000000300780b */ /* 0x040fe20003f4e200 */
[----:B------:R-:W-:-:S12]  /*32280*/  @P1 FMUL R3, R3, 0.25 ;  /* 0x3e80000003031820 */ /* 0x000fd80000400000 */
[----:B------:R-:W-:-:S06]  /*32290*/  @!P2 FMUL R3, R3, 16777216 ;  /* 0x4b8000000303a820 */ /* 0x000fcc0000400000 */
[----:B------:R-:W0:Y:S01]  /*322a0*/  MUFU.RCP R3, R3 ;  /* 0x0000000300037308 */ /* 0x000e220000001000 */
[----:B----4-:R-:W-:Y:S01]  /*322b0*/  @!P2 FMUL R10, R10, 16777216 ;  /* 0x4b8000000a0aa820 */ /* 0x010fe20000400000 */
[----:B---3--:R-:W-:Y:S01]  /*322c0*/  @!P2 FMUL R11, R11, 16777216 ;  /* 0x4b8000000b0ba820 */ /* 0x008fe20000400000 */
        /* <DEDUP_REMOVED lines=16> */
[----:B--2---:R-:W-:Y:S01]  /*323d0*/  @!P2 FMUL R6, R6, 16777216 ;  /* 0x4b8000000606a820 */ /* 0x004fe20000400000 */
[----:B------:R-:W-:Y:S01]  /*323e0*/  @!P2 FMUL R7, R7, 16777216 ;  /* 0x4b8000000707a820 */ /* 0x000fe20000400000 */
[----:B------:R-:W-:Y:S01]  /*323f0*/  @!P3 FMUL R144, R144, 16777216 ;  /* 0x4b8000009090b820 */ /* 0x000fe20000400000 */
[----:B------:R-:W-:Y:S01]  /*32400*/  @!P2 FMUL R82, R82, 16777216 ;  /* 0x4b8000005252a820 */ /* 0x000fe20000400000 */
[----:B------:R-:W-:Y:S01]  /*32410*/  @!P3 FMUL R137, R137, 16777216 ;  /* 0x4b8000008989b820 */ /* 0x000fe20000400000 */
[----:B------:R-:W-:Y:S01]  /*32420*/  @!P3 FMUL R168, R168, 16777216 ;  /* 0x4b800000a8a8b820 */ /* 0x000fe20000400000 */
[----:B------:R-:W-:Y:S01]  /*32430*/  @!P2 FMUL R83, R83, 16777216 ;  /* 0x4b8000005353a820 */ /* 0x000fe20000400000 */
[C---:B------:R-:W-:Y:S01]  /*32440*/  FMUL R242, R5.reuse, R242 ;  /* 0x000000f205f27220 */ /* 0x040fe20000400000 */
[----:B------:R-:W-:Y:S01]  /*32450*/  FMUL R243, R5, R243 ;  /* 0x000000f305f37220 */ /* 0x000fe20000400000 */
[----:B------:R-:W-:Y:S01]  /*32460*/  @!P3 FMUL R169, R169, 16777216 ;  /* 0x4b800000a9a9b820 */ /* 0x000fe20000400000 */
[C---:B0-----:R-:W-:Y:S01]  /*32470*/  FMUL R6, R3.reuse, R6 ;  /* 0x0000000603067220 */ /* 0x041fe20000400000 */
[----:B------:R-:W-:Y:S01]  /*32480*/  FMUL R7, R3, R7 ;  /* 0x0000000703077220 */ /* 0x000fe20000400000 */
[C---:B------:R-:W-:Y:S01]  /*32490*/  FMUL R128, R5.reuse, R144 ;  /* 0x0000009005807220 */ /* 0x040fe20000400000 */
[C---:B------:R-:W-:Y:S01]  /*324a0*/  FMUL R129, R5.reuse, R137 ;  /* 0x0000008905817220 */ /* 0x040fe20000400000 */
[----:B------:R-:W-:Y:S01]  /*324b0*/  FMUL R81, R5, R168 ;  /* 0x000000a805517220 */ /* 0x000fe20000400000 */
[C---:B------:R-:W-:Y:S01]  /*324c0*/  FMUL R144, R3.reuse, R82 ;  /* 0x0000005203907220 */ /* 0x040fe20000400000 */
[----:B------:R-:W-:Y:S01]  /*324d0*/  @!P2 FMUL R118, R118, 16777216 ;  /* 0x4b8000007676a820 */ /* 0x000fe20000400000 */
[----:B------:R-:W-:Y:S01]  /*324e0*/  FMUL R137, R3, R83 ;  /* 0x0000005303897220 */ /* 0x000fe20000400000 */
[----:B------:R-:W-:Y:S01]  /*324f0*/  FMUL R80, R5, R169 ;  /* 0x000000a905507220 */ /* 0x000fe20000400000 */
[----:B------:R-:W-:Y:S01]  /*32500*/  @!P2 FMUL R110, R110, 16777216 ;  /* 0x4b8000006e6ea820 */ /* 0x000fe20000400000 */
[----:B------:R-:W-:Y:S01]  /*32510*/  @!P2 FMUL R102, R102, 16777216 ;  /* 0x4b8000006666a820 */ /* 0x000fe20000400000 */
[----:B------:R-:W-:Y:S01]  /*32520*/  F2FP.SATFINITE.E4M3.F32.PACK_AB_MERGE_C R169, R6, R7, RZ ;  /* 0x0000000706a9723e */ /* 0x000fe200048070ff */
[----:B------:R-:W-:Y:S01]  /*32530*/  @!P2 FMUL R90, R90, 16777216 ;  /* 0x4b8000005a5aa820 */ /* 0x000fe20000400000 */
[----:B------:R-:W-:Y:S01]  /*32540*/  F2FP.SATFINITE.E4M3.F32.PACK_AB_MERGE_C R6, R245, R0, RZ ;  /* 0x00000000f506723e */ /* 0x000fe200048070ff */
        /* <DEDUP_REMOVED lines=87> */
[----:B------:R-:W-:Y:S01]  /*32ac0*/  FMUL R136, R3, R90 ;  /* 0x0000005a03887220 */ /* 0x000fe20000400000 */
[C---:B------:R-:W-:Y:S01]  /*32ad0*/  FMUL R121, R5.reuse, R145 ;  /* 0x0000009105797220 */ /* 0x040fe20000400000 */
        /* <DEDUP_REMOVED lines=49> */
[----:B------:R-:W-:Y:S01]  /*32df0*/  FMUL R176, R5, R176 ;  /* 0x000000b005b07220 */ /* 0x000fe20000400000 */
[----:B------:R-:W-:Y:S01]  /*32e00*/  @!P2 FMUL R40, R40, 16777216 ;  /* 0x4b8000002828a820 */ /* 0x000fe20000400000 */
[----:B------:R-:W-:-:S03]  /*32e10*/  @!P2 FMUL R33, R33, 16777216 ;  /* 0x4b8000002121a820 */ /* 0x000fc60000400000 */
[C---:B------:R-:W-:Y:S01]  /*32e20*/  FMUL R40, R3.reuse, R40 ;  /* 0x0000002803287220 */ /* 0x040fe20000400000 */
[----:B------:R-:W-:Y:S01]  /*32e30*/  FMUL R33, R3, R33 ;  /* 0x0000002103217220 */ /* 0x000fe20000400000 */
[----:B------:R-:W-:Y:S01]  /*32e40*/  @!P2 FMUL R32, R32, 16777216 ;  /* 0x4b8000002020a820 */ /* 0x000fe20000400000 */
[----:B------:R-:W-:-:S03]  /*32e50*/  @!P2 FMUL R25, R25, 16777216 ;  /* 0x4b8000001919a820 */ /* 0x000fc60000400000 */
[C---:B------:R-:W-:Y:S01]  /*32e60*/  FMUL R32, R3.reuse, R32 ;  /* 0x0000002003207220 */ /* 0x040fe20000400000 */
[----:B------:R-:W-:Y:S01]  /*32e70*/  STL [R1+0x15c], R40 ;  /* 0x00015c2801007387 */ /* 0x000fe20000100800 */
[----:B------:R-:W-:-:S03]  /*32e80*/  FMUL R25, R3, R25 ;  /* 0x0000001903197220 */ /* 0x000fc60000400000 */
[----:B------:R-:W-:Y:S04]  /*32e90*/  STL [R1+0x158], R33 ;  /* 0x0001582101007387 */ /* 0x000fe80000100800 */
[----:B------:R-:W-:Y:S04]  /*32ea0*/  STL [R1+0x12c], R32 ;  /* 0x00012c2001007387 */ /* 0x000fe80000100800 */
[----:B------:R0:W-:Y:S02]  /*32eb0*/  STL [R1+0x128], R25 ;  /* 0x0001281901007387 */ /* 0x0001e40000100800 */
[C---:B0-----:R-:W-:Y:S01]  /*32ec0*/  FMUL R25, R3.reuse, R10 ;  /* 0x0000000a03197220 */ /* 0x041fe20000400000 */
[C---:B------:R-:W-:Y:S01]  /*32ed0*/  FMUL R10, R3.reuse, R11 ;  /* 0x0000000b030a7220 */ /* 0x040fe20000400000 */
[----:B------:R-:W-:-:S03]  /*32ee0*/  FMUL R11, R3, R18 ;  /* 0x00000012030b7220 */ /* 0x000fc60000400000 */
[----:B------:R-:W-:Y:S04]  /*32ef0*/  STL [R1+0xec], R25 ;  /* 0x0000ec1901007387 */ /* 0x000fe80000100800 */
        /* <DEDUP_REMOVED lines=24> */
[----:B------:R0:W-:Y:S01]  /*33080*/  STL [R1+0x28], R10 ;  /* 0x0000280a01007387 */ /* 0x0001e20000100800 */
[----:B------:R-:W-:Y:S01]  /*33090*/  @!P2 FMUL R9, R9, 16777216 ;  /* 0x4b8000000909a820 */ /* 0x000fe20000400000 */
[----:B------:R-:W-:Y:S02]  /*330a0*/  @!P2 FMUL R16, R16, 16777216 ;  /* 0x4b8000001010a820 */ /* 0x000fe40000400000 */
[----:B------:R-:W2:Y:S01]  /*330b0*/  LDL.LU R89, [R1+0x174] ;  /* 0x0001740001597983 */ /* 0x000ea20000300800 */
[----:B0-----:R-:W-:-:S03]  /*330c0*/  FMUL R10, R3, R67 ;  /* 0x00000043030a7220 */ /* 0x001fc60000400000 */
[----:B------:R0:W-:Y:S01]  /*330d0*/  STL [R1+0x24], R11 ;  /* 0x0000240b01007387 */ /* 0x0001e20000100800 */
[----:B------:R-:W-:-:S03]  /*330e0*/  FMUL R9, R3, R9 ;  /* 0x0000000903097220 */ /* 0x000fc60000400000 */
[----:B------:R-:W2:Y:S01]  /*330f0*/  LDL.LU R88, [R1+0x184] ;  /* 0x0001840001587983 */ /* 0x000ea20000300800 */
[----:B------:R-:W-:-:S03]  /*33100*/  FMUL R16, R3, R16 ;  /* 0x0000001003107220 */ /* 0x000fc60000400000 */
[----:B------:R1:W-:Y:S04]  /*33110*/  STL [R1], R10 ;  /* 0x0000000a01007387 */ /* 0x0003e80000100800 */
[----:B------:R-:W3:Y:S04]  /*33120*/  LDL.LU R35, [R1+0x1b4] ;  /* 0x0001b40001237983 */ /* 0x000ee80000300800 */
[----:B------:R-:W3:Y:S04]  /*33130*/  LDL.LU R120, [R1+0x1c0] ;  /* 0x0001c00001787983 */ /* 0x000ee80000300800 */
[----:B------:R-:W4:Y:S01]  /*33140*/  LDL.LU R113, [R1+0x1f4] ;  /* 0x0001f40001717983 */ /* 0x000f220000300800 */
[----:B------:R-:W-:-:S03]  /*33150*/  F2FP.SATFINITE.E4M3.F32.PACK_AB_MERGE_C R168, R9, R16, RZ ;  /* 0x0000001009a8723e */ /* 0x000fc600048070ff */
[----:B------:R-:W4:Y:S01]  /*33160*/  LDL.LU R112, [R1+0x200] ;  /* 0x0002000001707983 */ /* 0x000f220000300800 */
[----:B------:R-:W-:-:S03]  /*33170*/  F2FP.SATFINITE.E4M3.F32.PACK_AB_MERGE_C R9, R242, R243, RZ ;  /* 0x000000f3f209723e */ /* 0x000fc600048070ff */
[----:B------:R-:W4:Y:S04]  /*33180*/  LDL.LU R105, [R1+0x20c] ;  /* 0x00020c0001697983 */ /* 0x000f280000300800 */
[----:B------:R-:W4:Y:S04]  /*33190*/  LDL.LU R104, [R1+0x210] ;  /* 0x0002100001687983 */ /* 0x000f280000300800 */
[----:B------:R-:W4:Y:S04]  /*331a0*/  LDL.LU R82, [R1+0x150] ;  /* 0x0001500001527983 */ /* 0x000f280000300800 */
[----:B------:R-:W4:Y:S01]  /*331b0*/  LDL.LU R83, [R1+0x144] ;  /* 0x0001440001537983 */ /* 0x000f220000300800 */
[----:B------:R-:W-:-:S03]  /*331c0*/  FMUL R19, R3, R118 ;  /* 0x0000007603137220 */ /* 0x000fc60000400000 */
[----:B------:R-:W4:Y:S01]  /*331d0*/  LDL.LU R243, [R1+0x13d8] ;  /* 0x0013d80001f37983 */ /* 0x000f220000300800 */
[----:B------:R-:W-:-:S03]  /*331e0*/  FMUL R32, R3, R110 ;  /* 0x0000006e03207220 */ /* 0x000fc60000400000 */
[----:B------:R-:W4:Y:S01]  /*331f0*/  LDL.LU R242, [R1+0x13d4] ;  /* 0x0013d40001f27983 */ /* 0x000f220000300800 */
[----:B------:R-:W-:-:S03]  /*33200*/  FMUL R34, R3, R102 ;  /* 0x0000006603227220 */ /* 0x000fc60000400000 */
[----:B------:R-:W4:Y:S04]  /*33210*/  LDL.LU R0, [R1+0x13d0] ;  /* 0x0013d00001007983 */ /* 0x000f280000300800 */
[----:B------:R-:W4:Y:S04]  /*33220*/  LDL.LU R245, [R1+0x13cc] ;  /* 0x0013cc0001f57983 */ /* 0x000f280000300800 */
[----:B------:R-:W4:Y:S04]  /*33230*/  LDL.LU R118, [R1+0x21c] ;  /* 0x00021c0001767983 */ /* 0x000f280000300800 */
[----:B------:R-:W4:Y:S01]  /*33240*/  LDL.LU R110, [R1+0x220] ;  /* 0x00022000016e7983 */ /* 0x000f220000300800 */
[----:B------:R-:W-:-:S03]  /*33250*/  FMUL R177, R5, R177 ;  /* 0x000000b105b17220 */ /* 0x000fc60000400000 */
[----:B------:R-:W4:Y:S01]  /*33260*/  LDL.LU R102, [R1+0x22c] ;  /* 0x00022c0001667983 */ /* 0x000f220000300800 */
[C---:B------:R-:W-:Y:S01]  /*33270*/  FMUL R180, R5.reuse, R180 ;  /* 0x000000b405b47220 */ /* 0x040fe20000400000 */
[C---:B------:R-:W-:Y:S02]  /*33280*/  FMUL R181, R5.reuse, R181 ;  /* 0x000000b505b57220 */ /* 0x040fe40000400000 */
[----:B------:R-:W4:Y:S01]  /*33290*/  LDL.LU R90, [R1+0x230] ;  /* 0x00023000015a7983 */ /* 0x000f220000300800 */
[C---:B------:R-:W-:Y:S01]  /*332a0*/  FMUL R184, R5.reuse, R184 ;  /* 0x000000b805b87220 */ /* 0x040fe20000400000 */
[C---:B------:R-:W-:Y:S01]  /*332b0*/  FMUL R185, R5.reuse, R185 ;  /* 0x000000b905b97220 */ /* 0x040fe20000400000 */
[C---:B------:R-:W-:Y:S01]  /*332c0*/  FMUL R188, R5.reuse, R188 ;  /* 0x000000bc05bc7220 */ /* 0x040fe20000400000 */
[----:B------:R-:W4:Y:S01]  /*332d0*/  LDL.LU R58, [R1+0x23c] ;  /* 0x00023c00013a7983 */ /* 0x000f220000300800 */
        /* <DEDUP_REMOVED lines=26> */
[C---:B------:R-:W-:Y:S01]  /*33480*/  FMUL R14, R3.reuse, R14 ;  /* 0x0000000e030e7220 */ /* 0x040fe20000400000 */
[C---:B------:R-:W-:Y:S01]  /*33490*/  FMUL R15, R3.reuse, R15 ;  /* 0x0000000f030f7220 */ /* 0x040fe20000400000 */
[----:B------:R-:W-:Y:S01]  /*334a0*/  FMUL R145, R3, R75 ;  /* 0x0000004b03917220 */ /* 0x000fe20000400000 */
[----:B------:R-:W4:Y:S01]  /*334b0*/  LDL.LU R51, [R1+0x240] ;  /* 0x0002400001337983 */ /* 0x000f220000300800 */
[----:B------:R-:W-:Y:S01]  /*334c0*/  FMUL R5, R5, R248 ;  /* 0x000000f805057220 */ /* 0x000fe20000400000 */
[----:B------:R-:W-:Y:S01]  /*334d0*/  @!P2 FMUL R22, R22, 16777216 ;  /* 0x4b8000001616a820 */ /* 0x000fe20000400000 */
[----:B------:R-:W-:Y:S01]  /*334e0*/  @!P2 FMUL R23, R23, 16777216 ;  /* 0x4b8000001717a820 */ /* 0x000fe20000400000 */
[----:B------:R-:W4:Y:S01]  /*334f0*/  LDL.LU R75, [R1+0x24c] ;  /* 0x00024c00014b7983 */ /* 0x000f220000300800 */
[C---:B------:R-:W-:Y:S01]  /*33500*/  FMUL R248, R3.reuse, R74 ;  /* 0x0000004a03f87220 */ /* 0x040fe20000400000 */
[----:B------:R-:W-:-:S02]  /*33510*/  FMUL R41, R3, R198 ;  /* 0x000000c603297220 */ /* 0x000fc40000400000 */
[----:B------:R-:W4:Y:S01]  /*33520*/  LDL.LU R59, [R1+0x250] ;  /* 0x00025000013b7983 */ /* 0x000f220000300800 */
[----:B------:R-:W-:-:S03]  /*33530*/  F2FP.SATFINITE.E4M3.F32.PACK_AB_MERGE_C R198, R14, R15, RZ ;  /* 0x0000000f0ec6723e */ /* 0x000fc600048070ff */
[----:B------:R-:W4:Y:S01]  /*33540*/  LDL.LU R74, [R1+0x25c] ;  /* 0x00025c00014a7983 */ /* 0x000f220000300800 */
[C---:B------:R-:W-:Y:S01]  /*33550*/  FMUL R22, R3.reuse, R22 ;  /* 0x0000001603167220 */ /* 0x040fe20000400000 */
[----:B------:R-:W-:Y:S02]  /*33560*/  FMUL R23, R3, R23 ;  /* 0x0000001703177220 */ /* 0x000fe40000400000 */
[----:B------:R-:W4:Y:S01]  /*33570*/  LDL.LU R67, [R1+0x260] ;  /* 0x0002600001437983 */ /* 0x000f220000300800 */
[----:B------:R-:W-:-:S03]  /*33580*/  F2FP.SATFINITE.E4M3.F32.PACK_AB_MERGE_C R14, R241, R247, RZ ;  /* 0x000000f7f10e723e */ /* 0x000fc600048070ff */
[----:B------:R-:W4:Y:S04]  /*33590*/  LDL.LU R97, [R1+0x26c] ;  /* 0x00026c0001617983 */ /* 0x000f280000300800 */
[----:B------:R-:W4:Y:S01]  /*335a0*/  LDL.LU R96, [R1+0x270] ;  /* 0x0002700001607983 */ /* 0x000f220000300800 */
[----:B------:R-:W-:-:S03]  /*335b0*/  F2FP.SATFINITE.E4M3.F32.PACK_AB_MERGE_C R57, R172, R173, RZ ;  /* 0x000000adac39723e */ /* 0x000fc600048070ff */
[----:B------:R-:W4:Y:S01]  /*335c0*/  LDL.LU R247, [R1+0x13c8] ;  /* 0x0013c80001f77983 */ /* 0x000f220000300800 */
[----:B------:R-:W-:-:S03]  /*335d0*/  F2FP.SATFINITE.E4M3.F32.PACK_AB_MERGE_C R172, R22, R23, RZ ;  /* 0x0000001716ac723e */ /* 0x000fc600048070ff */
[----:B------:R-:W4:Y:S01]  /*335e0*/  LDL.LU R241, [R1+0x13c4] ;  /* 0x0013c40001f17983 */ /* 0x000f220000300800 */
[----:B------:R-:W-:-:S03]  /*335f0*/  F2FP.SATFINITE.E4M3.F32.PACK_AB_MERGE_C R22, R246, R244, RZ ;  /* 0x000000f4f616723e */ /* 0x000fc600048070ff */
[----:B------:R-:W4:Y:S04]  /*33600*/  LDL.LU R244, [R1+0x13c0] ;  /* 0x0013c00001f47983 */ /* 0x000f280000300800 */
[----:B------:R-:W4:Y:S01]  /*33610*/  LDL.LU R246, [R1+0x13bc] ;  /* 0x0013bc0001f67983 */ /* 0x000f220000300800 */
[----:B------:R-:W-:Y:S01]  /*33620*/  @!P2 FMUL R30, R30, 16777216 ;  /* 0x4b8000001e1ea820 */ /* 0x000fe20000400000 */
[----:B------:R-:W-:Y:S01]  /*33630*/  @!P2 FMUL R31, R31, 16777216 ;  /* 0x4b8000001f1fa820 */ /* 0x000fe20000400000 */
[----:B------:R-:W-:Y:S01]  /*33640*/  @!P2 FMUL R190, R190, 16777216 ;  /* 0x4b800000bebea820 */ /* 0x000fe20000400000 */
[----:B------:R-:W-:Y:S01]  /*33650*/  @!P2 FMUL R202, R202, 16777216 ;  /* 0x4b800000cacaa820 */ /* 0x000fe20000400000 */
[C---:B------:R-:W-:Y:S01]  /*33660*/  FMUL R30, R3.reuse, R30 ;  /* 0x0000001e031e7220 */ /* 0x040fe20000400000 */
[----:B------:R-:W-:Y:S01]  /*33670*/  FMUL R31, R3, R31 ;  /* 0x0000001f031f7220 */ /* 0x000fe20000400000 */
[----:B------:R-:W-:Y:S01]  /*33680*/  @!P2 FMUL R191, R191, 16777216 ;  /* 0x4b800000bfbfa820 */ /* 0x000fe20000400000 */
[C---:B------:R-:W-:Y:S01]  /*33690*/  FMUL R50, R3.reuse, R190 ;  /* 0x000000be03327220 */ /* 0x040fe20000400000 */
[----:B------:R-:W-:Y:S01]  /*336a0*/  F2FP.SATFINITE.E4M3.F32.PACK_AB_MERGE_C R190, R28, R29, RZ ;  /* 0x0000001d1cbe723e */ /* 0x000fe200048070ff */
[C---:B------:R-:W-:Y:S01]  /*336b0*/  FMUL R40, R3.reuse, R202 ;  /* 0x000000ca03287220 */ /* 0x040fe20000400000 */
[----:B------:R-:W-:Y:S01]  /*336c0*/  F2FP.SATFINITE.E4M3.F32.PACK_AB_MERGE_C R29, R252, R239, RZ ;  /* 0x000000effc1d723e */ /* 0x000fe200048070ff */
[----:B------:R-:W-:Y:S01]  /*336d0*/  FMUL R191, R3, R191 ;  /* 0x000000bf03bf7220 */ /* 0x000fe20000400000 */
[----:B------:R-:W-:Y:S01]  /*336e0*/  F2FP.SATFINITE.E4M3.F32.PACK_AB_MERGE_C R202, R30, R31, RZ ;  /* 0x0000001f1eca723e */ /* 0x000fe200048070ff */
[----:B------:R-:W-:Y:S01]  /*336f0*/  @!P2 FMUL R199, R199, 16777216 ;  /* 0x4b800000c7c7a820 */ /* 0x000fe20000400000 */
[----:B------:R-:W-:Y:S01]  /*33700*/  @!P2 FMUL R46, R46, 16777216 ;  /* 0x4b8000002e2ea820 */ /* 0x000fe20000400000 */
[----:B------:R-:W-:Y:S01]  /*33710*/  @!P2 FMUL R47, R47, 16777216 ;  /* 0x4b8000002f2fa820 */ /* 0x000fe20000400000 */
[----:B------:R-:W-:Y:S01]  /*33720*/  F2FP.SATFINITE.E4M3.F32.PACK_AB_MERGE_C R50, R50, R191, RZ ;  /* 0x000000bf3232723e */ /* 0x000fe200048070ff */
[C---:B------:R-:W-:Y:S01]  /*33730*/  FMUL R199, R3.reuse, R199 ;  /* 0x000000c703c77220 */ /* 0x040fe20000400000 */
[----:B------:R-:W-:Y:S01]  /*33740*/  F2FP.SATFINITE.E4M3.F32.PACK_AB_MERGE_C R191, R44, R45, RZ ;  /* 0x0000002d2cbf723e */ /* 0x000fe200048070ff */
[C---:B------:R-:W-:Y:S01]  /*33750*/  FMUL R46, R3.reuse, R46 ;  /* 0x0000002e032e7220 */ /* 0x040fe20000400000 */
[----:B------:R-:W-:Y:S01]  /*33760*/  FMUL R47, R3, R47 ;  /* 0x0000002f032f7220 */ /* 0x000fe20000400000 */
[----:B------:R-:W-:Y:S01]  /*33770*/  @!P2 FMUL R174, R174, 16777216 ;  /* 0x4b800000aeaea820 */ /* 0x000fe20000400000 */
[----:B------:R-:W-:Y:S01]  /*33780*/  @!P2 FMUL R175, R175, 16777216 ;  /* 0x4b800000afafa820 */ /* 0x000fe20000400000 */
[----:B------:R-:W-:-:S02]  /*33790*/  F2FP.SATFINITE.E4M3.F32.PACK_AB_MERGE_C R41, R41, R199, RZ ;  /* 0x000000c72929723e */ /* 0x000fc400048070ff */
[C---:B------:R-:W-:Y:S01]  /*337a0*/  FMUL R56, R3.reuse, R174 ;  /* 0x000000ae03387220 */ /* 0x040fe20000400000 */
[----:B------:R-:W-:Y:S01]  /*337b0*/  FMUL R175, R3, R175 ;  /* 0x000000af03af7220 */ /* 0x000fe20000400000 */
[----:B------:R-:W-:-:S04]  /*337c0*/  F2FP.SATFINITE.E4M3.F32.PACK_AB_MERGE_C R199, R46, R47, RZ ;  /* 0x0000002f2ec7723e */ /* 0x000fc800048070ff */
[----:B------:R-:W-:Y:S02]  /*337d0*/  F2FP.SATFINITE.E4M3.F32.PACK_AB_MERGE_C R56, R56, R175, RZ ;  /* 0x000000af3838723e */ /* 0x000fe400048070ff */
[----:B------:R-:W-:Y:S02]  /*337e0*/  F2FP.SATFINITE.E4M3.F32.PACK_AB_MERGE_C R175, R60, R61, RZ ;  /* 0x0000003d3caf723e */ /* 0x000fe400048070ff */
[----:B--2---:R-:W-:Y:S02]  /*337f0*/  F2FP.SATFINITE.E4M3.F32.PACK_AB_MERGE_C R15, R88, R89, RZ ;  /* 0x00000059580f723e */ /* 0x004fe400048070ff */
[----:B------:R-:W2:Y:S04]  /*33800*/  LDL.LU R89, [R1+0x274] ;  /* 0x0002740001597983 */ /* 0x000ea80000300800 */
[----:B------:R-:W2:Y:S04]  /*33810*/  LDL.LU R88, [R1+0x278] ;  /* 0x0002780001587983 */ /* 0x000ea80000300800 */
[----:B------:R-:W2:Y:S04]  /*33820*/  LDL.LU R239, [R1+0x13b8] ;  /* 0x0013b80001ef7983 */ /* 0x000ea80000300800 */
[----:B------:R-:W2:Y:S01]  /*33830*/  LDL.LU R252, [R1+0x13b4] ;  /* 0x0013b40001fc7983 */ /* 0x000ea20000300800 */
[----:B---3--:R-:W-:-:S02]  /*33840*/  F2FP.SATFINITE.E4M3.F32.PACK_AB_MERGE_C R23, R120, R35, RZ ;  /* 0x000000237817723e */ /* 0x008fc400048070ff */
[----:B----4-:R-:W-:Y:S02]  /*33850*/  F2FP.SATFINITE.E4M3.F32.PACK_AB_MERGE_C R28, R112, R113, RZ ;  /* 0x00000071701c723e */ /* 0x010fe400048070ff */
[----:B------:R-:W-:Y:S02]  /*33860*/  F2FP.SATFINITE.E4M3.F32.PACK_AB_MERGE_C R31, R104, R105, RZ ;  /* 0x00000069681f723e */ /* 0x000fe400048070ff */
[----:B------:R-:W-:Y:S02]  /*33870*/  F2FP.SATFINITE.E4M3.F32.PACK_AB_MERGE_C R7, R82, R83, RZ ;  /* 0x000000535207723e */ /* 0x000fe400048070ff */
[----:B------:R-:W-:Y:S02]  /*33880*/  F2FP.SATFINITE.E4M3.F32.PACK_AB_MERGE_C R30, R242, R243, RZ ;  /* 0x000000f3f21e723e */ /* 0x000fe400048070ff */
[----:B------:R-:W3:Y:S04]  /*33890*/  LDL.LU R243, [R1+0x13b0] ;  /* 0x0013b00001f37983 */ /* 0x000ee80000300800 */
[----:B------:R-:W3:Y:S04]  /*338a0*/  LDL.LU R242, [R1+0x13ac] ;  /* 0x0013ac0001f27983 */ /* 0x000ee80000300800 */
[----:B------:R-:W4:Y:S01]  /*338b0*/  LDL.LU R83, [R1+0x27c] ;  /* 0x00027c0001537983 */ /* 0x000f220000300800 */
[----:B------:R-:W-:-:S03]  /*338c0*/  F2FP.SATFINITE.E4M3.F32.PACK_AB_MERGE_C R45, R245, R0, RZ ;  /* 0x00000000f52d723e */ /* 0x000fc600048070ff */
        /* <DEDUP_REMOVED lines=9> */
[----:B------:R-:W-:-:S03]  /*33960*/  F2FP.SATFINITE.E4M3.F32.PACK_AB_MERGE_C R46, R241, R247, RZ ;  /* 0x000000f7f12e723e */ /* 0x000fc600048070ff */
[----:B------:R-:W4:Y:S04]  /*33970*/  LDL.LU R247, [R1+0x13a0] ;  /* 0x0013a00001f77983 */ /* 0x000f280000300800 */
        /* <DEDUP_REMOVED lines=9> */
[C---:B------:R-:W-:Y:S01]  /*33a10*/  FMUL R63, R3.reuse, R63 ;  /* 0x0000003f033f7220 */ /* 0x040fe20000400000 */
[C---:B------:R-:W-:Y:S01]  /*33a20*/  FMUL R18, R3.reuse, R126 ;  /* 0x0000007e03127220 */ /* 0x040fe20000400000 */
[----:B------:R-:W-:Y:S01]  /*33a30*/  FMUL R127, R3, R127 ;  /* 0x0000007f037f7220 */ /* 0x000fe20000400000 */
[----:B------:R-:W-:-:S02]  /*33a40*/  F2FP.SATFINITE.E4M3.F32.PACK_AB_MERGE_C R51, R51, R58, RZ ;  /* 0x0000003a3333723e */ /* 0x000fc400048070ff */
[----:B------:R-:W-:Y:S01]  /*33a50*/  F2FP.SATFINITE.E4M3.F32.PACK_AB_MERGE_C R49, R180, R181, RZ ;  /* 0x000000b5b431723e */ /* 0x000fe200048070ff */
[----:B------:R-:W-:Y:S01]  /*33a60*/  @!P2 FMUL R78, R78, 16777216 ;  /* 0x4b8000004e4ea820 */ /* 0x000fe20000400000 */
[----:B------:R-:W-:Y:S01]  /*33a70*/  F2FP.SATFINITE.E4M3.F32.PACK_AB_MERGE_C R180, R62, R63, RZ ;  /* 0x0000003f3eb4723e */ /* 0x000fe200048070ff */
[----:B------:R-:W-:Y:S01]  /*33a80*/  @!P2 FMUL R79, R79, 16777216 ;  /* 0x4b8000004f4fa820 */ /* 0x000fe20000400000 */
[----:B------:R-:W-:Y:S02]  /*33a90*/  F2FP.SATFINITE.E4M3.F32.PACK_AB_MERGE_C R18, R18, R127, RZ ;  /* 0x0000007f1212723e */ /* 0x000fe400048070ff */
[----:B------:R-:W-:Y:S01]  /*33aa0*/  F2FP.SATFINITE.E4M3.F32.PACK_AB_MERGE_C R127, R76, R77, RZ ;  /* 0x0000004d4c7f723e */ /* 0x000fe200048070ff */
[----:B------:R-:W-:Y:S01]  /*33ab0*/  @!P2 FMUL R134, R134, 16777216 ;  /* 0x4b8000008686a820 */ /* 0x000fe20000400000 */
[----:B------:R-:W-:Y:S01]  /*33ac0*/  F2FP.SATFINITE.E4M3.F32.PACK_AB_MERGE_C R63, R67, R74, RZ ;  /* 0x0000004a433f723e */ /* 0x000fe200048070ff */
[C---:B------:R-:W-:Y:S01]  /*33ad0*/  FMUL R78, R3.reuse, R78 ;  /* 0x0000004e034e7220 */ /* 0x040fe20000400000 */
[C---:B------:R-:W-:Y:S01]  /*33ae0*/  FMUL R79, R3.reuse, R79 ;  /* 0x0000004f034f7220 */ /* 0x040fe20000400000 */
[----:B------:R-:W-:Y:S01]  /*33af0*/  F2FP.SATFINITE.E4M3.F32.PACK_AB_MERGE_C R47, R90, R102, RZ ;  /* 0x000000665a2f723e */ /* 0x000fe200048070ff */
[----:B0-----:R-:W-:Y:S01]  /*33b00*/  FMUL R11, R3, R134 ;  /* 0x00000086030b7220 */ /* 0x001fe20000400000 */
[----:B------:R-:W-:-:S02]  /*33b10*/  F2FP.SATFINITE.E4M3.F32.PACK_AB_MERGE_C R67, R96, R97, RZ ;  /* 0x000000616043723e */ /* 0x000fc400048070ff */
[----:B------:R-:W-:Y:S02]  /*33b20*/  F2FP.SATFINITE.E4M3.F32.PACK_AB_MERGE_C R134, R78, R79, RZ ;  /* 0x0000004f4e86723e */ /* 0x000fe400048070ff */
[----:B--2---:R-:W-:Y:S02]  /*33b30*/  F2FP.SATFINITE.E4M3.F32.PACK_AB_MERGE_C R58, R252, R239, RZ ;  /* 0x000000effc3a723e */ /* 0x004fe400048070ff */
[----:B------:R-:W2:Y:S04]  /*33b40*/  LDL.LU R239, [R1+0x1390] ;  /* 0x0013900001ef7983 */ /* 0x000ea80000300800 */
[----:B------:R-:W2:Y:S01]  /*33b50*/  LDL.LU R252, [R1+0x138c] ;  /* 0x00138c0001fc7983 */ /* 0x000ea20000300800 */
[----:B---3--:R-:W-:-:S03]  /*33b60*/  F2FP.SATFINITE.E4M3.F32.PACK_AB_MERGE_C R62, R242, R243, RZ ;  /* 0x000000f3f23e723e */ /* 0x008fc600048070ff */
[----:B------:R-:W3:Y:S04]  /*33b70*/  LDL.LU R243, [R1+0x1388] ;  /* 0x0013880001f37983 */ /* 0x000ee80000300800 */
[----:B------:R-:W3:Y:S01]  /*33b80*/  LDL.LU R242, [R1+0x1384] ;  /* 0x0013840001f27983 */ /* 0x000ee20000300800 */
[----:B----4-:R-:W-:-:S03]  /*33b90*/  F2FP.SATFINITE.E4M3.F32.PACK_AB_MERGE_C R76, R245, R0, RZ ;  /* 0x00000000f54c723e */ /* 0x010fc600048070ff */
[----:B------:R-:W4:Y:S04]  /*33ba0*/  LDL.LU R0, [R1+0x1380] ;  /* 0x0013800001007983 */ /* 0x000f280000300800 */
[----:B------:R-:W4:Y:S01]  /*33bb0*/  LDL.LU R245, [R1+0x137c] ;  /* 0x00137c0001f57983 */ /* 0x000f220000300800 */
[----:B------:R-:W-:-:S03]  /*33bc0*/  F2FP.SATFINITE.E4M3.F32.PACK_AB_MERGE_C R74, R241, R247, RZ ;  /* 0x000000f7f14a723e */ /* 0x000fc600048070ff */
[----:B------:R-:W4:Y:S04]  /*33bd0*/  LDL.LU R247, [R1+0x1378] ;  /* 0x0013780001f77983 */ /* 0x000f280000300800 */
[----:B------:R-:W4:Y:S04]  /*33be0*/  LDL.LU R241, [R1+0x1374] ;  /* 0x0013740001f17983 */ /* 0x000f280000300800 */
[----:B------:R-:W4:Y:S01]  /*33bf0*/  LDL.LU R102, [R1+0x2b4] ;  /* 0x0002b40001667983 */ /* 0x000f220000300800 */
[----:B------:R-:W-:-:S03]  /*33c00*/  F2FP.SATFINITE.E4M3.F32.PACK_AB_MERGE_C R78, R246, R244, RZ ;  /* 0x000000f4f64e723e */ /* 0x000fc600048070ff */
[----:B------:R-:W4:Y:S04]  /*33c10*/  LDL.LU R90, [R1+0x2b8] ;  /* 0x0002b800015a7983 */ /* 0x000f280000300800 */
[----:B------:R-:W4:Y:S04]  /*33c20*/  LDL.LU R97, [R1+0x2bc] ;  /* 0x0002bc0001617983 */ /* 0x000f280000300800 */
[----:B------:R-:W4:Y:S04]  /*33c30*/  LDL.LU R96, [R1+0x2c0] ;  /* 0x0002c00001607983 */ /* 0x000f280000300800 */
[----:B------:R-:W4:Y:S04]  /*33c40*/  LDL.LU R244, [R1+0x1370] ;  /* 0x0013700001f47983 */ /* 0x000f280000300800 */
[----:B------:R-:W4:Y:S01]  /*33c50*/  LDL.LU R246, [R1+0x136c] ;  /* 0x00136c0001f67983 */ /* 0x000f220000300800 */
[----:B------:R-:W-:Y:S01]  /*33c60*/  @!P2 FMUL R230, R230, 16777216 ;  /* 0x4b800000e6e6a820 */ /* 0x000fe20000400000 */
[----:B------:R-:W-:Y:S01]  /*33c70*/  @!P2 FMUL R222, R222, 16777216 ;  /* 0x4b800000dedea820 */ /* 0x000fe20000400000 */
[----:B------:R-:W-:Y:S01]  /*33c80*/  @!P2 FMUL R119, R119, 16777216 ;  /* 0x4b8000007777a820 */ /* 0x000fe20000400000 */
[----:B------:R-:W-:Y:S01]  /*33c90*/  F2FP.SATFINITE.E4M3.F32.PACK_AB_MERGE_C R59, R59, R75, RZ ;  /* 0x0000004b3b3b723e */ /* 0x000fe200048070ff */
[C---:B------:R-:W-:Y:S01]  /*33ca0*/  FMUL R27, R3.reuse, R230 ;  /* 0x000000e6031b7220 */ /* 0x040fe20000400000 */
[C---:B------:R-:W-:Y:S01]  /*33cb0*/  FMUL R26, R3.reuse, R222 ;  /* 0x000000de031a7220 */ /* 0x040fe20000400000 */
[----:B------:R-:W4:Y:S01]  /*33cc0*/  LDL.LU R230, [R1+0x2d0] ;  /* 0x0002d00001e67983 */ /* 0x000f220000300800 */
[----:B------:R-:W-:Y:S01]  /*33cd0*/  FMUL R119, R3, R119 ;  /* 0x0000007703777220 */ /* 0x000fe20000400000 */
[----:B------:R-:W-:-:S02]  /*33ce0*/  F2FP.SATFINITE.E4M3.F32.PACK_AB_MERGE_C R75, R88, R89, RZ ;  /* 0x00000059584b723e */ /* 0x000fc400048070ff */
[----:B------:R-:W4:Y:S01]  /*33cf0*/  LDL.LU R222, [R1+0x2d4] ;  /* 0x0002d40001de7983 */ /* 0x000f220000300800 */
[----:B------:R-:W-:-:S03]  /*33d00*/  F2FP.SATFINITE.E4M3.F32.PACK_AB_MERGE_C R79, R82, R83, RZ ;  /* 0x00000053524f723e */ /* 0x000fc600048070ff */
[----:B------:R-:W4:Y:S01]  /*33d10*/  LDL.LU R89, [R1+0x2dc] ;  /* 0x0002dc0001597983 */ /* 0x000f220000300800 */
[----:B------:R-:W-:-:S03]  /*33d20*/  F2FP.SATFINITE.E4M3.F32.PACK_AB_MERGE_C R83, R113, R120, RZ ;  /* 0x000000787153723e */ /* 0x000fc600048070ff */
[----:B------:R-:W4:Y:S01]  /*33d30*/  LDL.LU R88, [R1+0x2e0] ;  /* 0x0002e00001587983 */ /* 0x000f220000300800 */
        /* <DEDUP_REMOVED lines=10> */
[----:B------:R-:W-:Y:S02]  /*33de0*/  F2FP.SATFINITE.E4M3.F32.PACK_AB_MERGE_C R113, R245, R0, RZ ;  /* 0x00000000f571723e */ /* 0x000fe400048070ff */
[----:B------:R-:W-:Y:S01]  /*33df0*/  F2FP.SATFINITE.E4M3.F32.PACK_AB_MERGE_C R112, R105, R112, RZ ;  /* 0x000000706970723e */ /* 0x000fe200048070ff */
[----:B------:R-:W3:Y:S01]  /*33e00*/  LDL.LU R0, [R1+0x1350] ;  /* 0x0013500001007983 */ /* 0x000ee20000300800 */
[----:B------:R-:W-:Y:S02]  /*33e10*/  F2FP.SATFINITE.E4M3.F32.PACK_AB_MERGE_C R105, R241, R247, RZ ;  /* 0x000000f7f169723e */ /* 0x000fe400048070ff */
[----:B------:R-:W-:Y:S01]  /*33e20*/  F2FP.SATFINITE.E4M3.F32.PACK_AB_MERGE_C R44, R110, R118, RZ ;  /* 0x000000766e2c723e */ /* 0x000fe200048070ff */
[----:B------:R-:W3:Y:S01]  /*33e30*/  LDL.LU R245, [R1+0x134c] ;  /* 0x00134c0001f57983 */ /* 0x000ee20000300800 */
[----:B------:R-:W-:-:S03]  /*33e40*/  F2FP.SATFINITE.E4M3.F32.PACK_AB_MERGE_C R116, R116, R117, RZ ;  /* 0x000000757474723e */ /* 0x000fc600048070ff */
[----:B------:R-:W3:Y:S04]  /*33e50*/  LDL.LU R247, [R1+0x1348] ;  /* 0x0013480001f77983 */ /* 0x000ee80000300800 */
[----:B------:R-:W3:Y:S01]  /*33e60*/  LDL.LU R241, [R1+0x1344] ;  /* 0x0013440001f17983 */ /* 0x000ee20000300800 */
[----:B--2---:R-:W-:-:S03]  /*33e70*/  F2FP.SATFINITE.E4M3.F32.PACK_AB_MERGE_C R118, R252, R239, RZ ;  /* 0x000000effc76723e */ /* 0x004fc600048070ff */
[----:B------:R-:W2:Y:S04]  /*33e80*/  LDL.LU R239, [R1+0x1340] ;  /* 0x0013400001ef7983 */ /* 0x000ea80000300800 */
[----:B------:R-:W2:Y:S01]  /*33e90*/  LDL.LU R252, [R1+0x133c] ;  /* 0x00133c0001fc7983 */ /* 0x000ea20000300800 */
[----:B----4-:R-:W-:-:S03]  /*33ea0*/  F2FP.SATFINITE.E4M3.F32.PACK_AB_MERGE_C R117, R246, R244, RZ ;  /* 0x000000f4f675723e */ /* 0x010fc600048070ff */
[----:B------:R-:W4:Y:S04]  /*33eb0*/  LDL.LU R244, [R1+0x1338] ;  /* 0x0013380001f47983 */ /* 0x000f280000300800 */
[----:B------:R-:W4:Y:S01]  /*33ec0*/  LDL.LU R246, [R1+0x1334] ;  /* 0x0013340001f67983 */ /* 0x000f220000300800 */
[----:B------:R-:W-:Y:S01]  /*33ed0*/  @!P2 FMUL R103, R103, 16777216 ;  /* 0x4b8000006767a820 */ /* 0x000fe20000400000 */
[----:B------:R-:W-:-:S03]  /*33ee0*/  @!P2 FMUL R214, R214, 16777216 ;  /* 0x4b800000d6d6a820 */ /* 0x000fc60000400000 */
[C---:B------:R-:W-:Y:S01]  /*33ef0*/  FMUL R103, R3.reuse, R103 ;  /* 0x0000006703677220 */ /* 0x040fe20000400000 */
[----:B------:R-:W-:Y:S01]  /*33f00*/  @!P2 FMUL R206, R206, 16777216 ;  /* 0x4b800000cecea820 */ /* 0x000fe20000400000 */
[----:B------:R-:W-:Y:S01]  /*33f10*/  @!P2 FMUL R182, R182, 16777216 ;  /* 0x4b800000b6b6a820 */ /* 0x000fe20000400000 */
[----:B------:R-:W-:Y:S02]  /*33f20*/  @!P2 FMUL R166, R166, 16777216 ;  /* 0x4b800000a6a6a820 */ /* 0x000fe40000400000 */
[----:B------:R-:W-:Y:S01]  /*33f30*/  F2FP.SATFINITE.E4M3.F32.PACK_AB_MERGE_C R34, R34, R103, RZ ;  /* 0x000000672222723e */ /* 0x000fe200048070ff */
[----:B------:R-:W-:Y:S01]  /*33f40*/  @!P2 FMUL R158, R158, 16777216 ;  /* 0x4b8000009e9ea820 */ /* 0x000fe20000400000 */
[----:B---3--:R-:W-:Y:S01]  /*33f50*/  F2FP.SATFINITE.E4M3.F32.PACK_AB_MERGE_C R103, R242, R243, RZ ;  /* 0x000000f3f267723e */ /* 0x008fe200048070ff */
[C---:B------:R-:W-:Y:S01]  /*33f60*/  FMUL R25, R3.reuse, R214 ;  /* 0x000000d603197220 */ /* 0x040fe20000400000 */
[----:B------:R-:W3:Y:S01]  /*33f70*/  LDL.LU R243, [R1+0x1330] ;  /* 0x0013300001f37983 */ /* 0x000ee20000300800 */
[----:B------:R-:W-:Y:S01]  /*33f80*/  @!P2 FMUL R150, R150, 16777216 ;  /* 0x4b8000009696a820 */ /* 0x000fe20000400000 */
[----:B------:R-:W-:-:S02]  /*33f90*/  FMUL R42, R3, R206 ;  /* 0x000000ce032a7220 */ /* 0x000fc40000400000 */
[----:B------:R-:W3:Y:S01]  /*33fa0*/  LDL.LU R242, [R1+0x132c] ;  /* 0x00132c0001f27983 */ /* 0x000ee20000300800 */
[----:B------:R-:W-:Y:S01]  /*33fb0*/  @!P2 FMUL R142, R142, 16777216 ;  /* 0x4b8000008e8ea820 */ /* 0x000fe20000400000 */
[C---:B------:R-:W-:Y:S02]  /*33fc0*/  FMUL R48, R3.reuse, R182 ;  /* 0x000000b603307220 */ /* 0x040fe40000400000 */
[----:B------:R-:W3:Y:S01]  /*33fd0*/  LDL.LU R214, [R1+0x340] ;  /* 0x0003400001d67983 */ /* 0x000ee20000300800 */
[C---:B------:R-:W-:Y:S01]  /*33fe0*/  FMUL R66, R3.reuse, R166 ;  /* 0x000000a603427220 */ /* 0x040fe20000400000 */
[----:B------:R-:W-:Y:S02]  /*33ff0*/  FMUL R64, R3, R158 ;  /* 0x0000009e03407220 */ /* 0x000fe40000400000 */
[----:B------:R-:W3:Y:S01]  /*34000*/  LDL.LU R206, [R1+0x348] ;  /* 0x0003480001ce7983 */ /* 0x000ee20000300800 */
[----:B------:R-:W-:-:S03]  /*34010*/  F2FP.SATFINITE.E4M3.F32.PACK_AB_MERGE_C R104, R104, R35, RZ ;  /* 0x000000236868723e */ /* 0x000fc600048070ff */
[----:B------:R-:W3:Y:S01]  /*34020*/  LDL.LU R182, [R1+0x254] ;  /* 0x0002540001b67983 */ /* 0x000ee20000300800 */
[----:B------:R-:W-:-:S03]  /*34030*/  FMUL R72, R3, R150 ;  /* 0x0000009603487220 */ /* 0x000fc60000400000 */
[----:B------:R-:W3:Y:S01]  /*34040*/  LDL.LU R166, [R1+0x258] ;  /* 0x0002580001a67983 */ /* 0x000ee20000300800 */
[----:B-1----:R-:W-:Y:S01]  /*34050*/  FMUL R10, R3, R142 ;  /* 0x0000008e030a7220 */ /* 0x002fe20000400000 */
[----:B------:R-:W-:Y:S02]  /*34060*/  F2FP.SATFINITE.E4M3.F32.PACK_AB_MERGE_C R108, R108, R109, RZ ;  /* 0x0000006d6c6c723e */ /* 0x000fe400048070ff */
[----:B------:R-:W3:Y:S04]  /*34070*/  LDL.LU R158, [R1+0x35c] ;  /* 0x00035c00019e7983 */ /* 0x000ee80000300800 */
[----:B------:R-:W3:Y:S04]  /*34080*/  LDL.LU R35, [R1+0x360] ;  /* 0x0003600001237983 */ /* 0x000ee80000300800 */
[----:B------:R-:W3:Y:S04]  /*34090*/  LDL.LU R150, [R1+0x264] ;  /* 0x0002640001967983 */ /* 0x000ee80000300800 */
[----:B------:R-:W3:Y:S01]  /*340a0*/  LDL.LU R142, [R1+0x268] ;  /* 0x00026800018e7983 */ /* 0x000ee20000300800 */
[----:B----4-:R-:W-:-:S03]  /*340b0*/  F2FP.SATFINITE.E4M3.F32.PACK_AB_MERGE_C R109, R246, R244, RZ ;  /* 0x000000f4f66d723e */ /* 0x010fc600048070ff */
[----:B------:R-:W4:Y:S04]  /*340c0*/  LDL.LU R244, [R1+0x1328] ;  /* 0x0013280001f47983 */ /* 0x000f280000300800 */
[----:B------:R-:W4:Y:S01]  /*340d0*/  LDL.LU R246, [R1+0x1324] ;  /* 0x0013240001f67983 */ /* 0x000f220000300800 */
[----:B------:R-:W-:-:S04]  /*340e0*/  @!P2 FMUL R111, R111, 16777216 ;  /* 0x4b8000006f6fa820 */ /* 0x000fc80000400000 */
[----:B------:R-:W-:Y:S01]  /*340f0*/  FMUL R111, R3, R111 ;  /* 0x0000006f036f7220 */ /* 0x000fe20000400000 */
[----:B------:R-:W-:Y:S02]  /*34100*/  F2FP.SATFINITE.E4M3.F32.PACK_AB_MERGE_C R110, R245, R0, RZ ;  /* 0x00000000f56e723e */ /* 0x000fe400048070ff */
[----:B------:R-:W3:Y:S02]  /*34110*/  LDL.LU R0, [R1+0x1320] ;  /* 0x0013200001007983 */ /* 0x000ee40000300800 */
[----:B------:R-:W-:Y:S02]  /*34120*/  F2FP.SATFINITE.E4M3.F32.PACK_AB_MERGE_C R32, R32, R111, RZ ;  /* 0x0000006f2020723e */ /* 0x000fe400048070ff */
[----:B------:R-:W-:Y:S01]  /*34130*/  F2FP.SATFINITE.E4M3.F32.PACK_AB_MERGE_C R111, R90, R102, RZ ;  /* 0x000000665a6f723e */ /* 0x000fe200048070ff */
[----:B------:R-:W3:Y:S01]  /*34140*/  LDL.LU R245, [R1+0x131c] ;  /* 0x00131c0001f57983 */ /* 0x000ee20000300800 */
[----:B------:R-:W-:Y:S02]  /*34150*/  F2FP.SATFINITE.E4M3.F32.PACK_AB_MERGE_C R102, R241, R247, RZ ;  /* 0x000000f7f166723e */ /* 0x000fe400048070ff */
[----:B------:R-:W-:Y:S01]  /*34160*/  F2FP.SATFINITE.E4M3.F32.PACK_AB_MERGE_C R96, R96, R97, RZ ;  /* 0x000000616060723e */ /* 0x000fe200048070ff */
[----:B------:R-:W3:Y:S01]  /*34170*/  LDL.LU R247, [R1+0x1318] ;  /* 0x0013180001f77983 */ /* 0x000ee20000300800 */
[----:B--2---:R-:W-:-:S02]  /*34180*/  F2FP.SATFINITE.E4M3.F32.PACK_AB_MERGE_C R97, R252, R239, RZ ;  /* 0x000000effc61723e */ /* 0x004fc400048070ff */
[----:B------:R-:W-:Y:S01]  /*34190*/  F2FP.SATFINITE.E4M3.F32.PACK_AB_MERGE_C R100, R100, R101, RZ ;  /* 0x000000656464723e */ /* 0x000fe200048070ff */
[----:B------:R-:W2:Y:S04]  /*341a0*/  LDL.LU R241, [R1+0x1314] ;  /* 0x0013140001f17983 */ /* 0x000ea80000300800 */
[----:B------:R-:W2:Y:S04]  /*341b0*/  LDL.LU R239, [R1+0x1310] ;  /* 0x0013100001ef7983 */ /* 0x000ea80000300800 */
[----:B------:R-:W2:Y:S01]  /*341c0*/  LDL.LU R252, [R1+0x130c] ;  /* 0x00130c0001fc7983 */ /* 0x000ea20000300800 */
[----:B----4-:R-:W-:-:S03]  /*341d0*/  F2FP.SATFINITE.E4M3.F32.PACK_AB_MERGE_C R101, R246, R244, RZ ;  /* 0x000000f4f665723e */ /* 0x010fc600048070ff */
        /* <DEDUP_REMOVED lines=10> */
[----:B---3--:R-:W-:-:S02]  /*34280*/  F2FP.SATFINITE.E4M3.F32.PACK_AB_MERGE_C R90, R242, R243, RZ ;  /* 0x000000f3f25a723e */ /* 0x008fc400048070ff */
[----:B------:R-:W-:Y:S01]  /*34290*/  F2FP.SATFINITE.E4M3.F32.PACK_AB_MERGE_C R126, R94, R95, RZ ;  /* 0x0000005f5e7e723e */ /* 0x000fe200048070ff */
[----:B------:R-:W3:Y:S01]  /*342a0*/  LDL.LU R243, [R1+0x1300] ;  /* 0x0013000001f37983 */ /* 0x000ee20000300800 */
[----:B------:R-:W-:Y:S02]  /*342b0*/  F2FP.SATFINITE.E4M3.F32.PACK_AB_MERGE_C R94, R245, R0, RZ ;  /* 0x00000000f55e723e */ /* 0x000fe400048070ff */
[----:B------:R-:W-:Y:S01]  /*342c0*/  F2FP.SATFINITE.E4M3.F32.PACK_AB_MERGE_C R95, R88, R89, RZ ;  /* 0x00000059585f723e */ /* 0x000fe200048070ff */
[----:B------:R-:W3:Y:S01]  /*342d0*/  LDL.LU R242, [R1+0x12fc] ;  /* 0x0012fc0001f27983 */ /* 0x000ee20000300800 */
[----:B------:R-:W-:Y:S02]  /*342e0*/  F2FP.SATFINITE.E4M3.F32.PACK_AB_MERGE_C R124, R124, R125, RZ ;  /* 0x0000007d7c7c723e */ /* 0x000fe400048070ff */
[----:B--2---:R-:W-:Y:S01]  /*342f0*/  F2FP.SATFINITE.E4M3.F32.PACK_AB_MERGE_C R88, R241, R247, RZ ;  /* 0x000000f7f158723e */ /* 0x004fe200048070ff */
[----:B------:R-:W2:Y:S01]  /*34300*/  LDL.LU R0, [R1+0x12f8] ;  /* 0x0012f80001007983 */ /* 0x000ea20000300800 */
[----:B------:R-:W-:-:S03]  /*34310*/  F2FP.SATFINITE.E4M3.F32.PACK_AB_MERGE_C R125, R86, R87, RZ ;  /* 0x00000057567d723e */ /* 0x000fc600048070ff */
[----:B------:R-:W2:Y:S01]  /*34320*/  LDL.LU R245, [R1+0x12f4] ;  /* 0x0012f40001f57983 */ /* 0x000ea20000300800 */
[----:B------:R-:W-:-:S03]  /*34330*/  F2FP.SATFINITE.E4M3.F32.PACK_AB_MERGE_C R89, R252, R239, RZ ;  /* 0x000000effc59723e */ /* 0x000fc600048070ff */
[----:B------:R-:W3:Y:S04]  /*34340*/  LDL.LU R247, [R1+0x12f0] ;  /* 0x0012f00001f77983 */ /* 0x000ee80000300800 */
[----:B------:R-:W3:Y:S01]  /*34350*/  LDL.LU R241, [R1+0x12ec] ;  /* 0x0012ec0001f17983 */ /* 0x000ee20000300800 */
[----:B----4-:R-:W-:-:S03]  /*34360*/  F2FP.SATFINITE.E4M3.F32.PACK_AB_MERGE_C R86, R246, R244, RZ ;  /* 0x000000f4f656723e */ /* 0x010fc600048070ff */
[----:B------:R-:W4:Y:S04]  /*34370*/  LDL.LU R244, [R1+0x12e8] ;  /* 0x0012e80001f47983 */ /* 0x000f280000300800 */
[----:B------:R-:W4:Y:S04]  /*34380*/  LDL.LU R246, [R1+0x12e4] ;  /* 0x0012e40001f67983 */ /* 0x000f280000300800 */
[----:B------:R-:W4:Y:S04]  /*34390*/  LDL.LU R239, [R1+0x12e0] ;  /* 0x0012e00001ef7983 */ /* 0x000f280000300800 */
[----:B------:R-:W4:Y:S01]  /*343a0*/  LDL.LU R252, [R1+0x12dc] ;  /* 0x0012dc0001fc7983 */ /* 0x000f220000300800 */
[----:B------:R-:W-:Y:S01]  /*343b0*/  @!P2 FMUL R70, R70, 16777216 ;  /* 0x4b8000004646a820 */ /* 0x000fe20000400000 */
[----:B------:R-:W-:-:S03]  /*343c0*/  @!P2 FMUL R71, R71, 16777216 ;  /* 0x4b8000004747a820 */ /* 0x000fc60000400000 */
[C---:B------:R-:W-:Y:S01]  /*343d0*/  FMUL R70, R3.reuse, R70 ;  /* 0x0000004603467220 */ /* 0x040fe20000400000 */
[----:B------:R-:W-:Y:S01]  /*343e0*/  FMUL R71, R3, R71 ;  /* 0x0000004703477220 */ /* 0x000fe20000400000 */
[----:B------:R-:W-:Y:S02]  /*343f0*/  F2FP.SATFINITE.E4M3.F32.PACK_AB_MERGE_C R68, R68, R69, RZ ;  /* 0x000000454444723e */ /* 0x000fe400048070ff */
[----:B--2---:R-:W-:Y:S02]  /*34400*/  F2FP.SATFINITE.E4M3.F32.PACK_AB_MERGE_C R87, R245, R0, RZ ;  /* 0x00000000f557723e */ /* 0x004fe400048070ff */
[----:B------:R-:W2:Y:S01]  /*34410*/  LDL.LU R0, [R1+0x12d8] ;  /* 0x0012d80001007983 */ /* 0x000ea20000300800 */
[----:B------:R-:W-:Y:S02]  /*34420*/  F2FP.SATFINITE.E4M3.F32.PACK_AB_MERGE_C R132, R132, R133, RZ ;  /* 0x000000858484723e */ /* 0x000fe400048070ff */
[----:B---3--:R-:W-:Y:S01]  /*34430*/  F2FP.SATFINITE.E4M3.F32.PACK_AB_MERGE_C R69, R242, R243, RZ ;  /* 0x000000f3f245723e */ /* 0x008fe200048070ff */
[----:B------:R-:W2:Y:S01]  /*34440*/  LDL.LU R245, [R1+0x12d4] ;  /* 0x0012d40001f57983 */ /* 0x000ea20000300800 */
[----:B------:R-:W-:-:S03]  /*34450*/  F2FP.SATFINITE.E4M3.F32.PACK_AB_MERGE_C R133, R70, R71, RZ ;  /* 0x000000474685723e */ /* 0x000fc600048070ff */
[----:B------:R-:W3:Y:S04]  /*34460*/  LDL.LU R243, [R1+0x12d0] ;  /* 0x0012d00001f37983 */ /* 0x000ee80000300800 */
[----:B------:R-:W3:Y:S01]  /*34470*/  LDL.LU R242, [R1+0x12cc] ;  /* 0x0012cc0001f27983 */ /* 0x000ee20000300800 */
[----:B----4-:R-:W-:-:S03]  /*34480*/  F2FP.SATFINITE.E4M3.F32.PACK_AB_MERGE_C R71, R246, R247, RZ ;  /* 0x000000f7f647723e */ /* 0x010fc600048070ff */
        /* <DEDUP_REMOVED lines=9> */
[----:B------:R-:W-:Y:S01]  /*34520*/  @!P2 FMUL R55, R55, 16777216 ;  /* 0x4b8000003737a820 */ /* 0x000fe20000400000 */
[C---:B------:R-:W-:Y:S01]  /*34530*/  FMUL R38, R3.reuse, R38 ;  /* 0x0000002603267220 */ /* 0x040fe20000400000 */
[C---:B------:R-:W-:Y:S01]  /*34540*/  FMUL R39, R3.reuse, R39 ;  /* 0x0000002703277220 */ /* 0x040fe20000400000 */
[C---:B------:R-:W-:Y:S01]  /*34550*/  FMUL R135, R3.reuse, R135 ;  /* 0x0000008703877220 */ /* 0x040fe20000400000 */
[----:B------:R-:W-:Y:S01]  /*34560*/  F2FP.SATFINITE.E4M3.F32.PACK_AB_MERGE_C R84, R84, R85, RZ ;  /* 0x000000555454723e */ /* 0x000fe200048070ff */
[C---:B------:R-:W-:Y:S01]  /*34570*/  FMUL R54, R3.reuse, R54 ;  /* 0x0000003603367220 */ /* 0x040fe20000400000 */
[----:B------:R-:W-:Y:S01]  /*34580*/  FMUL R55, R3, R55 ;  /* 0x0000003703377220 */ /* 0x000fe20000400000 */
[----:B--2---:R-:W-:-:S02]  /*34590*/  F2FP.SATFINITE.E4M3.F32.PACK_AB_MERGE_C R85, R245, R0, RZ ;  /* 0x00000000f555723e */ /* 0x004fc400048070ff */
[----:B------:R-:W-:Y:S01]  /*345a0*/  F2FP.SATFINITE.E4M3.F32.PACK_AB_MERGE_C R173, R38, R39, RZ ;  /* 0x0000002726ad723e */ /* 0x000fe200048070ff */
[----:B------:R-:W2:Y:S01]  /*345b0*/  LDL.LU R0, [R1+0x12b8] ;  /* 0x0012b80001007983 */ /* 0x000ea20000300800 */
[----:B------:R-:W-:Y:S02]  /*345c0*/  F2FP.SATFINITE.E4M3.F32.PACK_AB_MERGE_C R52, R52, R53, RZ ;  /* 0x000000353434723e */ /* 0x000fe400048070ff */
[----:B---3--:R-:W-:Y:S01]  /*345d0*/  F2FP.SATFINITE.E4M3.F32.PACK_AB_MERGE_C R39, R242, R243, RZ ;  /* 0x000000f3f227723e */ /* 0x008fe200048070ff */
[----:B------:R-:W3:Y:S01]  /*345e0*/  LDL.LU R245, [R1+0x12b4] ;  /* 0x0012b40001f57983 */ /* 0x000ee20000300800 */
[----:B------:R-:W-:-:S03]  /*345f0*/  F2FP.SATFINITE.E4M3.F32.PACK_AB_MERGE_C R11, R11, R135, RZ ;  /* 0x000000870b0b723e */ /* 0x000fc600048070ff */
[----:B------:R-:W3:Y:S01]  /*34600*/  LDL.LU R243, [R1+0x12b0] ;  /* 0x0012b00001f37983 */ /* 0x000ee20000300800 */
[----:B------:R-:W-:-:S03]  /*34610*/  F2FP.SATFINITE.E4M3.F32.PACK_AB_MERGE_C R135, R54, R55, RZ ;  /* 0x000000373687723e */ /* 0x000fc600048070ff */
[----:B------:R-:W3:Y:S01]  /*34620*/  LDL.LU R242, [R1+0x12ac] ;  /* 0x0012ac0001f27983 */ /* 0x000ee20000300800 */
[----:B----4-:R-:W-:-:S03]  /*34630*/  F2FP.SATFINITE.E4M3.F32.PACK_AB_MERGE_C R53, R246, R247, RZ ;  /* 0x000000f7f635723e */ /* 0x010fc600048070ff */
[----:B------:R-:W3:Y:S04]  /*34640*/  LDL.LU R247, [R1+0x12a8] ;  /* 0x0012a80001f77983 */ /* 0x000ee80000300800 */
[----:B------:R-:W4:Y:S01]  /*34650*/  LDL.LU R246, [R1+0x12a4] ;  /* 0x0012a40001f67983 */ /* 0x000f220000300800 */
[----:B------:R-:W-:-:S03]  /*34660*/  F2FP.SATFINITE.E4M3.F32.PACK_AB_MERGE_C R54, R252, R239, RZ ;  /* 0x000000effc36723e */ /* 0x000fc600048070ff */
[----:B------:R-:W4:Y:S04]  /*34670*/  LDL.LU R239, [R1+0x12a0] ;  /* 0x0012a00001ef7983 */ /* 0x000f280000300800 */
[----:B------:R-:W2:Y:S01]  /*34680*/  LDL.LU R252, [R1+0x129c] ;  /* 0x00129c0001fc7983 */ /* 0x000ea20000300800 */
[----:B------:R-:W-:Y:S02]  /*34690*/  F2FP.SATFINITE.E4M3.F32.PACK_AB_MERGE_C R36, R36, R37, RZ ;  /* 0x000000252424723e */ /* 0x000fe400048070ff */
[----:B------:R-:W-:Y:S02]  /*346a0*/  F2FP.SATFINITE.E4M3.F32.PACK_AB_MERGE_C R37, R142, R150, RZ ;  /* 0x000000968e25723e */ /* 0x000fe400048070ff */
[----:B------:R-:W-:Y:S01]  /*346b0*/  F2FP.SATFINITE.E4M3.F32.PACK_AB_MERGE_C R174, R4, R2, RZ ;  /* 0x0000000204ae723e */ /* 0x000fe200048070ff */
[----:B------:R-:W-:-:S02]  /*346c0*/  IMAD.IADD R4, R244, 0x1, -R241 ;  /* 0x00000001f4047824 */ /* 0x000fc400078e0af1 */
[----:B------:R-:W-:Y:S01]  /*346d0*/  @!P2 FMUL R17, R17, 16777216 ;  /* 0x4b8000001111a820 */ /* 0x000fe20000400000 */
[----:B------:R-:W-:Y:S01]  /*346e0*/  @!P2 FMUL R24, R24, 16777216 ;  /* 0x4b8000001818a820 */ /* 0x000fe20000400000 */
[----:B------:R-:W-:Y:S02]  /*346f0*/  F2FP.SATFINITE.E4M3.F32.PACK_AB_MERGE_C R188, R188, R189, RZ ;  /* 0x000000bdbcbc723e */ /* 0x000fe400048070ff */
[----:B------:R-:W-:Y:S01]  /*34700*/  F2FP.SATFINITE.E4M3.F32.PACK_AB_MERGE_C R189, R12, R13, RZ ;  /* 0x0000000d0cbd723e */ /* 0x000fe200048070ff */
[----:B------:R-:W-:Y:S01]  /*34710*/  FADD R4, R4, -1 ;  /* 0xbf80000004047421 */ /* 0x000fe20000000000 */
[----:B------:R-:W-:Y:S01]  /*34720*/  F2FP.SATFINITE.E4M3.F32.PACK_AB_MERGE_C R33, R20, R21, RZ ;  /* 0x000000151421723e */ /* 0x000fe200048070ff */
[----:B------:R-:W-:Y:S02]  /*34730*/  IMAD.MOV.U32 R20, RZ, RZ, 0x3dc6b27f ;  /* 0x3dc6b27fff147424 */ /* 0x000fe400078e00ff */
[C---:B------:R-:W-:Y:S01]  /*34740*/  FMUL R17, R3.reuse, R17 ;  /* 0x0000001103117220 */ /* 0x040fe20000400000 */
[----:B------:R-:W-:Y:S01]  /*34750*/  FMUL R24, R3, R24 ;  /* 0x0000001803187220 */ /* 0x000fe20000400000 */
[----:B------:R-:W-:Y:S01]  /*34760*/  F2FP.SATFINITE.E4M3.F32.PACK_AB_MERGE_C R196, R196, R197, RZ ;  /* 0x000000c5c4c4723e */ /* 0x000fe200048070ff */
[----:B------:R-:W-:-:S03]  /*34770*/  FFMA.FTZ R2, R4, R20, -0.16845393180847167969 ;  /* 0xbe2c7f3004027423 */ /* 0x000fc60000010014 */
[----:B------:R-:W-:Y:S01]  /*34780*/  F2FP.SATFINITE.E4M3.F32.PACK_AB_MERGE_C R197, R17, R24, RZ ;  /* 0x0000001811c5723e */ /* 0x000fe200048070ff */
[----:B------:R-:W-:-:S04]  /*34790*/  FFMA.FTZ R2, R4, R2, 0.1716887056827545166 ;  /* 0x3e2fcf2a04027423 */ /* 0x000fc80000010002 */
[----:B------:R-:W-:-:S04]  /*347a0*/  FFMA.FTZ R2, R4, R2, -0.17900948226451873779 ;  /* 0xbe374e4304027423 */ /* 0x000fc80000010002 */
[----:B------:R-:W-:Y:S01]  /*347b0*/  FFMA.FTZ R2, R4, R2, 0.20512372255325317383 ;  /* 0x3e520bf404027423 */ /* 0x000fe20000010002 */
[----:B--2---:R-:W-:Y:S02]  /*347c0*/  F2FP.SATFINITE.E4M3.F32.PACK_AB_MERGE_C R38, R252, R0, RZ ;  /* 0x00000000fc26723e */ /* 0x004fe400048070ff */
[----:B------:R-:W2:Y:S04]  /*347d0*/  LDL.LU R0, [R1+0x1298] ;  /* 0x0012980001007983 */ /* 0x000ea80000300800 */
[----:B------:R-:W2:Y:S04]  /*347e0*/  LDL.LU R252, [R1+0x1294] ;  /* 0x0012940001fc7983 */ /* 0x000ea80000300800 */
[----:B------:R-:W2:Y:S04]  /*347f0*/  LDL.LU R150, [R1+0x404] ;  /* 0x0004040001967983 */ /* 0x000ea80000300800 */
[----:B------:R-:W2:Y:S01]  /*34800*/  LDL.LU R142, [R1+0x3fc] ;  /* 0x0003fc00018e7983 */ /* 0x000ea20000300800 */
[----:B---3--:R-:W-:-:S02]  /*34810*/  IMAD.IADD R16, R247, 0x1, -R242 ;  /* 0x00000001f7107824 */ /* 0x008fc400078e0af2 */
[----:B----4-:R-:W-:Y:S02]  /*34820*/  IMAD.IADD R13, R246, 0x1, -R243 ;  /* 0x00000001f60d7824 */ /* 0x010fe400078e0af3 */
[----:B------:R-:W-:Y:S02]  /*34830*/  IMAD.IADD R12, R239, 0x1, -R245 ;  /* 0x00000001ef0c7824 */ /* 0x000fe400078e0af5 */
[----:B------:R-:W-:Y:S01]  /*34840*/  FADD R16, R16, -1 ;  /* 0xbf80000010107421 */ /* 0x000fe20000000000 */
[----:B------:R-:W-:Y:S01]  /*34850*/  FADD R13, R13, -1 ;  /* 0xbf8000000d0d7421 */ /* 0x000fe20000000000 */
[----:B------:R-:W-:Y:S02]  /*34860*/  FADD R12, R12, -1 ;  /* 0xbf8000000c0c7421 */ /* 0x000fe40000000000 */
[-C--:B------:R-:W-:Y:S01]  /*34870*/  FFMA.FTZ R21, R16, R20.reuse, -0.16845393180847167969 ;  /* 0xbe2c7f3010157423 */ /* 0x080fe20000010014 */
[-C--:B------:R-:W-:Y:S01]  /*34880*/  FFMA.FTZ R24, R13, R20.reuse, -0.16845393180847167969 ;  /* 0xbe2c7f300d187423 */ /* 0x080fe20000010014 */
[----:B------:R-:W-:-:S02]  /*34890*/  FFMA.FTZ R20, R12, R20, -0.16845393180847167969 ;  /* 0xbe2c7f300c147423 */ /* 0x000fc40000010014 */
[----:B------:R-:W-:Y:S01]  /*348a0*/  FFMA.FTZ R21, R16, R21, 0.1716887056827545166 ;  /* 0x3e2fcf2a10157423 */ /* 0x000fe20000010015 */
[C---:B------:R-:W-:Y:S01]  /*348b0*/  FFMA.FTZ R24, R13.reuse, R24, 0.1716887056827545166 ;  /* 0x3e2fcf2a0d187423 */ /* 0x040fe20000010018 */
[----:B------:R-:W-:Y:S02]  /*348c0*/  FFMA.FTZ R20, R12, R20, 0.1716887056827545166 ;  /* 0x3e2fcf2a0c147423 */ /* 0x000fe40000010014 */
[----:B------:R-:W-:Y:S01]  /*348d0*/  FFMA.FTZ R21, R16, R21, -0.17900948226451873779 ;  /* 0xbe374e4310157423 */ /* 0x000fe20000010015 */
[C---:B------:R-:W-:Y:S01]  /*348e0*/  FFMA.FTZ R24, R13.reuse, R24, -0.17900948226451873779 ;  /* 0xbe374e430d187423 */ /* 0x040fe20000010018 */
[----:B------:R-:W-:Y:S01]  /*348f0*/  FFMA.FTZ R20, R12, R20, -0.17900948226451873779 ;  /* 0xbe374e430c147423 */ /* 0x000fe20000010014 */
[----:B------:R-:W-:Y:S01]  /*34900*/  FFMA.FTZ R2, R4, R2, -0.24046532809734344482 ;  /* 0xbe763c8b04027423 */ /* 0x000fe20000010002 */
[----:B------:R-:W-:Y:S02]  /*34910*/  FFMA.FTZ R21, R16, R21, 0.20512372255325317383 ;  /* 0x3e520bf410157423 */ /* 0x000fe40000010015 */
[----:B------:R-:W-:Y:S01]  /*34920*/  FFMA.FTZ R20, R12, R20, 0.20512372255325317383 ;  /* 0x3e520bf40c147423 */ /* 0x000fe20000010014 */
[C---:B------:R-:W-:Y:S01]  /*34930*/  FFMA.FTZ R24, R13.reuse, R24, 0.20512372255325317383 ;  /* 0x3e520bf40d187423 */ /* 0x040fe20000010018 */
[----:B------:R-:W-:Y:S01]  /*34940*/  FFMA.FTZ R2, R4, R2, 0.28857114911079406738 ;  /* 0x3e93bf9904027423 */ /* 0x000fe20000010002 */
[----:B------:R-:W-:Y:S01]  /*34950*/  FFMA.FTZ R21, R16, R21, -0.24046532809734344482 ;  /* 0xbe763c8b10157423 */ /* 0x000fe20000010015 */
[----:B------:R-:W-:Y:S01]  /*34960*/  FFMA.FTZ R20, R12, R20, -0.24046532809734344482 ;  /* 0xbe763c8b0c147423 */ /* 0x000fe20000010014 */
[C---:B------:R-:W-:Y:S01]  /*34970*/  FFMA.FTZ R24, R13.reuse, R24, -0.24046532809734344482 ;  /* 0xbe763c8b0d187423 */ /* 0x040fe20000010018 */
[----:B------:R-:W-:Y:S01]  /*34980*/  FFMA.FTZ R2, R4, R2, -0.36067417263984680176 ;  /* 0xbeb8aa4904027423 */ /* 0x000fe20000010002 */
[----:B------:R-:W-:Y:S01]  /*34990*/  FFMA.FTZ R21, R16, R21, 0.28857114911079406738 ;  /* 0x3e93bf9910157423 */ /* 0x000fe20000010015 */
[----:B------:R-:W-:Y:S01]  /*349a0*/  FFMA.FTZ R20, R12, R20, 0.28857114911079406738 ;  /* 0x3e93bf990c147423 */ /* 0x000fe20000010014 */
[C---:B------:R-:W-:Y:S01]  /*349b0*/  FFMA.FTZ R24, R13.reuse, R24, 0.28857114911079406738 ;  /* 0x3e93bf990d187423 */ /* 0x040fe20000010018 */
[----:B------:R-:W-:Y:S01]  /*349c0*/  FFMA.FTZ R2, R4, R2, 0.48089820146560668945 ;  /* 0x3ef6384a04027423 */ /* 0x000fe20000010002 */
[----:B------:R-:W-:Y:S01]  /*349d0*/  FFMA.FTZ R21, R16, R21, -0.36067417263984680176 ;  /* 0xbeb8aa4910157423 */ /* 0x000fe20000010015 */
[----:B------:R-:W-:Y:S01]  /*349e0*/  FFMA.FTZ R20, R12, R20, -0.36067417263984680176 ;  /* 0xbeb8aa490c147423 */ /* 0x000fe20000010014 */
[C---:B------:R-:W-:Y:S01]  /*349f0*/  FFMA.FTZ R24, R13.reuse, R24, -0.36067417263984680176 ;  /* 0xbeb8aa490d187423 */ /* 0x040fe20000010018 */
[----:B------:R-:W-:Y:S01]  /*34a00*/  FFMA.FTZ R2, R4, R2, -0.72134751081466674805 ;  /* 0xbf38aa3b04027423 */ /* 0x000fe20000010002 */
[----:B------:R-:W-:Y:S01]  /*34a10*/  FFMA.FTZ R21, R16, R21, 0.48089820146560668945 ;  /* 0x3ef6384a10157423 */ /* 0x000fe20000010015 */
[----:B------:R-:W-:Y:S01]  /*34a20*/  FFMA.FTZ R20, R12, R20, 0.48089820146560668945 ;  /* 0x3ef6384a0c147423 */ /* 0x000fe20000010014 */
[C---:B------:R-:W-:Y:S01]  /*34a30*/  FFMA.FTZ R24, R13.reuse, R24, 0.48089820146560668945 ;  /* 0x3ef6384a0d187423 */ /* 0x040fe20000010018 */
[----:B------:R-:W-:Y:S01]  /*34a40*/  FMUL R2, R4, R2 ;  /* 0x0000000204027220 */ /* 0x000fe20000400000 */
[----:B------:R-:W-:Y:S01]  /*34a50*/  ISETP.GE.U32.AND P0, PT, R244, 0x7f800000, PT ;  /* 0x7f800000f400780c */ /* 0x000fe20003f06070 */
[----:B------:R-:W-:Y:S01]  /*34a60*/  FFMA.FTZ R20, R12, R20, -0.72134751081466674805 ;  /* 0xbf38aa3b0c147423 */ /* 0x000fe20000010014 */
[----:B------:R-:W-:Y:S01]  /*34a70*/  FFMA.FTZ R21, R16, R21, -0.72134751081466674805 ;  /* 0xbf38aa3b10157423 */ /* 0x000fe20000010015 */
[C---:B------:R-:W-:Y:S01]  /*34a80*/  FFMA.FTZ R24, R13.reuse, R24, -0.72134751081466674805 ;  /* 0xbf38aa3b0d187423 */ /* 0x040fe20000010018 */
[----:B------:R-:W-:Y:S01]  /*34a90*/  FMUL R2, R4, R2 ;  /* 0x0000000204027220 */ /* 0x000fe20000400000 */
[----:B------:R-:W-:Y:S01]  /*34aa0*/  FMUL R20, R12, R20 ;  /* 0x000000140c147220 */ /* 0x000fe20000400000 */
[----:B------:R-:W-:Y:S01]  /*34ab0*/  FMUL R21, R16, R21 ;  /* 0x0000001510157220 */ /* 0x000fe20000400000 */
[C---:B------:R-:W-:Y:S01]  /*34ac0*/  FMUL R24, R13.reuse, R24 ;  /* 0x000000180d187220 */ /* 0x040fe20000400000 */
[----:B------:R-:W-:Y:S01]  /*34ad0*/  FFMA.FTZ R4, R4, 1.4426950216293334961, R2 ;  /* 0x3fb8aa3b04047823 */ /* 0x000fe20000010002 */
[----:B------:R-:W-:Y:S01]  /*34ae0*/  FMUL R20, R12, R20 ;  /* 0x000000140c147220 */ /* 0x000fe20000400000 */
[----:B------:R-:W-:Y:S01]  /*34af0*/  FMUL R21, R16, R21 ;  /* 0x0000001510157220 */ /* 0x000fe20000400000 */
[----:B------:R-:W-:-:S02]  /*34b00*/  FMUL R24, R13, R24 ;  /* 0x000000180d187220 */ /* 0x000fc40000400000 */
[----:B------:R-:W-:Y:S01]  /*34b10*/  FFMA.FTZ R20, R12, 1.4426950216293334961, R20 ;  /* 0x3fb8aa3b0c147823 */ /* 0x000fe20000010014 */
[----:B------:R-:W-:Y:S01]  /*34b20*/  FFMA.FTZ R21, R16, 1.4426950216293334961, R21 ;  /* 0x3fb8aa3b10157823 */ /* 0x000fe20000010015 */
[----:B------:R-:W-:Y:S01]  /*34b30*/  FFMA.FTZ R24, R13, 1.4426950216293334961, R24 ;  /* 0x3fb8aa3b0d187823 */ /* 0x000fe20000010018 */
[----:B------:R-:W0:Y:S01]  /*34b40*/  S2UR UR4, SR_CTAID.Y ;  /* 0x00000000000479c3 */ /* 0x000e220000002600 */
        /* <DEDUP_REMOVED lines=98> */
[----:B------:R-:W-:Y:S01]  /*35170*/  ISETP.GE.U32.AND P1, PT, R247, 0x7f800000, PT ;  /* 0x7f800000f700780c */ /* 0x000fe20003f26070 */
[----:B------:R-:W1:Y:S01]  /*35180*/  LDC.64 R2, c[0x0][0x228] ;  /* 0x00008a00ff027b82 */ /* 0x000e620000000a00 */
[----:B------:R-:W-:-:S02]  /*35190*/  ISETP.GE.U32.AND P4, PT, R246, 0x7f800000, PT ;  /* 0x7f800000f600780c */ /* 0x000fc40003f86070 */
[----:B------:R-:W-:Y:S02]  /*351a0*/  F2FP.SATFINITE.E4M3.F32.PACK_AB_MERGE_C R27, R27, R231, RZ ;  /* 0x000000e71b1b723e */ /* 0x000fe400048070ff */
[----:B------:R-:W3:Y:S01]  /*351b0*/  S2R R231, SR_TID.X ;  /* 0x0000000000e77919 */ /* 0x000ee20000002100 */
[----:B0-----:R-:W-:-:S06]  /*351c0*/  UIMAD UR4, UR4, UR10, URZ ;  /* 0x0000000a040472a4 */ /* 0x001fcc000f8e023f */
[----:B------:R-:W-:Y:S01]  /*351d0*/  @P1 IMAD.MOV.U32 R12, RZ, RZ, 0x7f800000 ;  /* 0x7f800000ff0c1424 */ /* 0x000fe200078e00ff */
[----:B------:R-:W-:Y:S01]  /*351e0*/  USHF.R.S32.HI UR7, URZ, 0x1f, UR4 ;  /* 0x0000001f3f077899 */ /* 0x000fe20008011404 */
[----:B------:R-:W-:Y:S02]  /*351f0*/  F2FP.SATFINITE.E4M3.F32.PACK_AB_MERGE_C R92, R92, R93, RZ ;  /* 0x0000005d5c5c723e */ /* 0x000fe400048070ff */
[----:B------:R-:W-:Y:S02]  /*35200*/  F2FP.SATFINITE.E4M3.F32.PACK_AB_MERGE_C R43, R43, R240, RZ ;  /* 0x000000f02b2b723e */ /* 0x000fe400048070ff */
[----:B------:R-:W-:Y:S02]  /*35210*/  F2FP.SATFINITE.E4M3.F32.PACK_AB_MERGE_C R236, R236, R237, RZ ;  /* 0x000000edecec723e */ /* 0x000fe400048070ff */
[----:B------:R-:W-:Y:S02]  /*35220*/  F2FP.SATFINITE.E4M3.F32.PACK_AB_MERGE_C R228, R228, R229, RZ ;  /* 0x000000e5e4e4723e */ /* 0x000fe400048070ff */
[----:B------:R-:W-:-:S02]  /*35230*/  F2FP.SATFINITE.E4M3.F32.PACK_AB_MERGE_C R26, R26, R223, RZ ;  /* 0x000000df1a1a723e */ /* 0x000fc400048070ff */
[----:B------:R-:W-:Y:S02]  /*35240*/  F2FP.SATFINITE.E4M3.F32.PACK_AB_MERGE_C R220, R220, R221, RZ ;  /* 0x000000dddcdc723e */ /* 0x000fe400048070ff */
        /* <DEDUP_REMOVED lines=12> */
[----:B------:R-:W-:Y:S01]  /*35310*/  F2FP.SATFINITE.E4M3.F32.PACK_AB_MERGE_C R140, R140, R141, RZ ;  /* 0x0000008d8c8c723e */ /* 0x000fe200048070ff */
[----:B--2---:R-:W-:Y:S01]  /*35320*/  FADD R13, R0, R20 ;  /* 0x00000014000d7221 */ /* 0x004fe20000000000 */
[----:B------:R-:W-:Y:S01]  /*35330*/  FADD R61, R150, R4 ;  /* 0x00000004963d7221 */ /* 0x000fe20000000000 */
[----:B------:R-:W-:Y:S02]  /*35340*/  @P0 IMAD.MOV.U32 R4, RZ, RZ, 0x7f800000 ;  /* 0x7f800000ff040424 */ /* 0x000fe400078e00ff */
[----:B------:R-:W-:Y:S01]  /*35350*/  FADD R16, R252, R24 ;  /* 0x00000018fc107221 */ /* 0x000fe20000000000 */
[----:B------:R-:W-:Y:S01]  /*35360*/  FADD R77, R142, R21 ;  /* 0x000000158e4d7221 */ /* 0x000fe20000000000 */
[----:B------:R-:W-:Y:S01]  /*35370*/  @P0 FFMA.FTZ R61, R244, R4, +INF ;  /* 0x7f800000f43d0423 */ /* 0x000fe20000010004 */
[----:B------:R-:W0:Y:S01]  /*35380*/  S2R R142, SR_TID.X ;  /* 0x00000000008e7919 */ /* 0x000e220000002100 */
[----:B------:R-:W2:Y:S04]  /*35390*/  LDL.LU R252, [R1+0x1290] ;  /* 0x0012900001fc7983 */ /* 0x000ea80000300800 */
[----:B------:R-:W4:Y:S04]  /*353a0*/  LDL.LU R0, [R1+0x128c] ;  /* 0x00128c0001007983 */ /* 0x000f280000300800 */
[----:B------:R-:W-:Y:S04]  /*353b0*/  STL [R1+0xd4c], R13 ;  /* 0x000d4c0d01007387 */ /* 0x000fe80000100800 */
[----:B------:R3:W-:Y:S02]  /*353c0*/  STL [R1+0xd6c], R61 ;  /* 0x000d6c3d01007387 */ /* 0x0007e40000100800 */
[----:B---3--:R-:W3:Y:S01]  /*353d0*/  S2R R61, SR_CTAID.X ;  /* 0x00000000003d7919 */ /* 0x008ee20000002500 */
[----:B0-----:R-:W-:Y:S01]  /*353e0*/  LOP3.LUT R142, R142, 0xff, RZ, 0xc0, !PT ;  /* 0x000000ff8e8e7812 */ /* 0x001fe200078ec0ff */
[----:B------:R-:W-:Y:S01]  /*353f0*/  @P1 FFMA.FTZ R77, R247, R12, +INF ;  /* 0x7f800000f74d1423 */ /* 0x000fe2000001000c */
[----:B------:R-:W-:-:S04]  /*35400*/  @P4 IMAD.MOV.U32 R4, RZ, RZ, 0x7f800000 ;  /* 0x7f800000ff044424 */ /* 0x000fc800078e00ff */
[----:B------:R-:W-:Y:S01]  /*35410*/  @P4 FFMA.FTZ R16, R246, R4, +INF ;  /* 0x7f800000f6104423 */ /* 0x000fe20000010004 */
[----:B------:R-:W-:Y:S01]  /*35420*/  STL [R1+0xd64], R77 ;  /* 0x000d644d01007387 */ /* 0x000fe20000100800 */
[----:B---3--:R-:W-:-:S04]  /*35430*/  IMAD R61, R61, 0x100, R142 ;  /* 0x000001003d3d7824 */ /* 0x008fc800078e028e */
[----:B------:R-:W-:-:S05]  /*35440*/  IMAD R12, R61, UR11, RZ ;  /* 0x0000000b3d0c7c24 */ /* 0x000fca000f8e02ff */
[----:B-1----:R-:W-:Y:S01]  /*35450*/  IADD3 R2, P0, P5, R12, UR4, R2 ;  /* 0x000000040c027c10 */ /* 0x002fe2000fd1e002 */
[----:B------:R-:W-:-:S03]  /*35460*/  ULDC UR4, c[0x0][0x278] ;  /* 0x00009e0000047ab9 */ /* 0x000fc60000000800 */
[----:B------:R-:W-:Y:S01]  /*35470*/  IADD3 R20, P6, R2, UR4, RZ ;  /* 0x0000000402147c10 */ /* 0x000fe2000ffde0ff */
[----:B------:R0:W-:Y:S04]  /*35480*/  STL [R1+0xd5c], R16 ;  /* 0x000d5c1001007387 */ /* 0x0001e80000100800 */
[----:B------:R1:W-:Y:S01]  /*35490*/  STL [R1+0xcf8], R20 ;  /* 0x000cf81401007387 */ /* 0x0003e20000100800 */
[C---:B------:R-:W-:Y:S01]  /*354a0*/  IMAD.SHL.U32 R4, R231.reuse, 0x10, RZ ;  /* 0x00000010e7047824 */ /* 0x040fe200078e00ff */
[----:B------:R-:W-:Y:S01]  /*354b0*/  SHF.R.S32.HI R12, RZ, 0x1f, R12 ;  /* 0x0000001fff0c7819 */ /* 0x000fe2000001140c */
[----:B0-----:R-:W-:Y:S01]  /*354c0*/  IMAD.SHL.U32 R16, R231, 0x80, RZ ;  /* 0x00000080e7107824 */ /* 0x001fe200078e00ff */
[----:B------:R-:W-:Y:S02]  /*354d0*/  F2FP.SATFINITE.E4M3.F32.PACK_AB_MERGE_C R250, R251, R250, RZ ;  /* 0x000000fafbfa723e */ /* 0x000fe400048070ff */
[----:B------:R-:W-:-:S02]  /*354e0*/  F2FP.SATFINITE.E4M3.F32.PACK_AB_MERGE_C R93, R222, R230, RZ ;  /* 0x000000e6de5d723e */ /* 0x000fc400048070ff */
[----:B------:R-:W-:Y:S02]  /*354f0*/  F2FP.SATFINITE.E4M3.F32.PACK_AB_MERGE_C R55, R206, R214, RZ ;  /* 0x000000d6ce37723e */ /* 0x000fe400048070ff */
[----:B------:R-:W-:Y:S02]  /*35500*/  F2FP.SATFINITE.E4M3.F32.PACK_AB_MERGE_C R17, R166, R182, RZ ;  /* 0x000000b6a611723e */ /* 0x000fe400048070ff */
[----:B------:R-:W-:Y:S02]  /*35510*/  F2FP.SATFINITE.E4M3.F32.PACK_AB_MERGE_C R35, R35, R158, RZ ;  /* 0x0000009e2323723e */ /* 0x000fe400048070ff */
[----:B------:R-:W-:Y:S02]  /*35520*/  FSETP.NEU.AND P3, PT, R244, RZ, PT ;  /* 0x000000fff400720b */ /* 0x000fe40003f6d000 */
[----:B------:R-:W-:Y:S02]  /*35530*/  FSETP.NEU.AND P2, PT, R247, RZ, PT ;  /* 0x000000fff700720b */ /* 0x000fe40003f4d000 */
[----:B------:R-:W-:-:S02]  /*35540*/  FSETP.NEU.AND P1, PT, R246, RZ, PT ;  /* 0x000000fff600720b */ /* 0x000fc40003f2d000 */
[----:B------:R-:W-:Y:S02]  /*35550*/  ISETP.GE.U32.AND P4, PT, R239, 0x7f800000, PT ;  /* 0x7f800000ef00780c */ /* 0x000fe40003f86070 */
[----:B------:R-:W-:Y:S02]  /*35560*/  LOP3.LUT R4, R4, 0xf0, RZ, 0xc0, !PT ;  /* 0x000000f004047812 */ /* 0x000fe400078ec0ff */
[----:B------:R-:W-:Y:S02]  /*35570*/  LOP3.LUT R16, R16, 0x800, RZ, 0xc0, !PT ;  /* 0x0000080010107812 */ /* 0x000fe400078ec0ff */
[----:B------:R-:W-:Y:S01]  /*35580*/  IADD3.X R3, R12, UR7, R3, P0, P5 ;  /* 0x000000070c037c10 */ /* 0x000fe200087ea403 */
[----:B------:R-:W3:Y:S01]  /*35590*/  LDL.LU R213, [R1+0x54] ;  /* 0x0000540001d57983 */ /* 0x000ee20000300800 */
[----:B------:R-:W-:Y:S01]  /*355a0*/  IMAD.MOV.U32 R24, RZ, RZ, R13 ;  /* 0x000000ffff187224 */ /* 0x000fe200078e000d */
[C---:B------:R-:W-:Y:S01]  /*355b0*/  LOP3.LUT R12, R231.reuse, 0x7, RZ, 0xc0, !PT ;  /* 0x00000007e70c7812 */ /* 0x040fe200078ec0ff */
[C---:B-1----:R-:W-:Y:S01]  /*355c0*/  IMAD.SHL.U32 R20, R231.reuse, 0x4, RZ ;  /* 0x00000004e7147824 */ /* 0x042fe200078e00ff */
[----:B------:R-:W3:Y:S01]  /*355d0*/  LDL.LU R215, [R1+0x2cc] ;  /* 0x0002cc0001d77983 */ /* 0x000ee20000300800 */
[----:B------:R-:W-:Y:S01]  /*355e0*/  IADD3 R16, R16, UR5, R4 ;  /* 0x0000000510107c10 */ /* 0x000fe2000fffe004 */
[----:B------:R-:W-:Y:S01]  /*355f0*/  IMAD.SHL.U32 R21, R231, 0x8, RZ ;  /* 0x00000008e7157824 */ /* 0x000fe200078e00ff */
[----:B------:R-:W-:Y:S01]  /*35600*/  BAR.SYNC.DEFER_BLOCKING 0x0 ;  /* 0x0000000000007b1d */ /* 0x000fe20000010000 */
[----:B------:R-:W-:-:S02]  /*35610*/  F2FP.SATFINITE.E4M3.F32.PACK_AB_MERGE_C R40, R40, R203, R41 ;  /* 0x000000cb2828723e */ /* 0x000fc40004807029 */
[----:B------:R-:W-:Y:S02]  /*35620*/  F2FP.SATFINITE.E4M3.F32.PACK_AB_MERGE_C R48, R186, R187, R48 ;  /* 0x000000bbba30723e */ /* 0x000fe40004807030 */
[----:B------:R-:W-:Y:S02]  /*35630*/  F2FP.SATFINITE.E4M3.F32.PACK_AB_MERGE_C R49, R184, R185, R49 ;  /* 0x000000b9b831723e */ /* 0x000fe40004807031 */
[----:B------:R-:W-:Y:S01]  /*35640*/  F2FP.SATFINITE.E4M3.F32.PACK_AB_MERGE_C R56, R178, R179, R56 ;  /* 0x000000b3b238723e */ /* 0x000fe20004807038 */
[----:B------:R-:W3:Y:S01]  /*35650*/  LDL.LU R221, [R1+0x60] ;  /* 0x0000600001dd7983 */ /* 0x000ee20000300800 */
[----:B------:R-:W-:Y:S01]  /*35660*/  SHF.R.U32.HI R13, RZ, 0x1, R231 ;  /* 0x00000001ff0d7819 */ /* 0x000fe200000116e7 */
[----:B------:R-:W-:Y:S01]  /*35670*/  @P4 IMAD.MOV.U32 R4, RZ, RZ, 0x7f800000 ;  /* 0x7f800000ff044424 */ /* 0x000fe200078e00ff */
[----:B------:R-:W-:Y:S01]  /*35680*/  LOP3.LUT R20, R20, 0x3c0, RZ, 0xc0, !PT ;  /* 0x000003c014147812 */ /* 0x000fe200078ec0ff */
[----:B------:R-:W3:Y:S01]  /*35690*/  LDL.LU R223, [R1+0x40c] ;  /* 0x00040c0001df7983 */ /* 0x000ee20000300800 */
[----:B------:R-:W-:Y:S01]  /*356a0*/  LEA R12, R12, UR5, 0x3 ;  /* 0x000000050c0c7c11 */ /* 0x000fe2000f8e18ff */
[----:B------:R-:W0:Y:S01]  /*356b0*/  LDC R178, c[0x0][0x278] ;  /* 0x00009e00ffb27b82 */ /* 0x000e220000000800 */
[----:B------:R-:W-:Y:S01]  /*356c0*/  F2FP.SATFINITE.E4M3.F32.PACK_AB_MERGE_C R57, R176, R177, R57 ;  /* 0x000000b1b039723e */ /* 0x000fe20004807039 */
[----:B------:R-:W3:Y:S01]  /*356d0*/  LDL.LU R229, [R1+0x2d8] ;  /* 0x0002d80001e57983 */ /* 0x000ee20000300800 */
[----:B------:R-:W-:Y:S01]  /*356e0*/  F2FP.SATFINITE.E4M3.F32.PACK_AB_MERGE_C R61, R81, R80, R164 ;  /* 0x00000050513d723e */ /* 0x000fe200048070a4 */
[----:B------:R-:W-:-:S02]  /*356f0*/  ULDC UR4, c[0x0][0x27c] ;  /* 0x00009f0000047ab9 */ /* 0x000fc40000000800 */
[----:B------:R-:W3:Y:S01]  /*35700*/  LDL.LU R182, [R1+0x70] ;  /* 0x0000700001b67983 */ /* 0x000ee20000300800 */
[----:B------:R-:W-:Y:S01]  /*35710*/  LOP3.LUT R13, R13, 0x4, RZ, 0xc0, !PT ;  /* 0x000000040d0d7812 */ /* 0x000fe200078ec0ff */
[----:B------:R-:W-:Y:S01]  /*35720*/  @P4 FFMA.FTZ R24, R239, R4, +INF ;  /* 0x7f800000ef184423 */ /* 0x000fe20000010004 */
[----:B------:R-:W-:Y:S01]  /*35730*/  LOP3.LUT R21, R21, 0x700, RZ, 0xc0, !PT ;  /* 0x0000070015157812 */ /* 0x000fe200078ec0ff */
[----:B------:R-:W3:Y:S01]  /*35740*/  LDL.LU R158, [R1+0x78] ;  /* 0x00007800019e7983 */ /* 0x000ee20000300800 */
[----:B------:R-:W-:Y:S01]  /*35750*/  F2FP.SATFINITE.E4M3.F32.PACK_AB_MERGE_C R41, R200, R201, R196 ;  /* 0x000000c9c829723e */ /* 0x000fe200048070c4 */
[----:B------:R-:W1:Y:S02]  /*35760*/  LDC R176, c[0x0][0x278] ;  /* 0x00009e00ffb07b82 */ /* 0x000e640000000800 */
[----:B------:R-:W3:Y:S04]  /*35770*/  LDL.LU R150, [R1+0x2e4] ;  /* 0x0002e40001967983 */ /* 0x000ee80000300800 */
[----:B------:R-:W3:Y:S01]  /*35780*/  LDL.LU R142, [R1+0x2ec] ;  /* 0x0002ec00018e7983 */ /* 0x000ee20000300800 */
[----:B------:R-:W-:Y:S01]  /*35790*/  F2FP.SATFINITE.E4M3.F32.PACK_AB_MERGE_C R4, R249, R8, R43 ;  /* 0x00000008f904723e */ /* 0x000fe2000480702b */
[----:B------:R-:W1:Y:S02]  /*357a0*/  LDC R177, c[0x0][0x278] ;  /* 0x00009e00ffb17b82 */ /* 0x000e640000000800 */
[----:B--2---:R-:W-:Y:S04]  /*357b0*/  STL [R1+0x1290], R252 ;  /* 0x001290fc01007387 */ /* 0x004fe80000100800 */
[----:B----4-:R2:W-:Y:S01]  /*357c0*/  STL [R1+0x128c], R0 ;  /* 0x00128c0001007387 */ /* 0x0105e20000100800 */
[----:B------:R-:W-:Y:S01]  /*357d0*/  F2FP.SATFINITE.E4M3.F32.PACK_AB_MERGE_C R64, R162, R163, R64 ;  /* 0x000000a3a240723e */ /* 0x000fe20004807040 */
[----:B------:R-:W4:Y:S02]  /*357e0*/  LDC R179, c[0x0][0x278] ;  /* 0x00009e00ffb37b82 */ /* 0x000f240000000800 */
[----:B------:R-:W4:Y:S04]  /*357f0*/  LDL.LU R237, [R1+0x98] ;  /* 0x0000980001ed7983 */ /* 0x000f280000300800 */
[----:B------:R-:W4:Y:S01]  /*35800*/  LDL.LU R240, [R1+0x9c] ;  /* 0x00009c0001f07983 */ /* 0x000f220000300800 */
[----:B--2---:R-:W-:Y:S01]  /*35810*/  IADD3 R0, R13, R12, R20 ;  /* 0x0000000c0d007210 */ /* 0x004fe20007ffe014 */
[----:B------:R-:W2:Y:S02]  /*35820*/  LDC R184, c[0x0][0x278] ;  /* 0x00009e00ffb87b82 */ /* 0x000ea40000000800 */
[----:B------:R-:W-:Y:S04]  /*35830*/  @P4 STL [R1+0xd4c], R24 ;  /* 0x000d4c1801004387 */ /* 0x000fe80000100800 */
[----:B------:R1:W-:Y:S01]  /*35840*/  STL [R1+0x1284], R0 ;  /* 0x0012840001007387 */ /* 0x0003e20000100800 */
[----:B------:R-:W-:-:S02]  /*35850*/  F2FP.SATFINITE.E4M3.F32.PACK_AB_MERGE_C R65, R160, R161, R65 ;  /* 0x000000a1a041723e */ /* 0x000fc40004807041 */
[----:B------:R-:W-:Y:S01]  /*35860*/  F2FP.SATFINITE.E4M3.F32.PACK_AB_MERGE_C R77, R128, R121, R140 ;  /* 0x00000079804d723e */ /* 0x000fe2000480708c */
[----:B------:R-:W2:Y:S01]  /*35870*/  LDL.LU R238, [R1+0x2fc] ;  /* 0x0002fc0001ee7983 */ /* 0x000ea20000300800 */
[----:B------:R-:W-:Y:S01]  /*35880*/  F2FP.SATFINITE.E4M3.F32.PACK_AB_MERGE_C R72, R154, R155, R72 ;  /* 0x0000009b9a48723e */ /* 0x000fe20004807048 */
[----:B------:R-:W1:Y:S02]  /*35890*/  LDC R185, c[0x0][0x278] ;  /* 0x00009e00ffb97b82 */ /* 0x000e640000000800 */
[----:B------:R-:W2:Y:S04]  /*358a0*/  LDL.LU R230, [R1+0x300] ;  /* 0x0003000001e67983 */ /* 0x000ea80000300800 */
[----:B------:R-:W2:Y:S01]  /*358b0*/  LDL.LU R222, [R1+0xb8] ;  /* 0x0000b80001de7983 */ /* 0x000ea20000300800 */
[----:B------:R-:W-:Y:S01]  /*358c0*/  F2FP.SATFINITE.E4M3.F32.PACK_AB_MERGE_C R73, R152, R153, R73 ;  /* 0x000000999849723e */ /* 0x000fe20004807049 */
[----:B------:R-:W1:Y:S02]  /*358d0*/  LDC R186, c[0x0][0x278] ;  /* 0x00009e00ffba7b82 */ /* 0x000e640000000800 */
[----:B------:R-:W2:Y:S04]  /*358e0*/  LDL.LU R214, [R1+0xbc] ;  /* 0x0000bc0001d67983 */ /* 0x000ea80000300800 */
[----:B------:R-:W2:Y:S01]  /*358f0*/  LDL.LU R206, [R1+0x318] ;  /* 0x0003180001ce7983 */ /* 0x000ea20000300800 */
[----:B------:R-:W-:Y:S01]  /*35900*/  FSETP.NEU.AND P0, PT, R239, RZ, PT ;  /* 0x000000ffef00720b */ /* 0x000fe20003f0d000 */
[----:B------:R-:W1:Y:S02]  /*35910*/  LDC R187, c[0x0][0x278] ;  /* 0x00009e00ffbb7b82 */ /* 0x000e640000000800 */
[----:B------:R-:W2:Y:S01]  /*35920*/  LDL.LU R166, [R1+0x320] ;  /* 0x0003200001a67983 */ /* 0x000ea20000300800 */
[----:B------:R-:W-:-:S05]  /*35930*/  LOP3.LUT R8, R231, 0xff, RZ, 0xc0, !PT ;  /* 0x000000ffe7087812 */ /* 0x000fca00078ec0ff */
[----:B------:R-:W1:Y:S01]  /*35940*/  LDC R203, c[0x0][0x278] ;  /* 0x00009e00ffcb7b82 */ /* 0x000e620000000800 */
[----:B---3--:R-:W-:Y:S02]  /*35950*/  F2FP.SATFINITE.E4M3.F32.PACK_AB_MERGE_C R6, R221, R215, R6 ;  /* 0x000000d7dd06723e */ /* 0x008fe40004807006 */
[----:B------:R-:W-:Y:S01]  /*35960*/  F2FP.SATFINITE.E4M3.F32.PACK_AB_MERGE_C R7, R229, R223, R7 ;  /* 0x000000dfe507723e */ /* 0x000fe20004807007 */
[----:B------:R-:W3:Y:S01]  /*35970*/  LDL.LU R221, [R1+0xd8] ;  /* 0x0000d80001dd7983 */ /* 0x000ee20000300800 */
[----:B------:R-:W-:Y:S01]  /*35980*/  IMAD.IADD R16, R21, 0x1, R16 ;  /* 0x0000000115107824 */ /* 0x000fe200078e0210 */
[----:B------:R-:W-:Y:S01]  /*35990*/  F2FP.SATFINITE.E4M3.F32.PACK_AB_MERGE_C R5, R5, R213, R236 ;  /* 0x000000d50505723e */ /* 0x000fe200048070ec */
[----:B0-----:R-:W-:Y:S01]  /*359a0*/  IMAD R178, R178, 0x78, RZ ;  /* 0x00000078b2b27824 */ /* 0x001fe200078e02ff */
[----:B------:R-:W3:Y:S01]  /*359b0*/  LDL.LU R223, [R1+0xdc] ;  /* 0x0000dc0001df7983 */ /* 0x000ee20000300800 */
[----:B------:R-:W-:Y:S01]  /*359c0*/  F2FP.SATFINITE.E4M3.F32.PACK_AB_MERGE_C R80, R138, R139, R11 ;  /* 0x0000008b8a50723e */ /* 0x000fe2000480700b */
[----:B------:R-:W0:Y:S01]  /*359d0*/  LDC R196, c[0x0][0x278] ;  /* 0x00009e00ffc47b82 */ /* 0x000e220000000800 */
[----:B------:R-:W-:Y:S01]  /*359e0*/  F2FP.SATFINITE.E4M3.F32.PACK_AB_MERGE_C R14, R158, R182, R14 ;  /* 0x000000b69e0e723e */ /* 0x000fe2000480700e */
[----:B------:R-:W3:Y:S04]  /*359f0*/  LDL.LU R229, [R1+0x34c] ;  /* 0x00034c0001e57983 */ /* 0x000ee80000300800 */
[----:B------:R-:W3:Y:S02]  /*35a00*/  LDL.LU R231, [R1+0x350] ;  /* 0x0003500001e77983 */ /* 0x000ee40000300800 */
[----:B------:R-:W0:Y:S01]  /*35a10*/  LDC R200, c[0x0][0x278] ;  /* 0x00009e00ffc87b82 */ /* 0x000e220000000800 */
[----:B------:R-:W-:Y:S01]  /*35a20*/  F2FP.SATFINITE.E4M3.F32.PACK_AB_MERGE_C R15, R142, R150, R15 ;  /* 0x000000968e0f723e */ /* 0x000fe2000480700f */
[----:B------:R-:W3:Y:S04]  /*35a30*/  LDL.LU R182, [R1+0xf8] ;  /* 0x0000f80001b67983 */ /* 0x000ee80000300800 */
[----:B------:R-:W3:Y:S02]  /*35a40*/  LDL.LU R158, [R1+0xfc] ;  /* 0x0000fc00019e7983 */ /* 0x000ee40000300800 */
[----:B------:R-:W0:Y:S02]  /*35a50*/  LDC R201, c[0x0][0x278] ;  /* 0x00009e00ffc97b82 */ /* 0x000e240000000800 */
[----:B------:R-:W3:Y:S04]  /*35a60*/  LDL.LU R150, [R1+0x364] ;  /* 0x0003640001967983 */ /* 0x000ee80000300800 */
[----:B------:R-:W3:Y:S01]  /*35a70*/  LDL.LU R142, [R1+0x368] ;  /* 0x00036800018e7983 */ /* 0x000ee20000300800 */
[----:B----4-:R-:W-:-:S03]  /*35a80*/  F2FP.SATFINITE.E4M3.F32.PACK_AB_MERGE_C R22, R240, R237, R22 ;  /* 0x000000edf016723e */ /* 0x010fc60004807016 */
[----:B------:R-:W4:Y:S01]  /*35a90*/  LDL.LU R237, [R1+0x118] ;  /* 0x0001180001ed7983 */ /* 0x000f220000300800 */
[----:B------:R-:W-:Y:S02]  /*35aa0*/  F2FP.SATFINITE.E4M3.F32.PACK_AB_MERGE_C R20, R226, R227, R26 ;  /* 0x000000e3e214723e */ /* 0x000fe4000480701a */
[----:B------:R-:W-:Y:S01]  /*35ab0*/  F2FP.SATFINITE.E4M3.F32.PACK_AB_MERGE_C R12, R234, R235, R27 ;  /* 0x000000ebea0c723e */ /* 0x000fe2000480701b */
[----:B------:R-:W4:Y:S01]  /*35ac0*/  LDL.LU R240, [R1+0x11c] ;  /* 0x00011c0001f07983 */ /* 0x000f220000300800 */
[----:B--2---:R-:W-:Y:S02]  /*35ad0*/  F2FP.SATFINITE.E4M3.F32.PACK_AB_MERGE_C R23, R230, R238, R23 ;  /* 0x000000eee617723e */ /* 0x004fe40004807017 */
[----:B---3--:R-:W-:Y:S01]  /*35ae0*/  F2FP.SATFINITE.E4M3.F32.PACK_AB_MERGE_C R30, R223, R221, R30 ;  /* 0x000000dddf1e723e */ /* 0x008fe2000480701e */
[----:B------:R-:W2:Y:S01]  /*35af0*/  LDL.LU R238, [R1+0x38c] ;  /* 0x00038c0001ee7983 */ /* 0x000ea20000300800 */
[----:B------:R-:W-:Y:S02]  /*35b00*/  F2FP.SATFINITE.E4M3.F32.PACK_AB_MERGE_C R26, R214, R222, R29 ;  /* 0x000000ded61a723e */ /* 0x000fe4000480701d */
[----:B------:R-:W-:Y:S01]  /*35b10*/  F2FP.SATFINITE.E4M3.F32.PACK_AB_MERGE_C R31, R231, R229, R31 ;  /* 0x000000e5e71f723e */ /* 0x000fe2000480701f */
[----:B------:R-:W2:Y:S01]  /*35b20*/  LDL.LU R230, [R1+0x394] ;  /* 0x0003940001e67983 */ /* 0x000ea20000300800 */
[----:B------:R-:W-:-:S03]  /*35b30*/  F2FP.SATFINITE.E4M3.F32.PACK_AB_MERGE_C R27, R166, R206, R28 ;  /* 0x000000cea61b723e */ /* 0x000fc6000480701c */
[----:B------:R-:W-:Y:S01]  /*35b40*/  STSM.16.M88.4 [R16], R4 ;  /* 0x0000000410007844 */ /* 0x000fe20000000200 */
[----:B-1----:R-:W-:Y:S02]  /*35b50*/  LEA R0, R8, UR5, 0x4 ;  /* 0x0000000508007c11 */ /* 0x002fe4000f8e20ff */
[----:B------:R-:W-:Y:S01]  /*35b60*/  F2FP.SATFINITE.E4M3.F32.PACK_AB_MERGE_C R13, R232, R233, R228 ;  /* 0x000000e9e80d723e */ /* 0x000fe200048070e4 */
[----:B------:R-:W3:Y:S01]  /*35b70*/  LDL.LU R222, [R1+0x138] ;  /* 0x0001380001de7983 */ /* 0x000ee20000300800 */
[----:B------:R-:W-:Y:S02]  /*35b80*/  F2FP.SATFINITE.E4M3.F32.PACK_AB_MERGE_C R21, R224, R225, R220 ;  /* 0x000000e1e015723e */ /* 0x000fe400048070dc */
[----:B------:R-:W-:Y:S01]  /*35b90*/  F2FP.SATFINITE.E4M3.F32.PACK_AB_MERGE_C R24, R218, R219, R25 ;  /* 0x000000dbda18723e */ /* 0x000fe20004807019 */
[----:B------:R-:W3:Y:S01]  /*35ba0*/  LDL.LU R214, [R1+0x13c] ;  /* 0x00013c0001d67983 */ /* 0x000ee20000300800 */
[----:B------:R-:W-:Y:S02]  /*35bb0*/  F2FP.SATFINITE.E4M3.F32.PACK_AB_MERGE_C R28, R210, R211, R42 ;  /* 0x000000d3d21c723e */ /* 0x000fe4000480702a */
[----:B------:R-:W-:Y:S01]  /*35bc0*/  F2FP.SATFINITE.E4M3.F32.PACK_AB_MERGE_C R128, R130, R131, R18 ;  /* 0x000000838280723e */ /* 0x000fe20004807012 */
[----:B------:R-:W3:Y:S01]  /*35bd0*/  LDL.LU R206, [R1+0x3a4] ;  /* 0x0003a40001ce7983 */ /* 0x000ee20000300800 */
[----:B------:R-:W-:Y:S01]  /*35be0*/  F2FP.SATFINITE.E4M3.F32.PACK_AB_MERGE_C R42, R158, R182, R45 ;  /* 0x000000b69e2a723e */ /* 0x000fe2000480702d */
[----:B------:R-:W1:Y:S02]  /*35bf0*/  LDC R18, c[0x0][0x278] ;  /* 0x00009e00ff127b82 */ /* 0x000e640000000800 */
[----:B------:R-:W3:Y:S04]  /*35c00*/  LDL.LU R166, [R1+0x3a8] ;  /* 0x0003a80001a67983 */ /* 0x000ee80000300800 */
[----:B------:R-:W3:Y:S01]  /*35c10*/  LDL.LU R221, [R1+0x168] ;  /* 0x0001680001dd7983 */ /* 0x000ee20000300800 */
[----:B------:R-:W-:Y:S01]  /*35c20*/  F2FP.SATFINITE.E4M3.F32.PACK_AB_MERGE_C R43, R142, R150, R44 ;  /* 0x000000968e2b723e */ /* 0x000fe2000480702c */
[----:B------:R-:W-:Y:S01]  /*35c30*/  IMAD R176, R176, 0x76, RZ ;  /* 0x00000076b0b07824 */ /* 0x000fe200078e02ff */
[----:B----4-:R-:W-:Y:S01]  /*35c40*/  F2FP.SATFINITE.E4M3.F32.PACK_AB_MERGE_C R46, R240, R237, R46 ;  /* 0x000000edf02e723e */ /* 0x010fe2000480702e */
[----:B------:R-:W4:Y:S01]  /*35c50*/  LDL.LU R223, [R1+0x16c] ;  /* 0x00016c0001df7983 */ /* 0x000f220000300800 */
[----:B------:R-:W-:Y:S01]  /*35c60*/  IMAD R177, R177, 0x77, RZ ;  /* 0x00000077b1b17824 */ /* 0x000fe200078e02ff */
[----:B------:R-:W0:Y:S02]  /*35c70*/  LDC R226, c[0x0][0x278] ;  /* 0x00009e00ffe27b82 */ /* 0x000e240000000800 */
[----:B------:R-:W4:Y:S04]  /*35c80*/  LDL.LU R229, [R1+0x3c4] ;  /* 0x0003c40001e57983 */ /* 0x000f280000300800 */
[----:B------:R-:W4:Y:S01]  /*35c90*/  LDL.LU R231, [R1+0x3cc] ;  /* 0x0003cc0001e77983 */ /* 0x000f220000300800 */
[----:B------:R-:W-:Y:S01]  /*35ca0*/  IMAD R179, R179, 0x79, RZ ;  /* 0x00000079b3b37824 */ /* 0x000fe200078e02ff */
[----:B------:R-:W0:Y:S02]  /*35cb0*/  LDC R227, c[0x0][0x278] ;  /* 0x00009e00ffe37b82 */ /* 0x000e240000000800 */
[----:B------:R-:W4:Y:S04]  /*35cc0*/  LDL.LU R182, [R1+0x178] ;  /* 0x0001780001b67983 */ /* 0x000f280000300800 */
[----:B------:R-:W4:Y:S02]  /*35cd0*/  LDL.LU R158, [R1+0x17c] ;  /* 0x00017c00019e7983 */ /* 0x000f240000300800 */
[----:B------:R-:W-:Y:S01]  /*35ce0*/  BAR.SYNC.DEFER_BLOCKING 0x0 ;  /* 0x0000000000007b1d */ /* 0x000fe20000010000 */
[----:B------:R-:W-:-:S02]  /*35cf0*/  F2FP.SATFINITE.E4M3.F32.PACK_AB_MERGE_C R25, R216, R217, R212 ;  /* 0x000000d9d819723e */ /* 0x000fc400048070d4 */
[----:B------:R-:W-:Y:S02]  /*35d00*/  F2FP.SATFINITE.E4M3.F32.PACK_AB_MERGE_C R44, R194, R195, R50 ;  /* 0x000000c3c22c723e */ /* 0x000fe40004807032 */
[----:B--2---:R-:W-:Y:S01]  /*35d10*/  F2FP.SATFINITE.E4M3.F32.PACK_AB_MERGE_C R47, R230, R238, R47 ;  /* 0x000000eee62f723e */ /* 0x004fe2000480702f */
[----:B------:R-:W2:Y:S01]  /*35d20*/  LDL.LU R150, [R1+0x3d4] ;  /* 0x0003d40001967983 */ /* 0x000ea20000300800 */
[----:B------:R-:W-:Y:S01]  /*35d30*/  F2FP.SATFINITE.E4M3.F32.PACK_AB_MERGE_C R29, R208, R209, R204 ;  /* 0x000000d1d01d723e */ /* 0x000fe200048070cc */
[----:B------:R-:W-:Y:S01]  /*35d40*/  IMAD R184, R184, 0x7e, RZ ;  /* 0x0000007eb8b87824 */ /* 0x000fe200078e02ff */
[----:B------:R-:W-:Y:S01]  /*35d50*/  F2FP.SATFINITE.E4M3.F32.PACK_AB_MERGE_C R45, R192, R193, R188 ;  /* 0x000000c1c02d723e */ /* 0x000fe200048070bc */
[----:B------:R-:W2:Y:S01]  /*35d60*/  LDL.LU R142, [R1+0x3d8] ;  /* 0x0003d800018e7983 */ /* 0x000ea20000300800 */
[----:B-1----:R-:W-:Y:S01]  /*35d70*/  IMAD.SHL.U32 R18, R18, 0x10, RZ ;  /* 0x0000001012127824 */ /* 0x002fe200078e00ff */
[----:B------:R-:W1:Y:S02]  /*35d80*/  LDC R192, c[0x0][0x278] ;  /* 0x00009e00ffc07b82 */ /* 0x000e640000000800 */
[----:B------:R-:W2:Y:S04]  /*35d90*/  LDL.LU R237, [R1+0x1a8] ;  /* 0x0001a80001ed7983 */ /* 0x000ea80000300800 */
[----:B------:R-:W2:Y:S01]  /*35da0*/  LDL.LU R240, [R1+0x1ac] ;  /* 0x0001ac0001f07983 */ /* 0x000ea20000300800 */
[----:B---3--:R-:W-:Y:S01]  /*35db0*/  F2FP.SATFINITE.E4M3.F32.PACK_AB_MERGE_C R50, R214, R222, R60 ;  /* 0x000000ded632723e */ /* 0x008fe2000480703c */
[----:B------:R-:W-:Y:S01]  /*35dc0*/  IMAD R185, R185, 0x7f, RZ ;  /* 0x0000007fb9b97824 */ /* 0x000fe200078e02ff */
[----:B------:R-:W3:Y:S01]  /*35dd0*/  LDC R193, c[0x0][0x278] ;  /* 0x00009e00ffc17b82 */ /* 0x000ee20000000800 */
[----:B------:R-:W3:Y:S04]  /*35de0*/  LDL.LU R238, [R1+0x3f0] ;  /* 0x0003f00001ee7983 */ /* 0x000ee80000300800 */
[----:B------:R-:W3:Y:S01]  /*35df0*/  LDL.LU R230, [R1+0x3f8] ;  /* 0x0003f80001e67983 */ /* 0x000ee20000300800 */
[----:B------:R-:W-:Y:S01]  /*35e00*/  F2FP.SATFINITE.E4M3.F32.PACK_AB_MERGE_C R51, R166, R206, R51 ;  /* 0x000000cea633723e */ /* 0x000fe20004807033 */
[----:B------:R-:W-:Y:S01]  /*35e10*/  IMAD.SHL.U32 R186, R186, 0x80, RZ ;  /* 0x00000080baba7824 */ /* 0x000fe200078e00ff */
[----:B------:R-:W1:Y:S01]  /*35e20*/  LDC R194, c[0x0][0x278] ;  /* 0x00009e00ffc27b82 */ /* 0x000e620000000800 */
[----:B------:R-:W3:Y:S04]  /*35e30*/  LDL.LU R222, [R1+0x1b8] ;  /* 0x0001b80001de7983 */ /* 0x000ee80000300800 */
[----:B------:R-:W3:Y:S01]  /*35e40*/  LDL.LU R214, [R1+0x1bc] ;  /* 0x0001bc0001d67983 */ /* 0x000ee20000300800 */
[----:B----4-:R-:W-:-:S02]  /*35e50*/  F2FP.SATFINITE.E4M3.F32.PACK_AB_MERGE_C R58, R223, R221, R58 ;  /* 0x000000dddf3a723e */ /* 0x010fc4000480703a */
[----:B------:R-:W4:Y:S01]  /*35e60*/  LDC R195, c[0x0][0x278] ;  /* 0x00009e00ffc37b82 */ /* 0x000f220000000800 */
[----:B------:R-:W4:Y:S04]  /*35e70*/  LDL.LU R206, [R1+0x400] ;  /* 0x0004000001ce7983 */ /* 0x000f280000300800 */
[----:B------:R-:W4:Y:S01]  /*35e80*/  LDL.LU R166, [R1+0x408] ;  /* 0x0004080001a67983 */ /* 0x000f220000300800 */
[----:B------:R-:W-:Y:S01]  /*35e90*/  F2FP.SATFINITE.E4M3.F32.PACK_AB_MERGE_C R59, R231, R229, R59 ;  /* 0x000000e5e73b723e */ /* 0x000fe2000480703b */
[----:B------:R-:W-:Y:S01]  /*35ea0*/  IMAD R187, R187, 0x81, RZ ;  /* 0x00000081bbbb7824 */ /* 0x000fe200078e02ff */
[----:B------:R-:W1:Y:S01]  /*35eb0*/  LDC R204, c[0x0][0x278] ;  /* 0x00009e00ffcc7b82 */ /* 0x000e620000000800 */
[----:B------:R-:W-:Y:S01]  /*35ec0*/  LDS.128 R4, [R0] ;  /* 0x0000000000047984 */ /* 0x000fe20000000c00 */
[----:B------:R-:W-:-:S06]  /*35ed0*/  F2FP.SATFINITE.E4M3.F32.PACK_AB_MERGE_C R62, R158, R182, R62 ;  /* 0x000000b69e3e723e */ /* 0x000fcc000480703e */
[----:B------:R-:W-:Y:S01]  /*35ee0*/  BAR.SYNC.DEFER_BLOCKING 0x0 ;  /* 0x0000000000007b1d */ /* 0x000fe20000010000 */
[----:B0-----:R-:W-:Y:S02]  /*35ef0*/  IMAD R196, R196, 0x8a, RZ ;  /* 0x0000008ac4c47824 */ /* 0x001fe400078e02ff */
[----:B------:R-:W-:Y:S02]  /*35f00*/  IMAD R200, R200, 0x8e, RZ ;  /* 0x0000008ec8c87824 */ /* 0x000fe400078e02ff */
[----:B------:R-:W-:-:S03]  /*35f10*/  IMAD R201, R201, 0x8f, RZ ;  /* 0x0000008fc9c97824 */ /* 0x000fc600078e02ff */
[----:B------:R-:W0:Y:S01]  /*35f20*/  LDC R208, c[0x0][0x278] ;  /* 0x00009e00ffd07b82 */ /* 0x000e220000000800 */
[----:B------:R-:W4:Y:S04]  /*35f30*/  LDL.LU R182, [R1+0x1e8] ;  /* 0x0001e80001b67983 */ /* 0x000f280000300800 */
[----:B------:R-:W4:Y:S03]  /*35f40*/  LDL.LU R158, [R1+0x1ec] ;  /* 0x0001ec00019e7983 */ /* 0x000f260000300800 */
[----:B------:R-:W0:Y:S01]  /*35f50*/  LDC R209, c[0x0][0x278] ;  /* 0x00009e00ffd17b82 */ /* 0x000e220000000800 */
[----:B------:R-:W-:-:S07]  /*35f60*/  IMAD R203, R203, 0x91, RZ ;  /* 0x00000091cbcb7824 */ /* 0x000fce00078e02ff */
[----:B------:R-:W0:Y:S01]  /*35f70*/  LDC R210, c[0x0][0x278] ;  /* 0x00009e00ffd27b82 */ /* 0x000e220000000800 */
[----:B------:R-:W-:Y:S07]  /*35f80*/  STSM.16.M88.4 [R16], R12 ;  /* 0x0000000c10007844 */ /* 0x000fee0000000200 */
[----:B------:R-:W-:Y:S08]  /*35f90*/  BAR.SYNC.DEFER_BLOCKING 0x0 ;  /* 0x0000000000007b1d */ /* 0x000ff00000010000 */
[----:B------:R-:W0:Y:S08]  /*35fa0*/  LDC R211, c[0x0][0x278] ;  /* 0x00009e00ffd37b82 */ /* 0x000e300000000800 */
[----:B------:R-:W0:Y:S08]  /*35fb0*/  LDC R212, c[0x0][0x278] ;  /* 0x00009e00ffd47b82 */ /* 0x000e300000000800 */
[----:B------:R-:W0:Y:S01]  /*35fc0*/  LDC R216, c[0x0][0x278] ;  /* 0x00009e00ffd87b82 */ /* 0x000e220000000800 */
[----:B------:R-:W-:Y:S07]  /*35fd0*/  LDS.128 R12, [R0] ;  /* 0x00000000000c7984 */ /* 0x000fee0000000c00 */
[----:B------:R-:W-:Y:S08]  /*35fe0*/  BAR.SYNC.DEFER_BLOCKING 0x0 ;  /* 0x0000000000007b1d */ /* 0x000ff00000010000 */
[----:B------:R-:W0:Y:S08]  /*35ff0*/  LDC R217, c[0x0][0x278] ;  /* 0x00009e00ffd97b82 */ /* 0x000e300000000800 */
[----:B------:R-:W0:Y:S08]  /*36000*/  LDC R218, c[0x0][0x278] ;  /* 0x00009e00ffda7b82 */ /* 0x000e300000000800 */
[----:B------:R-:W0:Y:S08]  /*36010*/  LDC R219, c[0x0][0x278] ;  /* 0x00009e00ffdb7b82 */ /* 0x000e300000000800 */
[----:B------:R-:W0:Y:S08]  /*36020*/  LDC R220, c[0x0][0x278] ;  /* 0x00009e00ffdc7b82 */ /* 0x000e300000000800 */
[----:B------:R-:W0:Y:S08]  /*36030*/  LDC R224, c[0x0][0x278] ;  /* 0x00009e00ffe07b82 */ /* 0x000e300000000800 */
[----:B------:R-:W0:Y:S01]  /*36040*/  LDC R225, c[0x0][0x278] ;  /* 0x00009e00ffe17b82 */ /* 0x000e220000000800 */
[----:B--2---:R-:W-:-:S02]  /*36050*/  F2FP.SATFINITE.E4M3.F32.PACK_AB_MERGE_C R63, R142, R150, R63 ;  /* 0x000000968e3f723e */ /* 0x004fc4000480703f */
[----:B------:R-:W2:Y:S04]  /*36060*/  LDL.LU R150, [R1+0x420] ;  /* 0x0004200001967983 */ /* 0x000ea80000300800 */
[----:B------:R-:W2:Y:S04]  /*36070*/  LDL.LU R142, [R1+0x424] ;  /* 0x00042400018e7983 */ /* 0x000ea80000300800 */
[----:B------:R-:W-:Y:S01]  /*36080*/  STSM.16.M88.4 [R16], R20 ;  /* 0x0000001410007844 */ /* 0x000fe20000000200 */
[----:B------:R-:W-:Y:S01]  /*36090*/  BAR.SYNC.DEFER_BLOCKING 0x0 ;  /* 0x0000000000007b1d */ /* 0x000fe20000010000 */
[----:B------:R-:W-:-:S05]  /*360a0*/  F2FP.SATFINITE.E4M3.F32.PACK_AB_MERGE_C R60, R170, R171, R66 ;  /* 0x000000abaa3c723e */ /* 0x000fca0004807042 */
[----:B------:R-:W2:Y:S04]  /*360b0*/  LDL.LU R215, [R1+0x30] ;  /* 0x0000300001d77983 */ /* 0x000ea80000300800 */
[----:B------:R-:W-:Y:S01]  /*360c0*/  LDS.128 R20, [R0] ;  /* 0x0000000000147984 */ /* 0x000fe20000000c00 */
[----:B---3--:R-:W-:Y:S01]  /*360d0*/  F2FP.SATFINITE.E4M3.F32.PACK_AB_MERGE_C R67, R230, R238, R67 ;  /* 0x000000eee643723e */ /* 0x008fe20004807043 */
[----:B------:R-:W3:Y:S08]  /*360e0*/  LDC R170, c[0x0][0x278] ;  /* 0x00009e00ffaa7b82 */ /* 0x000ef00000000800 */
[----:B------:R-:W-:Y:S01]  /*360f0*/  BAR.SYNC.DEFER_BLOCKING 0x0 ;  /* 0x0000000000007b1d */ /* 0x000fe20000010000 */
[----:B------:R-:W-:-:S02]  /*36100*/  F2FP.SATFINITE.E4M3.F32.PACK_AB_MERGE_C R66, R240, R237, R76 ;  /* 0x000000edf042723e */ /* 0x000fc4000480704c */
[----:B------:R-:W-:Y:S02]  /*36110*/  F2FP.SATFINITE.E4M3.F32.PACK_AB_MERGE_C R74, R214, R222, R74 ;  /* 0x000000ded64a723e */ /* 0x000fe4000480704a */
[----:B----4-:R-:W-:-:S03]  /*36120*/  F2FP.SATFINITE.E4M3.F32.PACK_AB_MERGE_C R75, R166, R206, R75 ;  /* 0x000000cea64b723e */ /* 0x010fc6000480704b */
[----:B------:R-:W4:Y:S01]  /*36130*/  LDC R171, c[0x0][0x278] ;  /* 0x00009e00ffab7b82 */ /* 0x000f220000000800 */
[----:B------:R-:W3:Y:S04]  /*36140*/  LDL.LU R221, [R1+0x1f8] ;  /* 0x0001f80001dd7983 */ /* 0x000ee80000300800 */
[----:B------:R-:W3:Y:S04]  /*36150*/  LDL.LU R223, [R1+0x1fc] ;  /* 0x0001fc0001df7983 */ /* 0x000ee80000300800 */
[----:B------:R-:W4:Y:S04]  /*36160*/  LDL.LU R229, [R1+0x428] ;  /* 0x0004280001e57983 */ /* 0x000f280000300800 */
[----:B------:R-:W4:Y:S04]  /*36170*/  LDL.LU R231, [R1+0x42c] ;  /* 0x00042c0001e77983 */ /* 0x000f280000300800 */
[----:B------:R-:W-:Y:S01]  /*36180*/  STSM.16.M88.4 [R16], R24 ;  /* 0x0000001810007844 */ /* 0x000fe20000000200 */
[----:B------:R-:W-:Y:S06]  /*36190*/  BAR.SYNC.DEFER_BLOCKING 0x0 ;  /* 0x0000000000007b1d */ /* 0x000fec0000010000 */
[----:B------:R-:W4:Y:S04]  /*361a0*/  LDL.LU R237, [R1+0x44] ;  /* 0x0000440001ed7983 */ /* 0x000f280000300800 */
[----:B------:R-:W4:Y:S04]  /*361b0*/  LDL.LU R240, [R1+0x48] ;  /* 0x0000480001f07983 */ /* 0x000f280000300800 */
[----:B------:R-:W4:Y:S04]  /*361c0*/  LDL.LU R238, [R1+0x32c] ;  /* 0x00032c0001ee7983 */ /* 0x000f280000300800 */
[----:B------:R-:W4:Y:S04]  /*361d0*/  LDL.LU R230, [R1+0x330] ;  /* 0x0003300001e67983 */ /* 0x000f280000300800 */
[----:B------:R-:W-:Y:S01]  /*361e0*/  LDS.128 R24, [R0] ;  /* 0x0000000000187984 */ /* 0x000fe20000000c00 */
[----:B------:R-:W-:Y:S06]  /*361f0*/  BAR.SYNC.DEFER_BLOCKING 0x0 ;  /* 0x0000000000007b1d */ /* 0x000fec0000010000 */
[----:B------:R-:W4:Y:S04]  /*36200*/  LDL.LU R222, [R1+0x440] ;  /* 0x0004400001de7983 */ /* 0x000f280000300800 */
[----:B------:R-:W4:Y:S01]  /*36210*/  LDL.LU R166, [R1+0x444] ;  /* 0x0004440001a67983 */ /* 0x000f220000300800 */
[----:B------:R-:W-:-:S03]  /*36220*/  F2FP.SATFINITE.E4M3.F32.PACK_AB_MERGE_C R78, R158, R182, R78 ;  /* 0x000000b69e4e723e */ /* 0x000fc6000480704e */
[----:B------:R-:W4:Y:S04]  /*36230*/  LDL.LU R214, [R1+0x4c] ;  /* 0x00004c0001d67983 */ /* 0x000f280000300800 */
[----:B------:R-:W4:Y:S04]  /*36240*/  LDL.LU R206, [R1+0x64] ;  /* 0x0000640001ce7983 */ /* 0x000f280000300800 */
[----:B------:R-:W-:Y:S01]  /*36250*/  STSM.16.M88.4 [R16], R28 ;  /* 0x0000001c10007844 */ /* 0x000fe20000000200 */
[----:B------:R-:W-:Y:S06]  /*36260*/  BAR.SYNC.DEFER_BLOCKING 0x0 ;  /* 0x0000000000007b1d */ /* 0x000fec0000010000 */
[----:B------:R-:W4:Y:S04]  /*36270*/  LDL.LU R182, [R1+0x33c] ;  /* 0x00033c0001b67983 */ /* 0x000f280000300800 */
[----:B------:R-:W4:Y:S04]  /*36280*/  LDL.LU R158, [R1+0x344] ;  /* 0x00034400019e7983 */ /* 0x000f280000300800 */
[----:B------:R-:W-:Y:S01]  /*36290*/  LDS.128 R28, [R0] ;  /* 0x00000000001c7984 */ /* 0x000fe20000000c00 */
[----:B------:R-:W-:Y:S06]  /*362a0*/  BAR.SYNC.DEFER_BLOCKING 0x0 ;  /* 0x0000000000007b1d */ /* 0x000fec0000010000 */
[----:B------:R-:W-:Y:S02]  /*362b0*/  STSM.16.M88.4 [R16], R40 ;  /* 0x0000002810007844 */ /* 0x000fe40000000200 */
[----:B------:R-:W-:Y:S06]  /*362c0*/  BAR.SYNC.DEFER_BLOCKING 0x0 ;  /* 0x0000000000007b1d */ /* 0x000fec0000010000 */
[----:B------:R-:W-:Y:S02]  /*362d0*/  LDS.128 R40, [R0] ;  /* 0x0000000000287984 */ /* 0x000fe40000000c00 */
[----:B------:R-:W-:Y:S01]  /*362e0*/  BAR.SYNC.DEFER_BLOCKING 0x0 ;  /* 0x0000000000007b1d */ /* 0x000fe20000010000 */
[----:B--2---:R-:W-:-:S05]  /*362f0*/  F2FP.SATFINITE.E4M3.F32.PACK_AB_MERGE_C R79, R142, R150, R79 ;  /* 0x000000968e4f723e */ /* 0x004fca000480704f */
[----:B------:R-:W2:Y:S04]  /*36300*/  LDL.LU R150, [R1+0x448] ;  /* 0x0004480001967983 */ /* 0x000ea80000300800 */
[----:B------:R-:W2:Y:S04]  /*36310*/  LDL.LU R142, [R1+0x44c] ;  /* 0x00044c00018e7983 */ /* 0x000ea80000300800 */
[----:B------:R-:W-:Y:S01]  /*36320*/  STSM.16.M88.4 [R16], R44 ;  /* 0x0000002c10007844 */ /* 0x000fe20000000200 */
[----:B------:R-:W-:Y:S06]  /*36330*/  BAR.SYNC.DEFER_BLOCKING 0x0 ;  /* 0x0000000000007b1d */ /* 0x000fec0000010000 */
[----:B------:R-:W2:Y:S04]  /*36340*/  LDL.LU R151, [R1+0x88] ;  /* 0x0000880001977983 */ /* 0x000ea80000300800 */
[----:B------:R-:W2:Y:S04]  /*36350*/  LDL.LU R165, [R1+0x8c] ;  /* 0x00008c0001a57983 */ /* 0x000ea80000300800 */
[----:B------:R-:W2:Y:S04]  /*36360*/  LDL.LU R167, [R1+0x374] ;  /* 0x0003740001a77983 */ /* 0x000ea80000300800 */
[----:B------:R-:W2:Y:S04]  /*36370*/  LDL.LU R181, [R1+0x378] ;  /* 0x0003780001b57983 */ /* 0x000ea80000300800 */
[----:B------:R-:W-:Y:S01]  /*36380*/  LDS.128 R44, [R0] ;  /* 0x00000000002c7984 */ /* 0x000fe20000000c00 */
[----:B------:R-:W-:Y:S01]  /*36390*/  BAR.SYNC.DEFER_BLOCKING 0x0 ;  /* 0x0000000000007b1d */ /* 0x000fe20000010000 */
[----:B------:R-:W-:-:S05]  /*363a0*/  F2FP.SATFINITE.E4M3.F32.PACK_AB_MERGE_C R81, R215, R129, R132 ;  /* 0x00000081d751723e */ /* 0x000fca0004807084 */
[----:B------:R-:W2:Y:S04]  /*363b0*/  LDL.LU R183, [R1+0x460] ;  /* 0x0004600001b77983 */ /* 0x000ea80000300800 */
[----:B------:R-:W2:Y:S01]  /*363c0*/  LDL.LU R205, [R1+0x464] ;  /* 0x0004640001cd7983 */ /* 0x000ea20000300800 */
[----:B---3--:R-:W-:-:S03]  /*363d0*/  F2FP.SATFINITE.E4M3.F32.PACK_AB_MERGE_C R82, R223, R221, R82 ;  /* 0x000000dddf52723e */ /* 0x008fc60004807052 */
[----:B------:R-:W3:Y:S04]  /*363e0*/  LDL.LU R207, [R1+0xc8] ;  /* 0x0000c80001cf7983 */ /* 0x000ee80000300800 */
[----:B------:R-:W3:Y:S04]  /*363f0*/  LDL.LU R213, [R1+0xcc] ;  /* 0x0000cc0001d57983 */ /* 0x000ee80000300800 */
[----:B------:R-:W-:Y:S01]  /*36400*/  STSM.16.M88.4 [R16], R48 ;  /* 0x0000003010007844 */ /* 0x000fe20000000200 */
[----:B------:R-:W-:Y:S01]  /*36410*/  BAR.SYNC.DEFER_BLOCKING 0x0 ;  /* 0x0000000000007b1d */ /* 0x000fe20000010000 */
[----:B----4-:R-:W-:-:S05]  /*36420*/  F2FP.SATFINITE.E4M3.F32.PACK_AB_MERGE_C R83, R231, R229, R83 ;  /* 0x000000e5e753723e */ /* 0x010fca0004807053 */
[----:B------:R-:W4:Y:S04]  /*36430*/  LDL.LU R215, [R1+0x384] ;  /* 0x0003840001d77983 */ /* 0x000f280000300800 */
[----:B------:R-:W4:Y:S01]  /*36440*/  LDL.LU R221, [R1+0x388] ;  /* 0x0003880001dd7983 */ /* 0x000f220000300800 */
[----:B------:R-:W-:-:S03]  /*36450*/  F2FP.SATFINITE.E4M3.F32.PACK_AB_MERGE_C R129, R240, R237, R124 ;  /* 0x000000edf081723e */ /* 0x000fc6000480707c */
[----:B------:R-:W3:Y:S04]  /*36460*/  LDL.LU R223, [R1+0x468] ;  /* 0x0004680001df7983 */ /* 0x000ee80000300800 */
[----:B------:R-:W-:Y:S01]  /*36470*/  LDS.128 R48, [R0] ;  /* 0x0000000000307984 */ /* 0x000fe20000000c00 */
[----:B------:R-:W-:Y:S06]  /*36480*/  BAR.SYNC.DEFER_BLOCKING 0x0 ;  /* 0x0000000000007b1d */ /* 0x000fec0000010000 */
[----:B------:R-:W-:Y:S02]  /*36490*/  STSM.16.M88.4 [R16], R56 ;  /* 0x0000003810007844 */ /* 0x000fe40000000200 */
[----:B------:R-:W-:Y:S06]  /*364a0*/  BAR.SYNC.DEFER_BLOCKING 0x0 ;  /* 0x0000000000007b1d */ /* 0x000fec0000010000 */
[----:B------:R-:W-:Y:S02]  /*364b0*/  LDS.128 R56, [R0] ;  /* 0x0000000000387984 */ /* 0x000fe40000000c00 */
[----:B------:R-:W-:Y:S06]  /*364c0*/  BAR.SYNC.DEFER_BLOCKING 0x0 ;  /* 0x0000000000007b1d */ /* 0x000fec0000010000 */
[----:B------:R-:W-:Y:S02]  /*364d0*/  STSM.16.M88.4 [R16], R60 ;  /* 0x0000003c10007844 */ /* 0x000fe40000000200 */
[----:B------:R-:W-:Y:S06]  /*364e0*/  BAR.SYNC.DEFER_BLOCKING 0x0 ;  /* 0x0000000000007b1d */ /* 0x000fec0000010000 */
[----:B------:R-:W-:Y:S02]  /*364f0*/  LDS.128 R60, [R0] ;  /* 0x00000000003c7984 */ /* 0x000fe40000000c00 */
[----:B------:R-:W-:Y:S01]  /*36500*/  BAR.SYNC.DEFER_BLOCKING 0x0 ;  /* 0x0000000000007b1d */ /* 0x000fe20000010000 */
[----:B------:R-:W-:-:S02]  /*36510*/  F2FP.SATFINITE.E4M3.F32.PACK_AB_MERGE_C R131, R166, R222, R119 ;  /* 0x000000dea683723e */ /* 0x000fc40004807077 */
[----:B------:R-:W-:-:S03]  /*36520*/  F2FP.SATFINITE.E4M3.F32.PACK_AB_MERGE_C R130, R230, R238, R120 ;  /* 0x000000eee682723e */ /* 0x000fc60004807078 */
[----:B------:R-:W3:Y:S04]  /*36530*/  LDL.LU R166, [R1+0x46c] ;  /* 0x00046c0001a67983 */ /* 0x000ee80000300800 */
[----:B------:R-:W4:Y:S04]  /*36540*/  LDL.LU R229, [R1+0x108] ;  /* 0x0001080001e57983 */ /* 0x000f280000300800 */
[----:B------:R-:W4:Y:S04]  /*36550*/  LDL.LU R231, [R1+0x10c] ;  /* 0x00010c0001e77983 */ /* 0x000f280000300800 */
[----:B------:R-:W4:Y:S04]  /*36560*/  LDL.LU R237, [R1+0x3ac] ;  /* 0x0003ac0001ed7983 */ /* 0x000f280000300800 */
[----:B------:R-:W-:Y:S01]  /*36570*/  STSM.16.M88.4 [R16], R64 ;  /* 0x0000004010007844 */ /* 0x000fe20000000200 */
[----:B------:R-:W-:Y:S01]  /*36580*/  BAR.SYNC.DEFER_BLOCKING 0x0 ;  /* 0x0000000000007b1d */ /* 0x000fe20000010000 */
[----:B------:R-:W-:-:S02]  /*36590*/  F2FP.SATFINITE.E4M3.F32.PACK_AB_MERGE_C R121, R206, R214, R116 ;  /* 0x000000d6ce79723e */ /* 0x000fc40004807074 */
[----:B------:R-:W-:-:S03]  /*365a0*/  F2FP.SATFINITE.E4M3.F32.PACK_AB_MERGE_C R120, R122, R123, R19 ;  /* 0x0000007b7a78723e */ /* 0x000fc60004807013 */
[----:B------:R-:W4:Y:S01]  /*365b0*/  LDL.LU R240, [R1+0x3b0] ;  /* 0x0003b00001f07983 */ /* 0x000f220000300800 */
[----:B------:R-:W-:Y:S01]  /*365c0*/  F2FP.SATFINITE.E4M3.F32.PACK_AB_MERGE_C R122, R158, R182, R113 ;  /* 0x000000b69e7a723e */ /* 0x000fe20004807071 */
[----:B------:R-:W1:Y:S02]  /*365d0*/  LDC R19, c[0x0][0x278] ;  /* 0x00009e00ff137b82 */ /* 0x000e640000000800 */
[----:B------:R-:W4:Y:S04]  /*365e0*/  LDL.LU R238, [R1+0x480] ;  /* 0x0004800001ee7983 */ /* 0x000f280000300800 */
[----:B------:R-:W4:Y:S04]  /*365f0*/  LDL.LU R230, [R1+0x484] ;  /* 0x0004840001e67983 */ /* 0x000f280000300800 */
[----:B------:R-:W4:Y:S04]  /*36600*/  LDL.LU R222, [R1+0x148] ;  /* 0x0001480001de7983 */ /* 0x000f280000300800 */
[----:B------:R-:W4:Y:S04]  /*36610*/  LDL.LU R214, [R1+0x14c] ;  /* 0x00014c0001d67983 */ /* 0x000f280000300800 */
[----:B------:R-:W4:Y:S04]  /*36620*/  LDL.LU R206, [R1+0x3b8] ;  /* 0x0003b80001ce7983 */ /* 0x000f280000300800 */
[----:B------:R-:W4:Y:S04]  /*36630*/  LDL.LU R182, [R1+0x3c0] ;  /* 0x0003c00001b67983 */ /* 0x000f280000300800 */
[----:B------:R-:W-:Y:S01]  /*36640*/  LDS.128 R64, [R0] ;  /* 0x0000000000407984 */ /* 0x000fe20000000c00 */
[----:B------:R-:W-:Y:S01]  /*36650*/  BAR.SYNC.DEFER_BLOCKING 0x0 ;  /* 0x0000000000007b1d */ /* 0x000fe20000010000 */
[----:B--2---:R-:W-:-:S05]  /*36660*/  F2FP.SATFINITE.E4M3.F32.PACK_AB_MERGE_C R123, R142, R150, R112 ;  /* 0x000000968e7b723e */ /* 0x004fca0004807070 */
[----:B------:R-:W2:Y:S04]  /*36670*/  LDL.LU R150, [R1+0x488] ;  /* 0x0004880001967983 */ /* 0x000ea80000300800 */
[----:B------:R-:W2:Y:S04]  /*36680*/  LDL.LU R142, [R1+0x48c] ;  /* 0x00048c00018e7983 */ /* 0x000ea80000300800 */
[----:B------:R-:W-:Y:S01]  /*36690*/  STSM.16.M88.4 [R16], R72 ;  /* 0x0000004810007844 */ /* 0x000fe20000000200 */
[----:B------:R-:W-:Y:S01]  /*366a0*/  BAR.SYNC.DEFER_BLOCKING 0x0 ;  /* 0x0000000000007b1d */ /* 0x000fe20000010000 */
[----:B------:R-:W-:-:S05]  /*366b0*/  F2FP.SATFINITE.E4M3.F32.PACK_AB_MERGE_C R76, R146, R147, R10 ;  /* 0x00000093924c723e */ /* 0x000fca000480700a */
        /* <DEDUP_REMOVED lines=9> */
[----:B------:R-:W-:Y:S01]  /*36750*/  STSM.16.M88.4 [R16], R76 ;  /* 0x0000004c10007844 */ /* 0x000fe20000000200 */
[----:B------:R-:W-:Y:S01]  /*36760*/  BAR.SYNC.DEFER_BLOCKING 0x0 ;  /* 0x0000000000007b1d */ /* 0x000fe20000010000 */
[----:B------:R-:W-:-:S05]  /*36770*/  F2FP.SATFINITE.E4M3.F32.PACK_AB_MERGE_C R113, R165, R151, R108 ;  /* 0x00000097a571723e */ /* 0x000fca000480706c */
[----:B------:R-:W4:Y:S01]  /*36780*/  LDL.LU R251, [R1+0x198] ;  /* 0x0001980001fb7983 */ /* 0x000f220000300800 */
[----:B------:R-:W-:Y:S02]  /*36790*/  F2FP.SATFINITE.E4M3.F32.PACK_AB_MERGE_C R114, R181, R167, R105 ;  /* 0x000000a7b572723e */ /* 0x000fe40004807069 */
[----:B------:R-:W-:Y:S01]  /*367a0*/  F2FP.SATFINITE.E4M3.F32.PACK_AB_MERGE_C R115, R205, R183, R104 ;  /* 0x000000b7cd73723e */ /* 0x000fe20004807068 */
[----:B------:R-:W4:Y:S04]  /*367b0*/  LDL.LU R141, [R1+0x19c] ;  /* 0x00019c00018d7983 */ /* 0x000f280000300800 */
[----:B------:R-:W4:Y:S04]  /*367c0*/  LDL.LU R143, [R1+0x3e4] ;  /* 0x0003e400018f7983 */ /* 0x000f280000300800 */
[----:B------:R-:W4:Y:S04]  /*367d0*/  LDL.LU R181, [R1+0x3e8] ;  /* 0x0003e80001b57983 */ /* 0x000f280000300800 */
[----:B------:R-:W-:Y:S01]  /*367e0*/  LDS.128 R76, [R0] ;  /* 0x00000000004c7984 */ /* 0x000fe20000000c00 */
[----:B------:R-:W-:Y:S06]  /*367f0*/  BAR.SYNC.DEFER_BLOCKING 0x0 ;  /* 0x0000000000007b1d */ /* 0x000fec0000010000 */
[----:B------:R-:W4:Y:S04]  /*36800*/  LDL.LU R183, [R1+0x4a8] ;  /* 0x0004a80001b77983 */ /* 0x000f280000300800 */
[----:B------:R-:W-:Y:S01]  /*36810*/  STSM.16.M88.4 [R16], R80 ;  /* 0x0000005010007844 */ /* 0x000fe20000000200 */
[----:B------:R-:W-:Y:S06]  /*36820*/  BAR.SYNC.DEFER_BLOCKING 0x0 ;  /* 0x0000000000007b1d */ /* 0x000fec0000010000 */
[----:B------:R-:W-:Y:S02]  /*36830*/  LDS.128 R80, [R0] ;  /* 0x0000000000507984 */ /* 0x000fe40000000c00 */
        /* <DEDUP_REMOVED lines=9> */
[----:B------:R-:W-:-:S05]  /*368d0*/  F2FP.SATFINITE.E4M3.F32.PACK_AB_MERGE_C R104, R106, R107, R34 ;  /* 0x0000006b6a68723e */ /* 0x000fca0004807022 */
[----:B------:R-:W-:Y:S02]  /*368e0*/  STSM.16.M88.4 [R16], R112 ;  /* 0x0000007010007844 */ /* 0x000fe40000000200 */
[----:B------:R-:W-:Y:S01]  /*368f0*/  BAR.SYNC.DEFER_BLOCKING 0x0 ;  /* 0x0000000000007b1d */ /* 0x000fe20000010000 */
[----:B---3--:R-:W-:Y:S02]  /*36900*/  F2FP.SATFINITE.E4M3.F32.PACK_AB_MERGE_C R107, R166, R223, R117 ;  /* 0x000000dfa66b723e */ /* 0x008fe40004807075 */
[----:B--2---:R-:W-:-:S03]  /*36910*/  F2FP.SATFINITE.E4M3.F32.PACK_AB_MERGE_C R111, R142, R150, R111 ;  /* 0x000000968e6f723e */ /* 0x004fc6000480706f */
[----:B------:R-:W2:Y:S01]  /*36920*/  LDL.LU R142, [R1+0x4ac] ;  /* 0x0004ac00018e7983 */ /* 0x000ea20000300800 */
[----:B------:R-:W-:Y:S02]  /*36930*/  F2FP.SATFINITE.E4M3.F32.PACK_AB_MERGE_C R105, R213, R207, R100 ;  /* 0x000000cfd569723e */ /* 0x000fe40004807064 */
[----:B----4-:R-:W-:Y:S01]  /*36940*/  F2FP.SATFINITE.E4M3.F32.PACK_AB_MERGE_C R106, R221, R215, R118 ;  /* 0x000000d7dd6a723e */ /* 0x010fe20004807076 */
[----:B------:R-:W3:Y:S01]  /*36950*/  LDL.LU R205, [R1] ;  /* 0x0000000001cd7983 */ /* 0x000ee20000300800 */
[----:B------:R-:W-:-:S03]  /*36960*/  F2FP.SATFINITE.E4M3.F32.PACK_AB_MERGE_C R110, R182, R206, R110 ;  /* 0x000000ceb66e723e */ /* 0x000fc6000480706e */
[----:B------:R-:W3:Y:S04]  /*36970*/  LDL.LU R207, [R1+0x24] ;  /* 0x0000240001cf7983 */ /* 0x000ee80000300800 */
[----:B------:R-:W-:Y:S01]  /*36980*/  LDS.128 R164, [R0] ;  /* 0x0000000000a47984 */ /* 0x000fe20000000c00 */
[----:B------:R-:W-:Y:S06]  /*36990*/  BAR.SYNC.DEFER_BLOCKING 0x0 ;  /* 0x0000000000007b1d */ /* 0x000fec0000010000 */
[----:B------:R-:W4:Y:S04]  /*369a0*/  LDL.LU R213, [R1+0x1c8] ;  /* 0x0001c80001d57983 */ /* 0x000f280000300800 */
[----:B------:R-:W4:Y:S04]  /*369b0*/  LDL.LU R215, [R1+0x1cc] ;  /* 0x0001cc0001d77983 */ /* 0x000f280000300800 */
[----:B------:R-:W2:Y:S04]  /*369c0*/  LDL.LU R221, [R1+0x410] ;  /* 0x0004100001dd7983 */ /* 0x000ea80000300800 */
[----:B------:R-:W2:Y:S04]  /*369d0*/  LDL.LU R182, [R1+0x414] ;  /* 0x0004140001b67983 */ /* 0x000ea80000300800 */
[----:B------:R0:W-:Y:S04]  /*369e0*/  STSM.16.M88.4 [R16], R104 ;  /* 0x0000006810007844 */ /* 0x0001e80000000200 */
[----:B------:R-:W4:Y:S01]  /*369f0*/  LDL.LU R223, [R1+0x4b0] ;  /* 0x0004b00001df7983 */ /* 0x000f220000300800 */
[----:B------:R-:W-:Y:S01]  /*36a00*/  BAR.SYNC.DEFER_BLOCKING 0x0 ;  /* 0x0000000000007b1d */ /* 0x000fe20000010000 */
[----:B0-----:R-:W-:-:S05]  /*36a10*/  F2FP.SATFINITE.E4M3.F32.PACK_AB_MERGE_C R105, R231, R229, R92 ;  /* 0x000000e5e769723e */ /* 0x001fca000480705c */
[----:B------:R-:W4:Y:S01]  /*36a20*/  LDL.LU R229, [R1+0x4b4] ;  /* 0x0004b40001e57983 */ /* 0x000f220000300800 */
[----:B------:R-:W-:-:S03]  /*36a30*/  F2FP.SATFINITE.E4M3.F32.PACK_AB_MERGE_C R106, R240, R237, R103 ;  /* 0x000000edf06a723e */ /* 0x000fc60004807067 */
[----:B------:R-:W4:Y:S01]  /*36a40*/  LDL.LU R231, [R1+0x28] ;  /* 0x0000280001e77983 */ /* 0x000f220000300800 */
[----:B------:R-:W-:-:S03]  /*36a50*/  F2FP.SATFINITE.E4M3.F32.PACK_AB_MERGE_C R107, R230, R238, R109 ;  /* 0x000000eee66b723e */ /* 0x000fc6000480706d */
[----:B------:R-:W4:Y:S01]  /*36a60*/  LDL.LU R237, [R1+0x2c] ;  /* 0x00002c0001ed7983 */ /* 0x000f220000300800 */
[----:B------:R-:W-:Y:S02]  /*36a70*/  F2FP.SATFINITE.E4M3.F32.PACK_AB_MERGE_C R109, R214, R222, R84 ;  /* 0x000000ded66d723e */ /* 0x000fe40004807054 */
[----:B------:R-:W-:Y:S01]  /*36a80*/  F2FP.SATFINITE.E4M3.F32.PACK_AB_MERGE_C R104, R98, R99, R126 ;  /* 0x000000636268723e */ /* 0x000fe2000480707e */
[----:B------:R-:W4:Y:S01]  /*36a90*/  LDL.LU R240, [R1+0x1d8] ;  /* 0x0001d80001f07983 */ /* 0x000f220000300800 */
[----:B------:R-:W-:Y:S01]  /*36aa0*/  F2FP.SATFINITE.E4M3.F32.PACK_AB_MERGE_C R108, R136, R91, R125 ;  /* 0x0000005b886c723e */ /* 0x000fe2000480707d */
[----:B-1----:R-:W-:Y:S01]  /*36ab0*/  IMAD R19, R19, 0x11, RZ ;  /* 0x0000001113137824 */ /* 0x002fe200078e02ff */
[----:B------:R-:W0:Y:S01]  /*36ac0*/  LDC R84, c[0x0][0x278] ;  /* 0x00009e00ff547b82 */ /* 0x000e220000000800 */
[----:B------:R-:W4:Y:S04]  /*36ad0*/  LDL.LU R238, [R1+0x1dc] ;  /* 0x0001dc0001ee7983 */ /* 0x000f280000300800 */
[----:B------:R-:W4:Y:S04]  /*36ae0*/  LDL.LU R230, [R1+0x418] ;  /* 0x0004180001e67983 */ /* 0x000f280000300800 */
[----:B------:R-:W4:Y:S04]  /*36af0*/  LDL.LU R222, [R1+0x41c] ;  /* 0x00041c0001de7983 */ /* 0x000f280000300800 */
[----:B------:R-:W4:Y:S04]  /*36b00*/  LDL.LU R214, [R1+0x4b8] ;  /* 0x0004b80001d67983 */ /* 0x000f280000300800 */
[----:B------:R-:W4:Y:S04]  /*36b10*/  LDL.LU R206, [R1+0x4bc] ;  /* 0x0004bc0001ce7983 */ /* 0x000f280000300800 */
[----:B------:R-:W-:Y:S01]  /*36b20*/  LDS.128 R152, [R0] ;  /* 0x0000000000987984 */ /* 0x000fe20000000c00 */
[----:B------:R-:W-:Y:S06]  /*36b30*/  BAR.SYNC.DEFER_BLOCKING 0x0 ;  /* 0x0000000000007b1d */ /* 0x000fec0000010000 */
[----:B------:R1:W-:Y:S02]  /*36b40*/  STSM.16.M88.4 [R16], R104 ;  /* 0x0000006810007844 */ /* 0x0003e40000000200 */
[----:B------:R-:W-:Y:S06]  /*36b50*/  BAR.SYNC.DEFER_BLOCKING 0x0 ;  /* 0x0000000000007b1d */ /* 0x000fec0000010000 */
[----:B------:R-:W0:Y:S02]  /*36b60*/  LDS.128 R148, [R0] ;  /* 0x0000000000947984 */ /* 0x000e240000000c00 */
[----:B------:R-:W-:Y:S06]  /*36b70*/  BAR.SYNC.DEFER_BLOCKING 0x0 ;  /* 0x0000000000007b1d */ /* 0x000fec0000010000 */
[----:B------:R1:W-:Y:S02]  /*36b80*/  STSM.16.M88.4 [R16], R108 ;  /* 0x0000006c10007844 */ /* 0x0003e40000000200 */
[----:B-1----:R-:W-:Y:S01]  /*36b90*/  F2FP.SATFINITE.E4M3.F32.PACK_AB_MERGE_C R104, R144, R137, R134 ;  /* 0x000000899068723e */ /* 0x002fe20004807086 */
[----:B------:R-:W-:Y:S01]  /*36ba0*/  BAR.SYNC.DEFER_BLOCKING 0x0 ;  /* 0x0000000000007b1d */ /* 0x000fe20000010000 */
[----:B------:R-:W-:-:S02]  /*36bb0*/  F2FP.SATFINITE.E4M3.F32.PACK_AB_MERGE_C R108, R248, R145, R133 ;  /* 0x00000091f86c723e */ /* 0x000fc40004807085 */
[----:B------:R-:W-:Y:S02]  /*36bc0*/  F2FP.SATFINITE.E4M3.F32.PACK_AB_MERGE_C R105, R244, R247, R127 ;  /* 0x000000f7f469723e */ /* 0x000fe4000480707f */
[----:B------:R-:W-:Y:S02]  /*36bd0*/  F2FP.SATFINITE.E4M3.F32.PACK_AB_MERGE_C R106, R243, R245, R102 ;  /* 0x000000f5f36a723e */ /* 0x000fe40004807066 */
[----:B------:R-:W-:Y:S01]  /*36be0*/  F2FP.SATFINITE.E4M3.F32.PACK_AB_MERGE_C R107, R241, R242, R96 ;  /* 0x000000f2f16b723e */ /* 0x000fe20004807060 */
[----:B0-----:R-:W-:Y:S01]  /*36bf0*/  STL [R1+0x1950], R150 ;  /* 0x0019509601007387 */ /* 0x001fe20000100800 */
[----:B------:R-:W-:Y:S02]  /*36c00*/  F2FP.SATFINITE.E4M3.F32.PACK_AB_MERGE_C R109, R141, R251, R68 ;  /* 0x000000fb8d6d723e */ /* 0x000fe40004807044 */
[----:B---3--:R-:W-:Y:S01]  /*36c10*/  F2FP.SATFINITE.E4M3.F32.PACK_AB_MERGE_C R180, R207, R205, R180 ;  /* 0x000000cdcfb4723e */ /* 0x008fe200048070b4 */
[----:B------:R-:W0:Y:S01]  /*36c20*/  LDS.128 R144, [R0] ;  /* 0x0000000000907984 */ /* 0x000e220000000c00 */
[----:B------:R-:W-:-:S02]  /*36c30*/  F2FP.SATFINITE.E4M3.F32.PACK_AB_MERGE_C R110, R181, R143, R97 ;  /* 0x0000008fb56e723e */ /* 0x000fc40004807061 */
[----:B--2---:R-:W-:Y:S01]  /*36c40*/  F2FP.SATFINITE.E4M3.F32.PACK_AB_MERGE_C R182, R182, R221, R90 ;  /* 0x000000ddb6b6723e */ /* 0x004fe2000480705a */
[----:B------:R-:W-:Y:S01]  /*36c50*/  BAR.SYNC.DEFER_BLOCKING 0x0 ;  /* 0x0000000000007b1d */ /* 0x000fe20000010000 */
[----:B------:R-:W-:Y:S02]  /*36c60*/  F2FP.SATFINITE.E4M3.F32.PACK_AB_MERGE_C R111, R142, R183, R101 ;  /* 0x000000b78e6f723e */ /* 0x000fe40004807065 */
[----:B----4-:R-:W-:-:S03]  /*36c70*/  F2FP.SATFINITE.E4M3.F32.PACK_AB_MERGE_C R92, R237, R231, R135 ;  /* 0x000000e7ed5c723e */ /* 0x010fc60004807087 */
[----:B------:R-:W-:Y:S01]  /*36c80*/  STSM.16.M88.4 [R16], R104 ;  /* 0x0000006810007844 */ /* 0x000fe20000000200 */
[----:B------:R-:W-:Y:S01]  /*36c90*/  IMAD R84, R84, 0x52, RZ ;  /* 0x0000005254547824 */ /* 0x000fe200078e02ff */
[----:B------:R-:W1:Y:S08]  /*36ca0*/  LDC R248, c[0x0][0x278] ;  /* 0x00009e00fff87b82 */ /* 0x000e700000000800 */
[----:B------:R-:W-:Y:S06]  /*36cb0*/  BAR.SYNC.DEFER_BLOCKING 0x0 ;  /* 0x0000000000007b1d */ /* 0x000fec0000010000 */
[----:B------:R-:W2:Y:S04]  /*36cc0*/  LDS.128 R140, [R0] ;  /* 0x00000000008c7984 */ /* 0x000ea80000000c00 */
[----:B------:R-:W-:Y:S04]  /*36cd0*/  STL [R1+0x1940], R151 ;  /* 0x0019409701007387 */ /* 0x000fe80000100800 */
[----:B0-----:R-:W-:Y:S04]  /*36ce0*/  STL [R1+0x193c], R144 ;  /* 0x00193c9001007387 */ /* 0x001fe80000100800 */
[----:B------:R-:W-:Y:S04]  /*36cf0*/  STL [R1+0x1938], R145 ;  /* 0x0019389101007387 */ /* 0x000fe80000100800 */
[----:B------:R-:W-:Y:S04]  /*36d00*/  STL [R1+0x1928], R146 ;  /* 0x0019289201007387 */ /* 0x000fe80000100800 */
[----:B------:R-:W-:Y:S01]  /*36d10*/  STL [R1+0x1918], R147 ;  /* 0x0019189301007387 */ /* 0x000fe20000100800 */
[----:B------:R-:W-:Y:S01]  /*36d20*/  F2FP.SATFINITE.E4M3.F32.PACK_AB_MERGE_C R95, R206, R214, R95 ;  /* 0x000000d6ce5f723e */ /* 0x000fe2000480705f */
[----:B------:R-:W-:Y:S06]  /*36d30*/  BAR.SYNC.DEFER_BLOCKING 0x0 ;  /* 0x0000000000007b1d */ /* 0x000fec0000010000 */
[----:B--2---:R-:W-:Y:S04]  /*36d40*/  STL [R1+0x1914], R140 ;  /* 0x0019148c01007387 */ /* 0x004fe80000100800 */
[----:B------:R-:W-:Y:S04]  /*36d50*/  STL [R1+0x1910], R141 ;  /* 0x0019108d01007387 */ /* 0x000fe80000100800 */
[----:B------:R-:W-:Y:S04]  /*36d60*/  STL [R1+0x1900], R142 ;  /* 0x0019008e01007387 */ /* 0x000fe80000100800 */
[----:B------:R-:W-:Y:S04]  /*36d70*/  STL [R1+0x18f0], R143 ;  /* 0x0018f08f01007387 */ /* 0x000fe80000100800 */
[----:B------:R-:W2:Y:S04]  /*36d80*/  LDL.LU R214, [R1+0x34] ;  /* 0x0000340001d67983 */ /* 0x000ea80000300800 */
[----:B------:R-:W2:Y:S04]  /*36d90*/  LDL.LU R206, [R1+0x38] ;  /* 0x0000380001ce7983 */ /* 0x000ea80000300800 */
[----:B------:R-:W3:Y:S04]  /*36da0*/  LDL.LU R228, [R1+0x308] ;  /* 0x0003080001e47983 */ /* 0x000ee80000300800 */
[----:B------:R-:W3:Y:S04]  /*36db0*/  LDL.LU R234, [R1+0x310] ;  /* 0x0003100001ea7983 */ /* 0x000ee80000300800 */
[----:B------:R-:W4:Y:S04]  /*36dc0*/  LDL.LU R235, [R1+0x430] ;  /* 0x0004300001eb7983 */ /* 0x000f280000300800 */
[----:B------:R-:W4:Y:S04]  /*36dd0*/  LDL.LU R236, [R1+0x434] ;  /* 0x0004340001ec7983 */ /* 0x000f280000300800 */
[----:B------:R-:W4:Y:S04]  /*36de0*/  LDL.LU R249, [R1+0x4c0] ;  /* 0x0004c00001f97983 */ /* 0x000f280000300800 */
[----:B------:R-:W4:Y:S04]  /*36df0*/  LDL.LU R239, [R1+0x4c4] ;  /* 0x0004c40001ef7983 */ /* 0x000f280000300800 */
[----:B------:R-:W-:Y:S01]  /*36e00*/  STSM.16.M88.4 [R16], R108 ;  /* 0x0000006c10007844 */ /* 0x000fe20000000200 */
[----:B------:R-:W-:Y:S01]  /*36e10*/  BAR.SYNC.DEFER_BLOCKING 0x0 ;  /* 0x0000000000007b1d */ /* 0x000fe20000010000 */
[----:B------:R-:W-:-:S02]  /*36e20*/  F2FP.SATFINITE.E4M3.F32.PACK_AB_MERGE_C R181, R215, R213, R175 ;  /* 0x000000d5d7b5723e */ /* 0x000fc400048070af */
[----:B------:R-:W-:-:S03]  /*36e30*/  F2FP.SATFINITE.E4M3.F32.PACK_AB_MERGE_C R183, R229, R223, R93 ;  /* 0x000000dfe5b7723e */ /* 0x000fc6000480705d */
[----:B------:R-:W3:Y:S01]  /*36e40*/  LDL.LU R252, [R1+0x3c] ;  /* 0x00003c0001fc7983 */ /* 0x000ee20000300800 */
[----:B------:R-:W-:Y:S01]  /*36e50*/  F2FP.SATFINITE.E4M3.F32.PACK_AB_MERGE_C R94, R222, R230, R94 ;  /* 0x000000e6de5e723e */ /* 0x000fe2000480705e */
[----:B------:R-:W0:Y:S02]  /*36e60*/  LDC R175, c[0x0][0x278] ;  /* 0x00009e00ffaf7b82 */ /* 0x000e240000000800 */
[----:B------:R-:W3:Y:S04]  /*36e70*/  LDL.LU R246, [R1+0x40] ;  /* 0x0000400001f67983 */ /* 0x000ee80000300800 */
[----:B------:R-:W4:Y:S04]  /*36e80*/  LDL.LU R247, [R1+0x324] ;  /* 0x0003240001f77983 */ /* 0x000f280000300800 */
[----:B------:R-:W4:Y:S04]  /*36e90*/  LDL.LU R244, [R1+0x328] ;  /* 0x0003280001f47983 */ /* 0x000f280000300800 */
[----:B------:R-:W1:Y:S01]  /*36ea0*/  LDS.128 R136, [R0] ;  /* 0x0000000000887984 */ /* 0x000e620000000c00 */
[----:B------:R-:W-:Y:S06]  /*36eb0*/  BAR.SYNC.DEFER_BLOCKING 0x0 ;  /* 0x0000000000007b1d */ /* 0x000fec0000010000 */
[----:B------:R-:W4:Y:S04]  /*36ec0*/  LDL.LU R245, [R1+0x438] ;  /* 0x0004380001f57983 */ /* 0x000f280000300800 */
[----:B------:R-:W4:Y:S04]  /*36ed0*/  LDL.LU R243, [R1+0x43c] ;  /* 0x00043c0001f37983 */ /* 0x000f280000300800 */
[----:B------:R-:W4:Y:S04]  /*36ee0*/  LDL.LU R242, [R1+0x4c8] ;  /* 0x0004c80001f27983 */ /* 0x000f280000300800 */
[----:B------:R-:W4:Y:S04]  /*36ef0*/  LDL.LU R241, [R1+0x4cc] ;  /* 0x0004cc0001f17983 */ /* 0x000f280000300800 */
[----:B------:R0:W-:Y:S01]  /*36f00*/  STSM.16.M88.4 [R16], R180 ;  /* 0x000000b410007844 */ /* 0x0001e20000000200 */
[----:B------:R-:W-:Y:S06]  /*36f10*/  BAR.SYNC.DEFER_BLOCKING 0x0 ;  /* 0x0000000000007b1d */ /* 0x000fec0000010000 */
[----:B-1----:R-:W-:Y:S01]  /*36f20*/  STL [R1+0x18ec], R136 ;  /* 0x0018ec8801007387 */ /* 0x002fe20000100800 */
[----:B------:R-:W-:-:S02]  /*36f30*/  F2FP.SATFINITE.E4M3.F32.PACK_AB_MERGE_C R93, R238, R240, R52 ;  /* 0x000000f0ee5d723e */ /* 0x000fc40004807034 */
[----:B------:R-:W-:Y:S01]  /*36f40*/  PRMT R143, R4, 0x7773, RZ ;  /* 0x00007773048f7816 */ /* 0x000fe200000000ff */
[----:B------:R-:W-:Y:S01]  /*36f50*/  IMAD R170, R170, 0x70, RZ ;  /* 0x00000070aaaa7824 */ /* 0x000fe200078e02ff */
[----:B------:R-:W-:Y:S01]  /*36f60*/  PRMT R142, R4, 0x7772, RZ ;  /* 0x00007772048e7816 */ /* 0x000fe200000000ff */
[----:B------:R-:W-:Y:S01]  /*36f70*/  IMAD R171, R171, 0x71, RZ ;  /* 0x00000071abab7824 */ /* 0x000fe200078e02ff */
[C---:B------:R-:W-:Y:S01]  /*36f80*/  PRMT R145, R5.reuse, 0x7771, RZ ;  /* 0x0000777105917816 */ /* 0x040fe200000000ff */
[----:B0-----:R-:W0:Y:S01]  /*36f90*/  LDC R180, c[0x0][0x278] ;  /* 0x00009e00ffb47b82 */ /* 0x001e220000000800 */
[----:B------:R-:W1:Y:S01]  /*36fa0*/  LDS.128 R132, [R0] ;  /* 0x0000000000847984 */ /* 0x000e620000000c00 */
[----:B------:R-:W-:-:S06]  /*36fb0*/  PRMT R144, R5, 0x7770, RZ ;  /* 0x0000777005907816 */ /* 0x000fcc00000000ff */
[----:B------:R-:W0:Y:S01]  /*36fc0*/  LDC R181, c[0x0][0x278] ;  /* 0x00009e00ffb57b82 */ /* 0x000e220000000800 */
[----:B------:R-:W-:Y:S04]  /*36fd0*/  STL [R1+0x18e8], R137 ;  /* 0x0018e88901007387 */ /* 0x000fe80000100800 */
[----:B------:R-:W-:Y:S01]  /*36fe0*/  STL [R1+0x18d8], R138 ;  /* 0x0018d88a01007387 */ /* 0x000fe20000100800 */
[C---:B------:R-:W-:Y:S02]  /*36ff0*/  PRMT R141, R7.reuse, 0x7771, RZ ;  /* 0x00007771078d7816 */ /* 0x040fe400000000ff */
[----:B------:R-:W0:Y:S01]  /*37000*/  LDC R182, c[0x0][0x278] ;  /* 0x00009e00ffb67b82 */ /* 0x000e220000000800 */
[----:B------:R-:W-:Y:S07]  /*37010*/  STL [R1+0x18c8], R139 ;  /* 0x0018c88b01007387 */ /* 0x000fee0000100800 */
[----:B------:R-:W-:Y:S01]  /*37020*/  BAR.SYNC.DEFER_BLOCKING 0x0 ;  /* 0x0000000000007b1d */ /* 0x000fe20000010000 */
[----:B------:R-:W-:-:S02]  /*37030*/  PRMT R140, R7, 0x7770, RZ ;  /* 0x00007770078c7816 */ /* 0x000fc400000000ff */
[C---:B------:R-:W-:Y:S02]  /*37040*/  PRMT R151, R4.reuse, 0x7771, RZ ;  /* 0x0000777104977816 */ /* 0x040fe400000000ff */
[----:B------:R-:W-:-:S03]  /*37050*/  PRMT R150, R4, 0x7770, RZ ;  /* 0x0000777004967816 */ /* 0x000fc600000000ff */
[----:B------:R-:W0:Y:S01]  /*37060*/  LDC R183, c[0x0][0x278] ;  /* 0x00009e00ffb77b82 */ /* 0x000e220000000800 */
[----:B-1----:R-:W-:Y:S04]  /*37070*/  STL [R1+0x18c4], R132 ;  /* 0x0018c48401007387 */ /* 0x002fe80000100800 */
[----:B------:R-:W-:Y:S04]  /*37080*/  STL [R1+0x18c0], R133 ;  /* 0x0018c08501007387 */ /* 0x000fe80000100800 */
[----:B------:R-:W-:Y:S04]  /*37090*/  STL [R1+0x18b0], R134 ;  /* 0x0018b08601007387 */ /* 0x000fe80000100800 */
[----:B------:R-:W-:Y:S04]  /*370a0*/  STL [R1+0x18a0], R135 ;  /* 0x0018a08701007387 */ /* 0x000fe80000100800 */
        /* <DEDUP_REMOVED lines=10> */
[----:B------:R2:W-:Y:S01]  /*37150*/  STSM.16.M88.4 [R16], R92 ;  /* 0x0000005c10007844 */ /* 0x0005e20000000200 */
[----:B------:R-:W-:Y:S06]  /*37160*/  BAR.SYNC.DEFER_BLOCKING 0x0 ;  /* 0x0000000000007b1d */ /* 0x000fec0000010000 */
[----:B------:R-:W4:Y:S04]  /*37170*/  LDL.LU R240, [R1+0x36c] ;  /* 0x00036c0001f07983 */ /* 0x000f280000300800 */
[----:B------:R-:W4:Y:S04]  /*37180*/  LDL.LU R238, [R1+0x370] ;  /* 0x0003700001ee7983 */ /* 0x000f280000300800 */
[----:B------:R-:W4:Y:S04]  /*37190*/  LDL.LU R230, [R1+0x458] ;  /* 0x0004580001e67983 */ /* 0x000f280000300800 */
[----:B------:R-:W4:Y:S04]  /*371a0*/  LDL.LU R222, [R1+0x45c] ;  /* 0x00045c0001de7983 */ /* 0x000f280000300800 */
[----:B------:R-:W1:Y:S01]  /*371b0*/  LDS.128 R128, [R0] ;  /* 0x0000000000807984 */ /* 0x000e620000000c00 */
[----:B--2---:R-:W-:-:S03]  /*371c0*/  F2FP.SATFINITE.E4M3.F32.PACK_AB_MERGE_C R92, R206, R214, R199 ;  /* 0x000000d6ce5c723e */ /* 0x004fc600048070c7 */
[----:B------:R-:W2:Y:S01]  /*371d0*/  LDL.LU R214, [R1+0x4d8] ;  /* 0x0004d80001d67983 */ /* 0x000ea20000300800 */
[----:B---3--:R-:W-:-:S03]  /*371e0*/  F2FP.SATFINITE.E4M3.F32.PACK_AB_MERGE_C R96, R246, R252, R173 ;  /* 0x000000fcf660723e */ /* 0x008fc600048070ad */
[----:B------:R-:W2:Y:S01]  /*371f0*/  LDL.LU R206, [R1+0x4dc] ;  /* 0x0004dc0001ce7983 */ /* 0x000ea20000300800 */
[----:B------:R-:W-:Y:S01]  /*37200*/  F2FP.SATFINITE.E4M3.F32.PACK_AB_MERGE_C R93, R234, R228, R191 ;  /* 0x000000e4ea5d723e */ /* 0x000fe200048070bf */
[----:B------:R-:W3:Y:S01]  /*37210*/  LDC R173, c[0x0][0x278] ;  /* 0x00009e00ffad7b82 */ /* 0x000ee20000000800 */
[----:B----4-:R-:W-:Y:S02]  /*37220*/  F2FP.SATFINITE.E4M3.F32.PACK_AB_MERGE_C R94, R236, R235, R88 ;  /* 0x000000ebec5e723e */ /* 0x010fe40004807058 */
[----:B------:R-:W-:-:S05]  /*37230*/  F2FP.SATFINITE.E4M3.F32.PACK_AB_MERGE_C R95, R239, R249, R86 ;  /* 0x000000f9ef5f723e */ /* 0x000fca0004807056 */
[----:B------:R-:W-:Y:S01]  /*37240*/  BAR.SYNC.DEFER_BLOCKING 0x0 ;  /* 0x0000000000007b1d */ /* 0x000fe20000010000 */
[----:B------:R-:W-:Y:S02]  /*37250*/  F2FP.SATFINITE.E4M3.F32.PACK_AB_MERGE_C R97, R244, R247, R36 ;  /* 0x000000f7f461723e */ /* 0x000fe40004807024 */
[----:B------:R-:W-:-:S03]  /*37260*/  F2FP.SATFINITE.E4M3.F32.PACK_AB_MERGE_C R98, R243, R245, R89 ;  /* 0x000000f5f362723e */ /* 0x000fc60004807059 */
[----:B-1----:R-:W-:Y:S01]  /*37270*/  STL [R1+0x189c], R128 ;  /* 0x00189c8001007387 */ /* 0x002fe20000100800 */
[----:B------:R-:W-:-:S03]  /*37280*/  F2FP.SATFINITE.E4M3.F32.PACK_AB_MERGE_C R99, R241, R242, R87 ;  /* 0x000000f2f163723e */ /* 0x000fc60004807057 */
[----:B------:R1:W-:Y:S01]  /*37290*/  STSM.16.M88.4 [R16], R92 ;  /* 0x0000005c10007844 */ /* 0x0003e20000000200 */
[C---:B------:R-:W-:Y:S01]  /*372a0*/  PRMT R137, R5.reuse, 0x7773, RZ ;  /* 0x0000777305897816 */ /* 0x040fe200000000ff */
[----:B------:R-:W4:Y:S08]  /*372b0*/  LDC R36, c[0x0][0x278] ;  /* 0x00009e00ff247b82 */ /* 0x000f300000000800 */
[----:B------:R-:W-:Y:S01]  /*372c0*/  BAR.SYNC.DEFER_BLOCKING 0x0 ;  /* 0x0000000000007b1d */ /* 0x000fe20000010000 */
[----:B------:R-:W-:-:S02]  /*372d0*/  PRMT R136, R5, 0x7772, RZ ;  /* 0x0000777205887816 */ /* 0x000fc400000000ff */
[C---:B------:R-:W-:Y:S02]  /*372e0*/  PRMT R139, R6.reuse, 0x7773, RZ ;  /* 0x00007773068b7816 */ /* 0x040fe400000000ff */
[----:B------:R-:W-:-:S03]  /*372f0*/  PRMT R138, R6, 0x7772, RZ ;  /* 0x00007772068a7816 */ /* 0x000fc600000000ff */
[----:B------:R-:W0:Y:S01]  /*37300*/  LDC R86, c[0x0][0x278] ;  /* 0x00009e00ff567b82 */ /* 0x000e220000000800 */
[----:B------:R-:W-:Y:S01]  /*37310*/  STL [R1+0x1898], R129 ;  /* 0x0018988101007387 */ /* 0x000fe20000100800 */
[C---:B------:R-:W-:Y:S02]  /*37320*/  PRMT R133, R7.reuse, 0x7773, RZ ;  /* 0x0000777307857816 */ /* 0x040fe400000000ff */
[----:B------:R-:W-:Y:S02]  /*37330*/  PRMT R132, R7, 0x7772, RZ ;  /* 0x0000777207847816 */ /* 0x000fe400000000ff */
[C---:B------:R-:W-:Y:S02]  /*37340*/  PRMT R135, R12.reuse, 0x7771, RZ ;  /* 0x000077710c877816 */ /* 0x040fe400000000ff */
[----:B------:R-:W3:Y:S01]  /*37350*/  LDC R87, c[0x0][0x278] ;  /* 0x00009e00ff577b82 */ /* 0x000ee20000000800 */
[----:B------:R-:W-:Y:S02]  /*37360*/  PRMT R134, R12, 0x7770, RZ ;  /* 0x000077700c867816 */ /* 0x000fe400000000ff */
[----:B------:R-:W-:-:S02]  /*37370*/  PRMT R4, R23, 0x7772, RZ ;  /* 0x0000777217047816 */ /* 0x000fc400000000ff */
[C---:B------:R-:W-:Y:S02]  /*37380*/  PRMT R147, R6.reuse, 0x7771, RZ ;  /* 0x0000777106937816 */ /* 0x040fe400000000ff */
[----:B------:R-:W-:Y:S01]  /*37390*/  PRMT R146, R6, 0x7770, RZ ;  /* 0x0000777006927816 */ /* 0x000fe200000000ff */
[----:B-1----:R-:W1:Y:S01]  /*373a0*/  LDC R92, c[0x0][0x278] ;  /* 0x00009e00ff5c7b82 */ /* 0x002e620000000800 */
[----:B------:R-:W0:Y:S04]  /*373b0*/  LDS.128 R124, [R0] ;  /* 0x00000000007c7984 */ /* 0x000e280000000c00 */
[----:B------:R-:W-:Y:S01]  /*373c0*/  STL [R1+0x1888], R130 ;  /* 0x0018888201007387 */ /* 0x000fe20000100800 */
[----:B------:R-:W-:Y:S02]  /*373d0*/  IMAD R175, R175, 0x75, RZ ;  /* 0x00000075afaf7824 */ /* 0x000fe400078e02ff */
[----:B------:R-:W1:Y:S01]  /*373e0*/  LDC R199, c[0x0][0x278] ;  /* 0x00009e00ffc77b82 */ /* 0x000e620000000800 */
[----:B------:R3:W-:Y:S07]  /*373f0*/  STL [R1+0x1878], R131 ;  /* 0x0018788301007387 */ /* 0x0007ee0000100800 */
[----:B------:R-:W-:Y:S01]  /*37400*/  BAR.SYNC.DEFER_BLOCKING 0x0 ;  /* 0x0000000000007b1d */ /* 0x000fe20000010000 */
[----:B------:R-:W-:-:S05]  /*37410*/  F2FP.SATFINITE.E4M3.F32.PACK_AB_MERGE_C R88, R205, R251, R202 ;  /* 0x000000fbcd58723e */ /* 0x000fca00048070ca */
[----:B0-----:R-:W-:Y:S01]  /*37420*/  STL [R1+0x1874], R124 ;  /* 0x0018747c01007387 */ /* 0x001fe20000100800 */
[----:B------:R-:W-:-:S03]  /*37430*/  F2FP.SATFINITE.E4M3.F32.PACK_AB_MERGE_C R89, R213, R207, R190 ;  /* 0x000000cfd559723e */ /* 0x000fc600048070be */
[----:B------:R-:W-:Y:S01]  /*37440*/  STL [R1+0x1870], R125 ;  /* 0x0018707d01007387 */ /* 0x000fe20000100800 */
[----:B------:R-:W-:-:S03]  /*37450*/  F2FP.SATFINITE.E4M3.F32.PACK_AB_MERGE_C R90, R221, R215, R69 ;  /* 0x000000d7dd5a723e */ /* 0x000fc60004807045 */
[----:B------:R-:W-:Y:S01]  /*37460*/  STL [R1+0x1860], R126 ;  /* 0x0018607e01007387 */ /* 0x000fe20000100800 */
[----:B------:R-:W-:-:S03]  /*37470*/  F2FP.SATFINITE.E4M3.F32.PACK_AB_MERGE_C R91, R229, R223, R71 ;  /* 0x000000dfe55b723e */ /* 0x000fc60004807047 */
[----:B------:R0:W-:Y:S01]  /*37480*/  STL [R1+0x1854], R127 ;  /* 0x0018547f01007387 */ /* 0x0001e20000100800 */
[----:B------:R-:W-:-:S03]  /*37490*/  F2FP.SATFINITE.E4M3.F32.PACK_AB_MERGE_C R68, R237, R231, R172 ;  /* 0x000000e7ed44723e */ /* 0x000fc600048070ac */
[----:B------:R-:W2:Y:S01]  /*374a0*/  LDL.LU R232, [R1+0xa8] ;  /* 0x0000a80001e87983 */ /* 0x000ea20000300800 */
[----:B------:R-:W-:-:S03]  /*374b0*/  F2FP.SATFINITE.E4M3.F32.PACK_AB_MERGE_C R70, R222, R230, R70 ;  /* 0x000000e6de46723e */ /* 0x000fc60004807046 */
[----:B------:R-:W2:Y:S01]  /*374c0*/  LDL.LU R233, [R1+0xac] ;  /* 0x0000ac0001e97983 */ /* 0x000ea20000300800 */
[C---:B------:R-:W-:Y:S01]  /*374d0*/  PRMT R129, R13.reuse, 0x7771, RZ ;  /* 0x000077710d817816 */ /* 0x040fe200000000ff */
[----:B------:R-:W1:Y:S02]  /*374e0*/  LDC R7, c[0x0][0x278] ;  /* 0x00009e00ff077b82 */ /* 0x000e640000000800 */
[----:B------:R-:W2:Y:S04]  /*374f0*/  LDL.LU R228, [R1+0x390] ;  /* 0x0003900001e47983 */ /* 0x000ea80000300800 */
[----:B------:R-:W2:Y:S01]  /*37500*/  LDL.LU R234, [R1+0x398] ;  /* 0x0003980001ea7983 */ /* 0x000ea20000300800 */
[----:B------:R-:W-:Y:S01]  /*37510*/  PRMT R128, R13, 0x7770, RZ ;  /* 0x000077700d807816 */ /* 0x000fe200000000ff */
[----:B------:R-:W1:Y:S02]  /*37520*/  LDC R93, c[0x0][0x278] ;  /* 0x00009e00ff5d7b82 */ /* 0x000e640000000800 */
[----:B------:R-:W2:Y:S04]  /*37530*/  LDL.LU R235, [R1+0x470] ;  /* 0x0004700001eb7983 */ /* 0x000ea80000300800 */
[----:B------:R-:W2:Y:S02]  /*37540*/  LDL.LU R236, [R1+0x474] ;  /* 0x0004740001ec7983 */ /* 0x000ea40000300800 */
[----:B------:R-:W1:Y:S02]  /*37550*/  LDC R94, c[0x0][0x278] ;  /* 0x00009e00ff5e7b82 */ /* 0x000e640000000800 */
[----:B------:R-:W2:Y:S04]  /*37560*/  LDL.LU R249, [R1+0x4e0] ;  /* 0x0004e00001f97983 */ /* 0x000ea80000300800 */
[----:B------:R-:W2:Y:S02]  /*37570*/  LDL.LU R239, [R1+0x4e4] ;  /* 0x0004e40001ef7983 */ /* 0x000ea40000300800 */
[----:B------:R-:W1:Y:S02]  /*37580*/  LDC R95, c[0x0][0x278] ;  /* 0x00009e00ff5f7b82 */ /* 0x000e640000000800 */
[----:B------:R-:W2:Y:S04]  /*37590*/  LDL.LU R252, [R1+0xe8] ;  /* 0x0000e80001fc7983 */ /* 0x000ea80000300800 */
[----:B------:R-:W2:Y:S04]  /*375a0*/  LDL.LU R246, [R1+0xec] ;  /* 0x0000ec0001f67983 */ /* 0x000ea80000300800 */
[----:B------:R1:W-:Y:S01]  /*375b0*/  STSM.16.M88.4 [R16], R96 ;  /* 0x0000006010007844 */ /* 0x0003e20000000200 */
[----:B------:R-:W-:-:S02]  /*375c0*/  F2FP.SATFINITE.E4M3.F32.PACK_AB_MERGE_C R69, R238, R240, R33 ;  /* 0x000000f0ee45723e */ /* 0x000fc40004807021 */
[----:B------:R-:W-:Y:S01]  /*375d0*/  PRMT R5, R23, 0x7773, RZ ;  /* 0x0000777317057816 */ /* 0x000fe200000000ff */
[----:B------:R-:W2:Y:S01]  /*375e0*/  LDL.LU R247, [R1+0x39c] ;  /* 0x00039c0001f77983 */ /* 0x000ea20000300800 */
[C---:B---3--:R-:W-:Y:S02]  /*375f0*/  PRMT R131, R14.reuse, 0x7771, RZ ;  /* 0x000077710e837816 */ /* 0x048fe400000000ff */
[----:B------:R-:W-:Y:S01]  /*37600*/  PRMT R6, R25, 0x7772, RZ ;  /* 0x0000777219067816 */ /* 0x000fe200000000ff */
[----:B------:R-:W3:Y:S01]  /*37610*/  LDL.LU R244, [R1+0x3a0] ;  /* 0x0003a00001f47983 */ /* 0x000ee20000300800 */
[----:B------:R-:W-:Y:S01]  /*37620*/  PRMT R130, R14, 0x7770, RZ ;  /* 0x000077700e827816 */ /* 0x000fe200000000ff */
[----:B----4-:R-:W-:Y:S01]  /*37630*/  IMAD R36, R36, 0x22, RZ ;  /* 0x0000002224247824 */ /* 0x010fe200078e02ff */
[----:B------:R-:W4:Y:S01]  /*37640*/  LDC R202, c[0x0][0x278] ;  /* 0x00009e00ffca7b82 */ /* 0x000f220000000800 */
[----:B------:R-:W4:Y:S04]  /*37650*/  LDL.LU R245, [R1+0x478] ;  /* 0x0004780001f57983 */ /* 0x000f280000300800 */
[----:B------:R-:W4:Y:S01]  /*37660*/  LDL.LU R243, [R1+0x47c] ;  /* 0x00047c0001f37983 */ /* 0x000f220000300800 */
[----:B--2---:R-:W-:-:S03]  /*37670*/  F2FP.SATFINITE.E4M3.F32.PACK_AB_MERGE_C R71, R206, R214, R85 ;  /* 0x000000d6ce47723e */ /* 0x004fc60004807055 */
[----:B------:R-:W2:Y:S01]  /*37680*/  LDL.LU R242, [R1+0x4e8] ;  /* 0x0004e80001f27983 */ /* 0x000ea20000300800 */
[----:B0-----:R-:W-:Y:S01]  /*37690*/  PRMT R127, R12, 0x7773, RZ ;  /* 0x000077730c7f7816 */ /* 0x001fe200000000ff */
[----:B------:R-:W-:Y:S01]  /*376a0*/  IMAD R86, R86, 0x54, RZ ;  /* 0x0000005456567824 */ /* 0x000fe200078e02ff */
[----:B------:R-:W-:Y:S01]  /*376b0*/  PRMT R126, R12, 0x7772, RZ ;  /* 0x000077720c7e7816 */ /* 0x000fe200000000ff */
[----:B------:R-:W2:Y:S01]  /*376c0*/  LDL.LU R241, [R1+0x4ec] ;  /* 0x0004ec0001f17983 */ /* 0x000ea20000300800 */
[C---:B------:R-:W-:Y:S01]  /*376d0*/  PRMT R125, R15.reuse, 0x7771, RZ ;  /* 0x000077710f7d7816 */ /* 0x040fe200000000ff */
[----:B------:R-:W0:Y:S02]  /*376e0*/  LDC R12, c[0x0][0x278] ;  /* 0x00009e00ff0c7b82 */ /* 0x000e240000000800 */
[----:B------:R-:W2:Y:S04]  /*376f0*/  LDL.LU R251, [R1+0x3c8] ;  /* 0x0003c80001fb7983 */ /* 0x000ea80000300800 */
[----:B------:R-:W2:Y:S01]  /*37700*/  LDL.LU R205, [R1+0x3d0] ;  /* 0x0003d00001cd7983 */ /* 0x000ea20000300800 */
[----:B------:R-:W-:Y:S01]  /*37710*/  PRMT R124, R15, 0x7770, RZ ;  /* 0x000077700f7c7816 */ /* 0x000fe200000000ff */
[----:B------:R-:W-:Y:S01]  /*37720*/  IMAD R87, R87, 0x55, RZ ;  /* 0x0000005557577824 */ /* 0x000fe200078e02ff */
[----:B------:R-:W0:Y:S01]  /*37730*/  LDC R85, c[0x0][0x278] ;  /* 0x00009e00ff557b82 */ /* 0x000e220000000800 */
[----:B------:R-:W2:Y:S04]  /*37740*/  LDL.LU R207, [R1+0x128] ;  /* 0x0001280001cf7983 */ /* 0x000ea80000300800 */
[----:B------:R-:W2:Y:S01]  /*37750*/  LDL.LU R213, [R1+0x12c] ;  /* 0x00012c0001d57983 */ /* 0x000ea20000300800 */
[----:B-1----:R-:W-:-:S02]  /*37760*/  IMAD R92, R92, 0x5a, RZ ;  /* 0x0000005a5c5c7824 */ /* 0x002fc400078e02ff */
[----:B------:R-:W1:Y:S01]  /*37770*/  LDC R172, c[0x0][0x278] ;  /* 0x00009e00ffac7b82 */ /* 0x000e620000000800 */
[----:B------:R-:W2:Y:S04]  /*37780*/  LDL.LU R215, [R1+0x3b4] ;  /* 0x0003b40001d77983 */ /* 0x000ea80000300800 */
[----:B------:R-:W2:Y:S01]  /*37790*/  LDL.LU R221, [R1+0x3bc] ;  /* 0x0003bc0001dd7983 */ /* 0x000ea20000300800 */
[----:B------:R-:W-:-:S03]  /*377a0*/  F2FP.SATFINITE.E4M3.F32.PACK_AB_MERGE_C R188, R233, R232, R198 ;  /* 0x000000e8e9bc723e */ /* 0x000fc600048070c6 */
[----:B------:R-:W2:Y:S01]  /*377b0*/  LDL.LU R223, [R1+0x490] ;  /* 0x0004900001df7983 */ /* 0x000ea20000300800 */
[----:B------:R-:W-:Y:S01]  /*377c0*/  IMAD R7, R7, 0x5, RZ ;  /* 0x0000000507077824 */ /* 0x000fe200078e02ff */
[----:B------:R-:W1:Y:S02]  /*377d0*/  LDC R96, c[0x0][0x278] ;  /* 0x00009e00ff607b82 */ /* 0x000e640000000800 */
[----:B------:R-:W2:Y:S04]  /*377e0*/  LDL.LU R229, [R1+0x494] ;  /* 0x0004940001e57983 */ /* 0x000ea80000300800 */
[----:B------:R-:W2:Y:S01]  /*377f0*/  LDL.LU R231, [R1+0x4f0] ;  /* 0x0004f00001e77983 */ /* 0x000ea20000300800 */
[----:B------:R-:W-:Y:S01]  /*37800*/  F2FP.SATFINITE.E4M3.F32.PACK_AB_MERGE_C R189, R234, R228, R189 ;  /* 0x000000e4eabd723e */ /* 0x000fe200048070bd */
[----:B------:R-:W1:Y:S02]  /*37810*/  LDC R97, c[0x0][0x278] ;  /* 0x00009e00ff617b82 */ /* 0x000e640000000800 */
[----:B------:R-:W2:Y:S06]  /*37820*/  LDL.LU R237, [R1+0x4f4] ;  /* 0x0004f40001ed7983 */ /* 0x000eac0000300800 */
[----:B------:R-:W-:Y:S01]  /*37830*/  BAR.SYNC.DEFER_BLOCKING 0x0 ;  /* 0x0000000000007b1d */ /* 0x000fe20000010000 */
[----:B------:R-:W-:-:S07]  /*37840*/  F2FP.SATFINITE.E4M3.F32.PACK_AB_MERGE_C R190, R236, R235, R39 ;  /* 0x000000ebecbe723e */ /* 0x000fce0004807027 */
[----:B------:R-:W1:Y:S01]  /*37850*/  LDC R98, c[0x0][0x278] ;  /* 0x00009e00ff627b82 */ /* 0x000e620000000800 */
[----:B------:R-:W-:Y:S01]  /*37860*/  F2FP.SATFINITE.E4M3.F32.PACK_AB_MERGE_C R191, R239, R249, R53 ;  /* 0x000000f9efbf723e */ /* 0x000fe20004807035 */
[----:B------:R-:W2:Y:S04]  /*37870*/  LDL.LU R240, [R1+0x498] ;  /* 0x0004980001f07983 */ /* 0x000ea80000300800 */
[----:B------:R-:W2:Y:S02]  /*37880*/  LDL.LU R238, [R1+0x49c] ;  /* 0x00049c0001ee7983 */ /* 0x000ea40000300800 */
[----:B------:R-:W1:Y:S01]  /*37890*/  LDC R99, c[0x0][0x278] ;  /* 0x00009e00ff637b82 */ /* 0x000e620000000800 */
[----:B------:R-:W-:Y:S01]  /*378a0*/  F2FP.SATFINITE.E4M3.F32.PACK_AB_MERGE_C R52, R246, R252, R169 ;  /* 0x000000fcf634723e */ /* 0x000fe200048070a9 */
[----:B------:R-:W2:Y:S04]  /*378b0*/  LDL.LU R230, [R1+0x4f8] ;  /* 0x0004f80001e67983 */ /* 0x000ea80000300800 */
[----:B------:R-:W2:Y:S01]  /*378c0*/  LDL.LU R222, [R1+0x4fc] ;  /* 0x0004fc0001de7983 */ /* 0x000ea20000300800 */
[----:B----4-:R-:W-:-:S03]  /*378d0*/  F2FP.SATFINITE.E4M3.F32.PACK_AB_MERGE_C R54, R243, R245, R54 ;  /* 0x000000f5f336723e */ /* 0x010fc60004807036 */
[----:B------:R-:W4:Y:S01]  /*378e0*/  LDS.128 R120, [R0] ;  /* 0x0000000000787984 */ /* 0x000f220000000c00 */
[----:B---3--:R-:W-:Y:S02]  /*378f0*/  F2FP.SATFINITE.E4M3.F32.PACK_AB_MERGE_C R53, R244, R247, R250 ;  /* 0x000000f7f435723e */ /* 0x008fe400048070fa */
[----:B--2---:R-:W-:Y:S01]  /*37900*/  F2FP.SATFINITE.E4M3.F32.PACK_AB_MERGE_C R55, R241, R242, R55 ;  /* 0x000000f2f137723e */ /* 0x004fe20004807037 */
[----:B------:R-:W-:Y:S01]  /*37910*/  BAR.SYNC.DEFER_BLOCKING 0x0 ;  /* 0x0000000000007b1d */ /* 0x000fe20000010000 */
[----:B------:R-:W-:-:S05]  /*37920*/  F2FP.SATFINITE.E4M3.F32.PACK_AB_MERGE_C R32, R213, R207, R197 ;  /* 0x000000cfd520723e */ /* 0x000fca00048070c5 */
[----:B------:R-:W2:Y:S01]  /*37930*/  LDL.LU R214, [R1+0x158] ;  /* 0x0001580001d67983 */ /* 0x000ea20000300800 */
[----:B------:R-:W-:-:S03]  /*37940*/  F2FP.SATFINITE.E4M3.F32.PACK_AB_MERGE_C R33, R221, R215, R174 ;  /* 0x000000d7dd21723e */ /* 0x000fc600048070ae */
[----:B------:R-:W-:Y:S01]  /*37950*/  STSM.16.M88.4 [R16], R88 ;  /* 0x0000005810007844 */ /* 0x000fe20000000200 */
[----:B------:R-:W-:Y:S01]  /*37960*/  F2FP.SATFINITE.E4M3.F32.PACK_AB_MERGE_C R9, R205, R251, R9 ;  /* 0x000000fbcd09723e */ /* 0x000fe20004807009 */
[----:B0-----:R-:W-:Y:S01]  /*37970*/  IMAD R12, R12, 0xa, RZ ;  /* 0x0000000a0c0c7824 */ /* 0x001fe200078e02ff */
[----:B------:R-:W0:Y:S08]  /*37980*/  LDC R198, c[0x0][0x278] ;  /* 0x00009e00ffc67b82 */ /* 0x000e300000000800 */
[----:B------:R-:W-:Y:S01]  /*37990*/  BAR.SYNC.DEFER_BLOCKING 0x0 ;  /* 0x0000000000007b1d */ /* 0x000fe20000010000 */
[----:B------:R-:W-:-:S02]  /*379a0*/  IMAD R85, R85, 0x53, RZ ;  /* 0x0000005355557824 */ /* 0x000fc400078e02ff */
[----:B------:R-:W-:Y:S02]  /*379b0*/  IMAD R93, R93, 0x5b, RZ ;  /* 0x0000005b5d5d7824 */ /* 0x000fe400078e02ff */
[----:B------:R-:W-:Y:S02]  /*379c0*/  IMAD R94, R94, 0x5c, RZ ;  /* 0x0000005c5e5e7824 */ /* 0x000fe400078e02ff */
[----:B------:R-:W-:Y:S01]  /*379d0*/  IMAD R95, R95, 0x5d, RZ ;  /* 0x0000005d5f5f7824 */ /* 0x000fe200078e02ff */
[----:B------:R-:W2:Y:S01]  /*379e0*/  LDL.LU R206, [R1+0x15c] ;  /* 0x00015c0001ce7983 */ /* 0x000ea20000300800 */
[----:B-1----:R-:W-:Y:S01]  /*379f0*/  IMAD R96, R96, 0x5e, RZ ;  /* 0x0000005e60607824 */ /* 0x002fe200078e02ff */
[----:B------:R-:W1:Y:S01]  /*37a00*/  LDC R228, c[0x0][0x278] ;  /* 0x00009e00ffe47b82 */ /* 0x000e620000000800 */
[----:B------:R-:W-:Y:S02]  /*37a10*/  IMAD R172, R172, 0x72, RZ ;  /* 0x00000072acac7824 */ /* 0x000fe400078e02ff */
[----:B------:R-:W-:-:S02]  /*37a20*/  IMAD R173, R173, 0x73, RZ ;  /* 0x00000073adad7824 */ /* 0x000fc400078e02ff */
[----:B------:R-:W-:Y:S02]  /*37a30*/  IMAD R180, R180, 0x7a, RZ ;  /* 0x0000007ab4b47824 */ /* 0x000fe400078e02ff */
[----:B------:R-:W-:Y:S01]  /*37a40*/  IMAD R181, R181, 0x7b, RZ ;  /* 0x0000007bb5b57824 */ /* 0x000fe200078e02ff */
[----:B------:R-:W3:Y:S01]  /*37a50*/  LDC R232, c[0x0][0x278] ;  /* 0x00009e00ffe87b82 */ /* 0x000ee20000000800 */
[----:B------:R-:W0:Y:S01]  /*37a60*/  LDS.128 R116, [R0] ;  /* 0x0000000000747984 */ /* 0x000e220000000c00 */
[----:B------:R-:W-:-:S06]  /*37a70*/  IMAD R182, R182, 0x7c, RZ ;  /* 0x0000007cb6b67824 */ /* 0x000fcc00078e02ff */
[----:B------:R-:W3:Y:S08]  /*37a80*/  LDC R233, c[0x0][0x278] ;  /* 0x00009e00ffe97b82 */ /* 0x000ef00000000800 */
[----:B------:R-:W-:Y:S01]  /*37a90*/  BAR.SYNC.DEFER_BLOCKING 0x0 ;  /* 0x0000000000007b1d */ /* 0x000fe20000010000 */
[----:B------:R-:W-:Y:S02]  /*37aa0*/  IMAD R183, R183, 0x7d, RZ ;  /* 0x0000007db7b77824 */ /* 0x000fe400078e02ff */
[----:B------:R-:W-:-:S02]  /*37ab0*/  IMAD R192, R192, 0x86, RZ ;  /* 0x00000086c0c07824 */ /* 0x000fc400078e02ff */
[----:B------:R-:W-:-:S03]  /*37ac0*/  IMAD R193, R193, 0x87, RZ ;  /* 0x00000087c1c17824 */ /* 0x000fc600078e02ff */
[----:B------:R-:W3:Y:S01]  /*37ad0*/  LDC R234, c[0x0][0x278] ;  /* 0x00009e00ffea7b82 */ /* 0x000ee20000000800 */
[----:B------:R-:W-:Y:S01]  /*37ae0*/  F2FP.SATFINITE.E4M3.F32.PACK_AB_MERGE_C R34, R229, R223, R17 ;  /* 0x000000dfe522723e */ /* 0x000fe20004807011 */
[----:B------:R1:W-:Y:S06]  /*37af0*/  STSM.16.M88.4 [R16], R68 ;  /* 0x0000004410007844 */ /* 0x0003ec0000000200 */
[----:B------:R-:W0:Y:S08]  /*37b00*/  LDC R17, c[0x0][0x278] ;  /* 0x00009e00ff117b82 */ /* 0x000e300000000800 */
[----:B------:R-:W-:Y:S01]  /*37b10*/  BAR.SYNC.DEFER_BLOCKING 0x0 ;  /* 0x0000000000007b1d */ /* 0x000fe20000010000 */
[----:B------:R-:W-:-:S07]  /*37b20*/  F2FP.SATFINITE.E4M3.F32.PACK_AB_MERGE_C R35, R237, R231, R35 ;  /* 0x000000e7ed23723e */ /* 0x000fce0004807023 */
[----:B------:R-:W3:Y:S01]  /*37b30*/  LDC R39, c[0x0][0x278] ;  /* 0x00009e00ff277b82 */ /* 0x000ee20000000800 */
[----:B----4-:R4:W-:Y:S01]  /*37b40*/  STL [R1+0x1850], R121 ;  /* 0x0018507901007387 */ /* 0x0109e20000100800 */
[----:B------:R-:W-:Y:S02]  /*37b50*/  IMAD R97, R97, 0x5f, RZ ;  /* 0x0000005f61617824 */ /* 0x000fe400078e02ff */
[----:B------:R-:W-:Y:S02]  /*37b60*/  IMAD R98, R98, 0x60, RZ ;  /* 0x0000006062627824 */ /* 0x000fe400078e02ff */
[----:B------:R-:W-:Y:S02]  /*37b70*/  IMAD R194, R194, 0x88, RZ ;  /* 0x00000088c2c27824 */ /* 0x000fe400078e02ff */
[----:B------:R-:W3:Y:S01]  /*37b80*/  LDC R235, c[0x0][0x278] ;  /* 0x00009e00ffeb7b82 */ /* 0x000ee20000000800 */
[----:B------:R-:W-:Y:S02]  /*37b90*/  F2FP.SATFINITE.E4M3.F32.PACK_AB_MERGE_C R10, R238, R240, R37 ;  /* 0x000000f0ee0a723e */ /* 0x000fe40004807025 */
[----:B------:R-:W-:-:S05]  /*37ba0*/  PRMT R252, R22, 0x7770, RZ ;  /* 0x0000777016fc7816 */ /* 0x000fca00000000ff */
[----:B-1----:R-:W1:Y:S01]  /*37bb0*/  LDC R68, c[0x0][0x278] ;  /* 0x00009e00ff447b82 */ /* 0x002e620000000800 */
[----:B------:R-:W1:Y:S07]  /*37bc0*/  LDS.128 R112, [R0] ;  /* 0x0000000000707984 */ /* 0x000e6e0000000c00 */
[----:B------:R-:W-:Y:S01]  /*37bd0*/  BAR.SYNC.DEFER_BLOCKING 0x0 ;  /* 0x0000000000007b1d */ /* 0x000fe20000010000 */
[----:B----4-:R-:W-:Y:S02]  /*37be0*/  PRMT R121, R13, 0x7773, RZ ;  /* 0x000077730d797816 */ /* 0x010fe400000000ff */
[----:B------:R-:W-:Y:S01]  /*37bf0*/  F2FP.SATFINITE.E4M3.F32.PACK_AB_MERGE_C R11, R222, R230, R38 ;  /* 0x000000e6de0b723e */ /* 0x000fe20004807026 */
[----:B0-----:R-:W-:-:S04]  /*37c00*/  IMAD R17, R17, 0xf, RZ ;  /* 0x0000000f11117824 */ /* 0x001fc800078e02ff */
[----:B------:R-:W0:Y:S01]  /*37c10*/  LDC R37, c[0x0][0x278] ;  /* 0x00009e00ff257b82 */ /* 0x000e220000000800 */
[----:B------:R4:W-:Y:S07]  /*37c20*/  STL [R1+0x1840], R122 ;  /* 0x0018407a01007387 */ /* 0x0009ee0000100800 */
[----:B------:R-:W1:Y:S08]  /*37c30*/  LDC R88, c[0x0][0x278] ;  /* 0x00009e00ff587b82 */ /* 0x000e700000000800 */
[----:B------:R-:W1:Y:S01]  /*37c40*/  LDC R89, c[0x0][0x278] ;  /* 0x00009e00ff597b82 */ /* 0x000e620000000800 */
[----:B------:R-:W-:Y:S07]  /*37c50*/  STSM.16.M88.4 [R16], R188 ;  /* 0x000000bc10007844 */ /* 0x000fee0000000200 */
[----:B------:R-:W-:Y:S08]  /*37c60*/  BAR.SYNC.DEFER_BLOCKING 0x0 ;  /* 0x0000000000007b1d */ /* 0x000ff00000010000 */
[----:B------:R-:W3:Y:S01]  /*37c70*/  LDC R38, c[0x0][0x278] ;  /* 0x00009e00ff267b82 */ /* 0x000ee20000000800 */
[----:B------:R0:W-:Y:S01]  /*37c80*/  STL [R1+0x1830], R123 ;  /* 0x0018307b01007387 */ /* 0x0001e20000100800 */
[----:B----4-:R-:W-:-:S06]  /*37c90*/  PRMT R122, R14, 0x7772, RZ ;  /* 0x000077720e7a7816 */ /* 0x010fcc00000000ff */
[----:B------:R-:W4:Y:S08]  /*37ca0*/  LDC R90, c[0x0][0x278] ;  /* 0x00009e00ff5a7b82 */ /* 0x000f300000000800 */
[----:B------:R-:W4:Y:S01]  /*37cb0*/  LDC R91, c[0x0][0x278] ;  /* 0x00009e00ff5b7b82 */ /* 0x000f220000000800 */
[----:B------:R-:W4:Y:S07]  /*37cc0*/  LDS.128 R108, [R0] ;  /* 0x00000000006c7984 */ /* 0x000f2e0000000c00 */
[----:B------:R-:W-:Y:S01]  /*37cd0*/  BAR.SYNC.DEFER_BLOCKING 0x0 ;  /* 0x0000000000007b1d */ /* 0x000fe20000010000 */
[----:B------:R-:W-:-:S07]  /*37ce0*/  IMAD R99, R99, 0x61, RZ ;  /* 0x0000006163637824 */ /* 0x000fce00078e02ff */
[----:B------:R-:W4:Y:S08]  /*37cf0*/  LDC R169, c[0x0][0x278] ;  /* 0x00009e00ffa97b82 */ /* 0x000f300000000800 */
[----:B------:R-:W4:Y:S08]  /*37d00*/  LDC R174, c[0x0][0x278] ;  /* 0x00009e00ffae7b82 */ /* 0x000f300000000800 */
[----:B------:R-:W4:Y:S01]  /*37d10*/  LDC R197, c[0x0][0x278] ;  /* 0x00009e00ffc57b82 */ /* 0x000f220000000800 */
[----:B------:R-:W-:Y:S07]  /*37d20*/  STSM.16.M88.4 [R16], R52 ;  /* 0x0000003410007844 */ /* 0x000fee0000000200 */
[----:B------:R-:W-:Y:S01]  /*37d30*/  BAR.SYNC.DEFER_BLOCKING 0x0 ;  /* 0x0000000000007b1d */ /* 0x000fe20000010000 */
[----:B------:R-:W-:-:S07]  /*37d40*/  IMAD R195, R195, 0x89, RZ ;  /* 0x00000089c3c37824 */ /* 0x000fce00078e02ff */
[----:B------:R-:W4:Y:S01]  /*37d50*/  LDC R205, c[0x0][0x278] ;  /* 0x00009e00ffcd7b82 */ /* 0x000f220000000800 */
[----:B------:R1:W-:Y:S01]  /*37d60*/  STL [R1+0x182c], R117 ;  /* 0x00182c7501007387 */ /* 0x0003e20000100800 */
[----:B0-----:R-:W-:Y:S01]  /*37d70*/  PRMT R123, R14, 0x7773, RZ ;  /* 0x000077730e7b7816 */ /* 0x001fe200000000ff */
[----:B------:R-:W-:-:S05]  /*37d80*/  IMAD R199, R199, 0x8d, RZ ;  /* 0x0000008dc7c77824 */ /* 0x000fca00078e02ff */
[----:B------:R-:W0:Y:S01]  /*37d90*/  LDC R207, c[0x0][0x278] ;  /* 0x00009e00ffcf7b82 */ /* 0x000e220000000800 */
[----:B------:R-:W-:Y:S02]  /*37da0*/  IMAD R202, R202, 0x90, RZ ;  /* 0x00000090caca7824 */ /* 0x000fe400078e02ff */
[----:B------:R-:W-:-:S05]  /*37db0*/  IMAD R204, R204, 0x92, RZ ;  /* 0x00000092cccc7824 */ /* 0x000fca00078e02ff */
[----:B------:R-:W0:Y:S01]  /*37dc0*/  LDC R213, c[0x0][0x278] ;  /* 0x00009e00ffd57b82 */ /* 0x000e220000000800 */
[----:B------:R-:W0:Y:S07]  /*37dd0*/  LDS.128 R104, [R0] ;  /* 0x0000000000687984 */ /* 0x000e2e0000000c00 */
[----:B------:R-:W-:Y:S01]  /*37de0*/  BAR.SYNC.DEFER_BLOCKING 0x0 ;  /* 0x0000000000007b1d */ /* 0x000fe20000010000 */
[----:B-1----:R-:W-:Y:S02]  /*37df0*/  PRMT R117, R15, 0x7773, RZ ;  /* 0x000077730f757816 */ /* 0x002fe400000000ff */
[----:B--2---:R-:W-:-:S05]  /*37e00*/  F2FP.SATFINITE.E4M3.F32.PACK_AB_MERGE_C R8, R206, R214, R168 ;  /* 0x000000d6ce08723e */ /* 0x004fca00048070a8 */
[----:B------:R-:W1:Y:S01]  /*37e10*/  LDC R14, c[0x0][0x278] ;  /* 0x00009e00ff0e7b82 */ /* 0x000e620000000800 */
[----:B------:R2:W-:Y:S01]  /*37e20*/  STL [R1+0x1828], R118 ;  /* 0x0018287601007387 */ /* 0x0005e20000100800 */
[----:B------:R-:W-:Y:S02]  /*37e30*/  IMAD R37, R37, 0x23, RZ ;  /* 0x0000002325257824 */ /* 0x000fe400078e02ff */
[----:B---3--:R-:W-:-:S04]  /*37e40*/  IMAD R38, R38, 0x24, RZ ;  /* 0x0000002426267824 */ /* 0x008fc800078e02ff */
[----:B------:R-:W3:Y:S01]  /*37e50*/  LDC R52, c[0x0][0x278] ;  /* 0x00009e00ff347b82 */ /* 0x000ee20000000800 */
[----:B------:R-:W-:-:S07]  /*37e60*/  IMAD R39, R39, 0x25, RZ ;  /* 0x0000002527277824 */ /* 0x000fce00078e02ff */
[----:B------:R-:W3:Y:S01]  /*37e70*/  LDC R53, c[0x0][0x278] ;  /* 0x00009e00ff357b82 */ /* 0x000ee20000000800 */
[----:B------:R4:W-:Y:S07]  /*37e80*/  STSM.16.M88.4 [R16], R32 ;  /* 0x0000002010007844 */ /* 0x0009ee0000000200 */
[----:B------:R-:W-:Y:S08]  /*37e90*/  BAR.SYNC.DEFER_BLOCKING 0x0 ;  /* 0x0000000000007b1d */ /* 0x000ff00000010000 */
[----:B------:R-:W3:Y:S01]  /*37ea0*/  LDC R54, c[0x0][0x278] ;  /* 0x00009e00ff367b82 */ /* 0x000ee20000000800 */
[----:B------:R-:W-:Y:S01]  /*37eb0*/  STL [R1+0x181c], R119 ;  /* 0x00181c7701007387 */ /* 0x000fe20000100800 */
[----:B--2---:R-:W-:Y:S01]  /*37ec0*/  PRMT R118, R20, 0x7770, RZ ;  /* 0x0000777014767816 */ /* 0x004fe200000000ff */
[----:B-1----:R-:W-:-:S05]  /*37ed0*/  IMAD R14, R14, 0xc, RZ ;  /* 0x0000000c0e0e7824 */ /* 0x002fca00078e02ff */
[----:B----4-:R-:W1:Y:S08]  /*37ee0*/  LDC R33, c[0x0][0x278] ;  /* 0x00009e00ff217b82 */ /* 0x010e700000000800 */
[----:B------:R-:W2:Y:S01]  /*37ef0*/  LDC R32, c[0x0][0x278] ;  /* 0x00009e00ff207b82 */ /* 0x000ea20000000800 */
[----:B------:R-:W4:Y:S04]  /*37f00*/  LDS.128 R100, [R0] ;  /* 0x0000000000647984 */ /* 0x000f280000000c00 */
[----:B------:R-:W-:Y:S03]  /*37f10*/  STL [R1+0x1818], R112 ;  /* 0x0018187001007387 */ /* 0x000fe60000100800 */
[----:B------:R-:W3:Y:S01]  /*37f20*/  LDC R34, c[0x0][0x278] ;  /* 0x00009e00ff227b82 */ /* 0x000ee20000000800 */
[----:B------:R-:W-:Y:S04]  /*37f30*/  STL [R1+0x1808], R113 ;  /* 0x0018087101007387 */ /* 0x000fe80000100800 */
[----:B------:R-:W-:Y:S03]  /*37f40*/  STL.64 [R1+0x17f8], R114 ;  /* 0x0017f87201007387 */ /* 0x000fe60000100a00 */
[----:B------:R-:W3:Y:S01]  /*37f50*/  LDC R35, c[0x0][0x278] ;  /* 0x00009e00ff237b82 */ /* 0x000ee20000000800 */
[----:B------:R-:W-:Y:S04]  /*37f60*/  STL [R1+0x17f4], R108 ;  /* 0x0017f46c01007387 */ /* 0x000fe80000100800 */
[----:B------:R-:W-:Y:S03]  /*37f70*/  STL [R1+0x17f0], R109 ;  /* 0x0017f06d01007387 */ /* 0x000fe60000100800 */
[----:B------:R-:W3:Y:S01]  /*37f80*/  LDC R55, c[0x0][0x278] ;  /* 0x00009e00ff377b82 */ /* 0x000ee20000000800 */
[----:B------:R-:W-:Y:S04]  /*37f90*/  STL [R1+0x17e0], R110 ;  /* 0x0017e06e01007387 */ /* 0x000fe80000100800 */
[----:B------:R-:W-:Y:S03]  /*37fa0*/  STL [R1+0x17d0], R111 ;  /* 0x0017d06f01007387 */ /* 0x000fe60000100800 */
[----:B------:R-:W3:Y:S01]  /*37fb0*/  LDC R69, c[0x0][0x278] ;  /* 0x00009e00ff457b82 */ /* 0x000ee20000000800 */
[----:B0-----:R-:W-:Y:S04]  /*37fc0*/  STL [R1+0x17cc], R105 ;  /* 0x0017cc6901007387 */ /* 0x001fe80000100800 */
[----:B------:R-:W-:Y:S03]  /*37fd0*/  STL [R1+0x17c8], R106 ;  /* 0x0017c86a01007387 */ /* 0x000fe60000100800 */
[----:B------:R-:W0:Y:S01]  /*37fe0*/  LDC R70, c[0x0][0x278] ;  /* 0x00009e00ff467b82 */ /* 0x000e220000000800 */
[----:B------:R-:W-:Y:S04]  /*37ff0*/  STL [R1+0x17bc], R107 ;  /* 0x0017bc6b01007387 */ /* 0x000fe80000100800 */
[----:B----4-:R-:W-:Y:S03]  /*38000*/  STL [R1+0x17b8], R102 ;  /* 0x0017b86601007387 */ /* 0x010fe60000100800 */
[----:B------:R-:W4:Y:S01]  /*38010*/  LDC R71, c[0x0][0x278] ;  /* 0x00009e00ff477b82 */ /* 0x000f220000000800 */
[----:B------:R-:W-:Y:S04]  /*38020*/  STL.64 [R1+0x17b0], R100 ;  /* 0x0017b06401007387 */ /* 0x000fe80000100a00 */
[----:B------:R-:W-:Y:S01]  /*38030*/  STL [R1+0x17a8], R103 ;  /* 0x0017a86701007387 */ /* 0x000fe20000100800 */
[----:B------:R-:W-:-:S02]  /*38040*/  IMAD R68, R68, 0x42, RZ ;  /* 0x0000004244447824 */ /* 0x000fc400078e02ff */
[----:B------:R-:W4:Y:S01]  /*38050*/  LDC R168, c[0x0][0x278] ;  /* 0x00009e00ffa87b82 */ /* 0x000f220000000800 */
[----:B------:R1:W-:Y:S04]  /*38060*/  STL [R1+0x1294], R0 ;  /* 0x0012940001007387 */ /* 0x0003e80000100800 */
[----:B------:R-:W-:Y:S01]  /*38070*/  STL.64 [R1+0x1920], R142 ;  /* 0x0019208e01007387 */ /* 0x000fe20000100a00 */
[----:B------:R-:W-:Y:S02]  /*38080*/  IMAD R88, R88, 0x56, RZ ;  /* 0x0000005658587824 */ /* 0x000fe400078e02ff */
[----:B------:R-:W4:Y:S01]  /*38090*/  LDC R188, c[0x0][0x278] ;  /* 0x00009e00ffbc7b82 */ /* 0x000f220000000800 */
[----:B------:R-:W-:Y:S01]  /*380a0*/  STL.64 [R1+0x18f8], R136 ;  /* 0x0018f88801007387 */ /* 0x000fe20000100a00 */
[----:B-1----:R-:W-:-:S03]  /*380b0*/  PRMT R0, R13, 0x7772, RZ ;  /* 0x000077720d007816 */ /* 0x002fc600000000ff */
[----:B------:R-:W-:Y:S01]  /*380c0*/  STL.64 [R1+0x1948], R144 ;  /* 0x0019489001007387 */ /* 0x000fe20000100a00 */
[----:B------:R-:W-:Y:S02]  /*380d0*/  PRMT R111, R20, 0x7773, RZ ;  /* 0x00007773146f7816 */ /* 0x000fe400000000ff */
[----:B------:R-:W1:Y:S01]  /*380e0*/  LDC R13, c[0x0][0x278] ;  /* 0x00009e00ff0d7b82 */ /* 0x000e620000000800 */
[----:B------:R-:W-:Y:S04]  /*380f0*/  STL.64 [R1+0x1908], R138 ;  /* 0x0019088a01007387 */ /* 0x000fe80000100a00 */
[----:B------:R-:W-:Y:S01]  /*38100*/  STL.64 [R1+0x18d0], R132 ;  /* 0x0018d08401007387 */ /* 0x000fe20000100a00 */
[----:B------:R-:W-:Y:S02]  /*38110*/  IMAD R89, R89, 0x57, RZ ;  /* 0x0000005759597824 */ /* 0x000fe400078e02ff */
[----:B------:R-:W4:Y:S01]  /*38120*/  LDC R189, c[0x0][0x278] ;  /* 0x00009e00ffbd7b82 */ /* 0x000f220000000800 */
[----:B------:R-:W-:Y:S04]  /*38130*/  STL.64 [R1+0x1930], R140 ;  /* 0x0019308c01007387 */ /* 0x000fe80000100a00 */
[----:B------:R-:W-:Y:S01]  /*38140*/  STL.64 [R1+0x1880], R126 ;  /* 0x0018807e01007387 */ /* 0x000fe20000100a00 */
[----:B------:R-:W-:-:S02]  /*38150*/  IMAD R90, R90, 0x58, RZ ;  /* 0x000000585a5a7824 */ /* 0x000fc400078e02ff */
[----:B------:R-:W4:Y:S01]  /*38160*/  LDC R190, c[0x0][0x278] ;  /* 0x00009e00ffbe7b82 */ /* 0x000f220000000800 */
[----:B------:R-:W-:Y:S04]  /*38170*/  STL.64 [R1+0x18e0], R134 ;  /* 0x0018e08601007387 */ /* 0x000fe80000100a00 */
[----:B------:R-:W-:Y:S01]  /*38180*/  STL.64 [R1+0x1858], R120 ;  /* 0x0018587801007387 */ /* 0x000fe20000100a00 */
[----:B------:R-:W-:Y:S02]  /*38190*/  IMAD R91, R91, 0x59, RZ ;  /* 0x000000595b5b7824 */ /* 0x000fe400078e02ff */
[----:B------:R-:W4:Y:S01]  /*381a0*/  LDC R191, c[0x0][0x278] ;  /* 0x00009e00ffbf7b82 */ /* 0x000f220000000800 */
[----:B------:R2:W-:Y:S01]  /*381b0*/  STL [R1+0xdf4], R0 ;  /* 0x000df40001007387 */ /* 0x0005e20000100800 */
[----:B------:R-:W-:-:S03]  /*381c0*/  PRMT R110, R20, 0x7772, RZ ;  /* 0x00007772146e7816 */ /* 0x000fc600000000ff */
[----:B------:R-:W-:Y:S01]  /*381d0*/  STL.64 [R1+0x18a8], R128 ;  /* 0x0018a88001007387 */ /* 0x000fe20000100a00 */
[----:B------:R-:W-:Y:S01]  /*381e0*/  PRMT R119, R20, 0x7771, RZ ;  /* 0x0000777114777816 */ /* 0x000fe200000000ff */
[----:B------:R-:W-:Y:S01]  /*381f0*/  IMAD R169, R169, 0x6f, RZ ;  /* 0x0000006fa9a97824 */ /* 0x000fe200078e02ff */
[C---:B------:R-:W-:Y:S01]  /*38200*/  PRMT R105, R21.reuse, 0x7772, RZ ;  /* 0x0000777215697816 */ /* 0x040fe200000000ff */
[----:B------:R-:W-:Y:S01]  /*38210*/  STL.64 [R1+0x1868], R122 ;  /* 0x0018687a01007387 */ /* 0x000fe20000100a00 */
[----:B------:R-:W-:Y:S01]  /*38220*/  PRMT R113, R21, 0x7771, RZ ;  /* 0x0000777115717816 */ /* 0x000fe200000000ff */
[----:B------:R-:W3:Y:S01]  /*38230*/  LDC R20, c[0x0][0x278] ;  /* 0x00009e00ff147b82 */ /* 0x000ee20000000800 */
[----:B--2---:R-:W-:Y:S01]  /*38240*/  PRMT R0, R15, 0x7772, RZ ;  /* 0x000077720f007816 */ /* 0x004fe200000000ff */
[----:B------:R-:W-:Y:S01]  /*38250*/  STL.64 [R1+0x18b8], R130 ;  /* 0x0018b88201007387 */ /* 0x000fe20000100a00 */
[----:B------:R-:W-:-:S03]  /*38260*/  PRMT R112, R21, 0x7770, RZ ;  /* 0x0000777015707816 */ /* 0x000fc600000000ff */
[----:B------:R-:W-:Y:S01]  /*38270*/  STL.64 [R1+0x1838], R116 ;  /* 0x0018387401007387 */ /* 0x000fe20000100a00 */
[C---:B------:R-:W-:Y:S01]  /*38280*/  PRMT R107, R22.reuse, 0x7773, RZ ;  /* 0x00007773166b7816 */ /* 0x040fe200000000ff */
[----:B------:R-:W2:Y:S02]  /*38290*/  LDC R15, c[0x0][0x278] ;  /* 0x00009e00ff0f7b82 */ /* 0x000ea40000000800 */
[----:B------:R0:W-:Y:S01]  /*382a0*/  STL [R1+0xe44], R0 ;  /* 0x000e440001007387 */ /* 0x0001e20000100800 */
[----:B------:R-:W-:-:S03]  /*382b0*/  PRMT R106, R22, 0x7772, RZ ;  /* 0x00007772166a7816 */ /* 0x000fc600000000ff */
[----:B------:R-:W-:Y:S01]  /*382c0*/  STL.64 [R1+0x1890], R124 ;  /* 0x0018907c01007387 */ /* 0x000fe20000100a00 */
[----:B------:R-:W-:Y:S01]  /*382d0*/  IMAD R174, R174, 0x74, RZ ;  /* 0x00000074aeae7824 */ /* 0x000fe200078e02ff */
[----:B------:R-:W4:Y:S02]  /*382e0*/  LDC R206, c[0x0][0x278] ;  /* 0x00009e00ffce7b82 */ /* 0x000f240000000800 */
[----:B------:R-:W-:Y:S01]  /*382f0*/  STL.64 [R1+0x1800], R110 ;  /* 0x0018006e01007387 */ /* 0x000fe20000100a00 */
[----:B0-----:R-:W-:-:S03]  /*38300*/  PRMT R0, R21, 0x7773, RZ ;  /* 0x0000777315007816 */ /* 0x001fc600000000ff */
[----:B------:R-:W-:Y:S01]  /*38310*/  STL.64 [R1+0x1848], R118 ;  /* 0x0018487601007387 */ /* 0x000fe20000100a00 */
[C---:B------:R-:W-:Y:S01]  /*38320*/  PRMT R109, R23.reuse, 0x7771, RZ ;  /* 0x00007771176d7816 */ /* 0x040fe200000000ff */
[----:B------:R-:W0:Y:S02]  /*38330*/  LDC R21, c[0x0][0x278] ;  /* 0x00009e00ff157b82 */ /* 0x000e240000000800 */
[----:B------:R1:W-:Y:S01]  /*38340*/  STL.64 [R1+0x17d8], R104 ;  /* 0x0017d86801007387 */ /* 0x0003e20000100a00 */
[----:B------:R-:W-:-:S03]  /*38350*/  PRMT R108, R23, 0x7770, RZ ;  /* 0x00007770176c7816 */ /* 0x000fc600000000ff */
[----:B------:R-:W-:Y:S01]  /*38360*/  STL [R1+0x10ac], R0 ;  /* 0x0010ac0001007387 */ /* 0x000fe20000100800 */
[C---:B------:R-:W-:Y:S01]  /*38370*/  PRMT R103, R24.reuse, 0x7771, RZ ;  /* 0x0000777118677816 */ /* 0x040fe200000000ff */
[----:B------:R-:W-:Y:S01]  /*38380*/  IMAD R197, R197, 0x8b, RZ ;  /* 0x0000008bc5c57824 */ /* 0x000fe200078e02ff */
[----:B------:R-:W-:Y:S01]  /*38390*/  PRMT R102, R24, 0x7770, RZ ;  /* 0x0000777018667816 */ /* 0x000fe200000000ff */
[----:B------:R-:W-:Y:S01]  /*383a0*/  STL.64 [R1+0x1820], R112 ;  /* 0x0018207001007387 */ /* 0x000fe20000100a00 */
[----:B------:R-:W-:Y:S01]  /*383b0*/  IMAD R198, R198, 0x8c, RZ ;  /* 0x0000008cc6c67824 */ /* 0x000fe200078e02ff */
[----:B------:R-:W4:Y:S02]  /*383c0*/  LDC R23, c[0x0][0x278] ;  /* 0x00009e00ff177b82 */ /* 0x000f240000000800 */
[----:B------:R-:W-:Y:S04]  /*383d0*/  STL.64 [R1+0x17e8], R106 ;  /* 0x0017e86a01007387 */ /* 0x000fe80000100a00 */
[----:B------:R3:W-:Y:S02]  /*383e0*/  STL [R1+0x119c], R5 ;  /* 0x00119c0501007387 */ /* 0x0007e40000100800 */
[----:B-1----:R-:W1:Y:S02]  /*383f0*/  LDC R104, c[0x0][0x278] ;  /* 0x00009e00ff687b82 */ /* 0x002e640000000800 */
[----:B------:R2:W-:Y:S06]  /*38400*/  STL [R1+0x1198], R4 ;  /* 0x0011980401007387 */ /* 0x0005ec0000100800 */
[----:B------:R-:W-:Y:S01]  /*38410*/  BAR.SYNC.DEFER_BLOCKING 0x0 ;  /* 0x0000000000007b1d */ /* 0x000fe20000010000 */
[----:B---3--:R-:W-:-:S02]  /*38420*/  PRMT R5, R24, 0x7773, RZ ;  /* 0x0000777318057816 */ /* 0x008fc400000000ff */
[----:B--2---:R-:W-:Y:S01]  /*38430*/  PRMT R4, R24, 0x7772, RZ ;  /* 0x0000777218047816 */ /* 0x004fe200000000ff */
[----:B------:R-:W-:Y:S02]  /*38440*/  IMAD R205, R205, 0x93, RZ ;  /* 0x00000093cdcd7824 */ /* 0x000fe400078e02ff */
[----:B------:R-:W-:Y:S01]  /*38450*/  STL.64 [R1+0x1810], R108 ;  /* 0x0018106c01007387 */ /* 0x000fe20000100a00 */
[----:B------:R-:W-:Y:S01]  /*38460*/  PRMT R0, R22, 0x7771, RZ ;  /* 0x0000777116007816 */ /* 0x000fe200000000ff */
[----:B------:R-:W-:Y:S01]  /*38470*/  IMAD R13, R13, 0xb, RZ ;  /* 0x0000000b0d0d7824 */ /* 0x000fe200078e02ff */
[----:B------:R-:W2:Y:S01]  /*38480*/  LDC R22, c[0x0][0x278] ;  /* 0x00009e00ff167b82 */ /* 0x000ea20000000800 */
[----:B------:R3:W-:Y:S04]  /*38490*/  STL [R1+0x1280], R5 ;  /* 0x0012800501007387 */ /* 0x0007e80000100800 */
[----:B------:R0:W-:Y:S03]  /*384a0*/  STL [R1+0x127c], R4 ;  /* 0x00127c0401007387 */ /* 0x0001e60000100800 */
[----:B------:R-:W4:Y:S01]  /*384b0*/  LDC R24, c[0x0][0x278] ;  /* 0x00009e00ff187b82 */ /* 0x000f220000000800 */
[C---:B---3--:R-:W-:Y:S01]  /*384c0*/  PRMT R5, R25.reuse, 0x7773, RZ ;  /* 0x0000777319057816 */ /* 0x048fe200000000ff */
[----:B------:R-:W-:Y:S01]  /*384d0*/  STL.64 [R1+0x17c0], R102 ;  /* 0x0017c06601007387 */ /* 0x000fe20000100a00 */
[----:B0-----:R-:W-:-:S03]  /*384e0*/  PRMT R4, R25, 0x7771, RZ ;  /* 0x0000777119047816 */ /* 0x001fc600000000ff */
[----:B------:R0:W-:Y:S01]  /*384f0*/  STL [R1+0x1278], R5 ;  /* 0x0012780501007387 */ /* 0x0001e20000100800 */
[----:B------:R-:W-:Y:S01]  /*38500*/  IMAD R207, R207, 0x95, RZ ;  /* 0x00000095cfcf7824 */ /* 0x000fe200078e02ff */
[----:B------:R-:W3:Y:S02]  /*38510*/  LDC R214, c[0x0][0x278] ;  /* 0x00009e00ffd67b82 */ /* 0x000ee40000000800 */
[----:B------:R1:W-:Y:S01]  /*38520*/  STL [R1+0x1274], R6 ;  /* 0x0012740601007387 */ /* 0x0003e20000100800 */
[----:B0-----:R-:W-:-:S03]  /*38530*/  PRMT R5, R25, 0x7770, RZ ;  /* 0x0000777019057816 */ /* 0x001fc600000000ff */
[----:B------:R0:W-:Y:S02]  /*38540*/  STL [R1+0x1270], R4 ;  /* 0x0012700401007387 */ /* 0x0001e40000100800 */
[----:B------:R-:W3:Y:S01]  /*38550*/  LDC R25, c[0x0][0x278] ;  /* 0x00009e00ff197b82 */ /* 0x000ee20000000800 */
[----:B-1----:R-:W-:Y:S01]  /*38560*/  PRMT R6, R26, 0x7773, RZ ;  /* 0x000077731a067816 */ /* 0x002fe200000000ff */
[----:B------:R1:W-:Y:S01]  /*38570*/  STL [R1+0x1260], R5 ;  /* 0x0012600501007387 */ /* 0x0003e20000100800 */
[----:B------:R-:W-:-:S05]  /*38580*/  IMAD R208, R208, 0x96, RZ ;  /* 0x00000096d0d07824 */ /* 0x000fca00078e02ff */
[----:B------:R-:W3:Y:S01]  /*38590*/  LDC R215, c[0x0][0x278] ;  /* 0x00009e00ffd77b82 */ /* 0x000ee20000000800 */
[C---:B0-----:R-:W-:Y:S01]  /*385a0*/  PRMT R4, R26.reuse, 0x7772, RZ ;  /* 0x000077721a047816 */ /* 0x041fe200000000ff */
[----:B------:R0:W-:Y:S01]  /*385b0*/  STL [R1+0x126c], R6 ;  /* 0x00126c0601007387 */ /* 0x0001e20000100800 */
[----:B-1----:R-:W-:-:S03]  /*385c0*/  PRMT R5, R26, 0x7771, RZ ;  /* 0x000077711a057816 */ /* 0x002fc600000000ff */
[----:B------:R1:W-:Y:S01]  /*385d0*/  STL [R1+0x1268], R4 ;  /* 0x0012680401007387 */ /* 0x0003e20000100800 */
[----:B------:R-:W-:Y:S01]  /*385e0*/  IMAD R209, R209, 0x97, RZ ;  /* 0x00000097d1d17824 */ /* 0x000fe200078e02ff */
[----:B------:R-:W3:Y:S02]  /*385f0*/  LDC R221, c[0x0][0x278] ;  /* 0x00009e00ffdd7b82 */ /* 0x000ee40000000800 */
[----:B------:R2:W-:Y:S01]  /*38600*/  STL [R1+0x1264], R5 ;  /* 0x0012640501007387 */ /* 0x0005e20000100800 */
[----:B0-----:R-:W-:Y:S02]  /*38610*/  PRMT R6, R26, 0x7770, RZ ;  /* 0x000077701a067816 */ /* 0x001fe400000000ff */
[----:B-1----:R-:W-:-:S03]  /*38620*/  PRMT R4, R27, 0x7773, RZ ;  /* 0x000077731b047816 */ /* 0x002fc600000000ff */
[----:B------:R0:W-:Y:S01]  /*38630*/  STL [R1+0x1250], R6 ;  /* 0x0012500601007387 */ /* 0x0001e20000100800 */
[----:B------:R-:W-:Y:S01]  /*38640*/  IMAD R15, R15, 0xd, RZ ;  /* 0x0000000d0f0f7824 */ /* 0x000fe200078e02ff */
[----:B------:R-:W1:Y:S01]  /*38650*/  LDC R26, c[0x0][0x278] ;  /* 0x00009e00ff1a7b82 */ /* 0x000e620000000800 */
[C---:B--2---:R-:W-:Y:S01]  /*38660*/  PRMT R5, R27.reuse, 0x7772, RZ ;  /* 0x000077721b057816 */ /* 0x044fe200000000ff */
[----:B------:R2:W-:Y:S04]  /*38670*/  STL [R1+0x125c], R4 ;  /* 0x00125c0401007387 */ /* 0x0005e80000100800 */
[----:B------:R4:W-:Y:S01]  /*38680*/  STL [R1+0x1258], R5 ;  /* 0x0012580501007387 */ /* 0x0009e20000100800 */
[C---:B0-----:R-:W-:Y:S01]  /*38690*/  PRMT R6, R27.reuse, 0x7771, RZ ;  /* 0x000077711b067816 */ /* 0x041fe200000000ff */
[----:B------:R-:W-:Y:S01]  /*386a0*/  IMAD R210, R210, 0x98, RZ ;  /* 0x00000098d2d27824 */ /* 0x000fe200078e02ff */
[----:B------:R-:W0:Y:S01]  /*386b0*/  LDC R222, c[0x0][0x278] ;  /* 0x00009e00ffde7b82 */ /* 0x000e220000000800 */
[----:B--2---:R-:W-:-:S02]  /*386c0*/  PRMT R4, R27, 0x7770, RZ ;  /* 0x000077701b047816 */ /* 0x004fc400000000ff */
[----:B------:R2:W-:Y:S01]  /*386d0*/  STL [R1+0x1254], R6 ;  /* 0x0012540601007387 */ /* 0x0005e20000100800 */
[----:B----4-:R-:W-:-:S03]  /*386e0*/  PRMT R5, R28, 0x7773, RZ ;  /* 0x000077731c057816 */ /* 0x010fc600000000ff */
[----:B------:R4:W-:Y:S01]  /*386f0*/  STL [R1+0x124c], R4 ;  /* 0x00124c0401007387 */ /* 0x0009e20000100800 */
[----:B------:R-:W0:Y:S03]  /*38700*/  LDC R27, c[0x0][0x278] ;  /* 0x00009e00ff1b7b82 */ /* 0x000e260000000800 */
[----:B------:R3:W-:Y:S01]  /*38710*/  STL [R1+0x1248], R5 ;  /* 0x0012480501007387 */ /* 0x0007e20000100800 */
[----:B--2---:R-:W-:Y:S01]  /*38720*/  PRMT R6, R28, 0x7772, RZ ;  /* 0x000077721c067816 */ /* 0x004fe200000000ff */
[----:B------:R-:W-:Y:S02]  /*38730*/  IMAD R211, R211, 0x99, RZ ;  /* 0x00000099d3d37824 */ /* 0x000fe400078e02ff */
[----:B------:R-:W-:Y:S01]  /*38740*/  IMAD R212, R212, 0x9a, RZ ;  /* 0x0000009ad4d47824 */ /* 0x000fe200078e02ff */
[----:B----4-:R-:W-:Y:S01]  /*38750*/  PRMT R4, R28, 0x7771, RZ ;  /* 0x000077711c047816 */ /* 0x010fe200000000ff */
[----:B------:R2:W-:Y:S01]  /*38760*/  STL [R1+0x1244], R6 ;  /* 0x0012440601007387 */ /* 0x0005e20000100800 */
[----:B------:R-:W-:Y:S01]  /*38770*/  IMAD R216, R216, 0x9e, RZ ;  /* 0x0000009ed8d87824 */ /* 0x000fe200078e02ff */
[----:B------:R-:W4:Y:S01]  /*38780*/  LDC R223, c[0x0][0x278] ;  /* 0x00009e00ffdf7b82 */ /* 0x000f220000000800 */
[----:B---3--:R-:W-:Y:S01]  /*38790*/  PRMT R5, R28, 0x7770, RZ ;  /* 0x000077701c057816 */ /* 0x008fe200000000ff */
[----:B------:R3:W-:Y:S04]  /*387a0*/  STL [R1+0x1240], R4 ;  /* 0x0012400401007387 */ /* 0x0007e80000100800 */
[----:B------:R1:W-:Y:S01]  /*387b0*/  STL [R1+0x1230], R5 ;  /* 0x0012300501007387 */ /* 0x0003e20000100800 */
[C---:B--2---:R-:W-:Y:S01]  /*387c0*/  PRMT R6, R29.reuse, 0x7773, RZ ;  /* 0x000077731d067816 */ /* 0x044fe200000000ff */
[----:B------:R-:W2:Y:S01]  /*387d0*/  LDC R28, c[0x0][0x278] ;  /* 0x00009e00ff1c7b82 */ /* 0x000ea20000000800 */
[----:B---3--:R-:W-:-:S03]  /*387e0*/  PRMT R4, R29, 0x7772, RZ ;  /* 0x000077721d047816 */ /* 0x008fc600000000ff */
[----:B------:R3:W-:Y:S01]  /*387f0*/  STL [R1+0x123c], R6 ;  /* 0x00123c0601007387 */ /* 0x0007e20000100800 */
[----:B-1----:R-:W-:-:S03]  /*38800*/  PRMT R5, R29, 0x7771, RZ ;  /* 0x000077711d057816 */ /* 0x002fc600000000ff */
[----:B------:R1:W-:Y:S01]  /*38810*/  STL [R1+0x1238], R4 ;  /* 0x0012380401007387 */ /* 0x0003e20000100800 */
[----:B------:R-:W-:Y:S01]  /*38820*/  IMAD R217, R217, 0x9f, RZ ;  /* 0x0000009fd9d97824 */ /* 0x000fe200078e02ff */
[----:B------:R-:W4:Y:S02]  /*38830*/  LDC R229, c[0x0][0x278] ;  /* 0x00009e00ffe57b82 */ /* 0x000f240000000800 */
[----:B------:R0:W-:Y:S01]  /*38840*/  STL [R1+0x1234], R5 ;  /* 0x0012340501007387 */ /* 0x0001e20000100800 */
[----:B---3--:R-:W-:Y:S02]  /*38850*/  PRMT R6, R29, 0x7770, RZ ;  /* 0x000077701d067816 */ /* 0x008fe400000000ff */
[----:B-1----:R-:W-:-:S03]  /*38860*/  PRMT R4, R30, 0x7773, RZ ;  /* 0x000077731e047816 */ /* 0x002fc600000000ff */
[----:B------:R1:W-:Y:S01]  /*38870*/  STL [R1+0x1220], R6 ;  /* 0x0012200601007387 */ /* 0x0003e20000100800 */
[----:B------:R-:W3:Y:S01]  /*38880*/  LDC R29, c[0x0][0x278] ;  /* 0x00009e00ff1d7b82 */ /* 0x000ee20000000800 */
[----:B0-----:R-:W-:Y:S02]  /*38890*/  PRMT R5, R30, 0x7772, RZ ;  /* 0x000077721e057816 */ /* 0x001fe400000000ff */
[----:B------:R0:W-:Y:S04]  /*388a0*/  STL [R1+0x122c], R4 ;  /* 0x00122c0401007387 */ /* 0x0001e80000100800 */
[----:B------:R0:W-:Y:S01]  /*388b0*/  STL [R1+0x1228], R5 ;  /* 0x0012280501007387 */ /* 0x0001e20000100800 */
[----:B------:R-:W-:Y:S01]  /*388c0*/  IMAD R218, R218, 0xa0, RZ ;  /* 0x000000a0dada7824 */ /* 0x000fe200078e02ff */
[C---:B-1----:R-:W-:Y:S01]  /*388d0*/  PRMT R6, R30.reuse, 0x7771, RZ ;  /* 0x000077711e067816 */ /* 0x042fe200000000ff */
[----:B------:R-:W-:Y:S01]  /*388e0*/  IMAD R219, R219, 0xa1, RZ ;  /* 0x000000a1dbdb7824 */ /* 0x000fe200078e02ff */
[----:B------:R-:W1:Y:S01]  /*388f0*/  LDC R230, c[0x0][0x278] ;  /* 0x00009e00ffe67b82 */ /* 0x000e620000000800 */
[----:B0-----:R-:W-:-:S02]  /*38900*/  PRMT R4, R30, 0x7770, RZ ;  /* 0x000077701e047816 */ /* 0x001fc400000000ff */
[----:B------:R0:W-:Y:S01]  /*38910*/  STL [R1+0x1224], R6 ;  /* 0x0012240601007387 */ /* 0x0001e20000100800 */
[----:B------:R-:W-:-:S03]  /*38920*/  PRMT R5, R31, 0x7773, RZ ;  /* 0x000077731f057816 */ /* 0x000fc600000000ff */
[----:B------:R2:W-:Y:S01]  /*38930*/  STL [R1+0x1210], R4 ;  /* 0x0012100401007387 */ /* 0x0005e20000100800 */
[----:B------:R-:W-:Y:S01]  /*38940*/  IMAD R20, R20, 0x12, RZ ;  /* 0x0000001214147824 */ /* 0x000fe200078e02ff */
[----:B------:R-:W4:Y:S02]  /*38950*/  LDC R30, c[0x0][0x278] ;  /* 0x00009e00ff1e7b82 */ /* 0x000f240000000800 */
[----:B------:R2:W-:Y:S01]  /*38960*/  STL [R1+0x121c], R5 ;  /* 0x00121c0501007387 */ /* 0x0005e20000100800 */
[C---:B0-----:R-:W-:Y:S02]  /*38970*/  PRMT R6, R31.reuse, 0x7772, RZ ;  /* 0x000077721f067816 */ /* 0x041fe400000000ff */
[----:B--2---:R-:W-:-:S03]  /*38980*/  PRMT R4, R31, 0x7771, RZ ;  /* 0x000077711f047816 */ /* 0x004fc600000000ff */
[----:B------:R0:W-:Y:S01]  /*38990*/  STL [R1+0x1218], R6 ;  /* 0x0012180601007387 */ /* 0x0001e20000100800 */
[----:B------:R-:W-:Y:S01]  /*389a0*/  IMAD R220, R220, 0xa2, RZ ;  /* 0x000000a2dcdc7824 */ /* 0x000fe200078e02ff */
[----:B------:R-:W2:Y:S01]  /*389b0*/  LDC R231, c[0x0][0x278] ;  /* 0x00009e00ffe77b82 */ /* 0x000ea20000000800 */
[----:B------:R-:W-:Y:S01]  /*389c0*/  PRMT R5, R31, 0x7770, RZ ;  /* 0x000077701f057816 */ /* 0x000fe200000000ff */
[----:B------:R3:W-:Y:S04]  /*389d0*/  STL [R1+0x1214], R4 ;  /* 0x0012140401007387 */ /* 0x0007e80000100800 */
[----:B------:R3:W-:Y:S01]  /*389e0*/  STL [R1+0x120c], R5 ;  /* 0x00120c0501007387 */ /* 0x0007e20000100800 */
[----:B0-----:R-:W-:Y:S01]  /*389f0*/  PRMT R6, R40, 0x7773, RZ ;  /* 0x0000777328067816 */ /* 0x001fe200000000ff */
[----:B------:R-:W-:-:S02]  /*38a00*/  IMAD R224, R224, 0xa6, RZ ;  /* 0x000000a6e0e07824 */ /* 0x000fc400078e02ff */
[----:B------:R-:W-:Y:S01]  /*38a10*/  STSM.16.M88.4 [R16], R8 ;  /* 0x0000000810007844 */ /* 0x000fe20000000200 */
[----:B------:R-:W-:Y:S01]  /*38a20*/  IMAD R21, R21, 0x13, RZ ;  /* 0x0000001315157824 */ /* 0x000fe200078e02ff */
[----:B---3--:R-:W-:Y:S01]  /*38a30*/  PRMT R4, R40, 0x7772, RZ ;  /* 0x0000777228047816 */ /* 0x008fe200000000ff */
[----:B------:R-:W-:Y:S01]  /*38a40*/  IMAD R22, R22, 0x14, RZ ;  /* 0x0000001416167824 */ /* 0x000fe200078e02ff */
[----:B------:R-:W0:Y:S01]  /*38a50*/  LDC R31, c[0x0][0x278] ;  /* 0x00009e00ff1f7b82 */ /* 0x000e220000000800 */
[C---:B------:R-:W-:Y:S01]  /*38a60*/  PRMT R5, R40.reuse, 0x7771, RZ ;  /* 0x0000777128057816 */ /* 0x040fe200000000ff */
[----:B------:R3:W-:Y:S04]  /*38a70*/  STL [R1+0x1208], R6 ;  /* 0x0012080601007387 */ /* 0x0007e80000100800 */
[----:B------:R1:W-:Y:S01]  /*38a80*/  STL [R1+0x1204], R4 ;  /* 0x0012040401007387 */ /* 0x0003e20000100800 */
[----:B------:R-:W-:Y:S01]  /*38a90*/  IMAD R225, R225, 0xa7, RZ ;  /* 0x000000a7e1e17824 */ /* 0x000fe200078e02ff */
[----:B------:R-:W2:Y:S02]  /*38aa0*/  LDC R236, c[0x0][0x278] ;  /* 0x00009e00ffec7b82 */ /* 0x000ea40000000800 */
[----:B------:R1:W-:Y:S01]  /*38ab0*/  STL [R1+0x1200], R5 ;  /* 0x0012000501007387 */ /* 0x0003e20000100800 */
[----:B---3--:R-:W-:Y:S01]  /*38ac0*/  PRMT R6, R40, 0x7770, RZ ;  /* 0x0000777028067816 */ /* 0x008fe200000000ff */
[----:B------:R-:W-:-:S04]  /*38ad0*/  IMAD R24, R24, 0x16, RZ ;  /* 0x0000001618187824 */ /* 0x000fc800078e02ff */
[----:B------:R-:W-:Y:S01]  /*38ae0*/  BAR.SYNC.DEFER_BLOCKING 0x0 ;  /* 0x0000000000007b1d */ /* 0x000fe20000010000 */
[C---:B-1----:R-:W-:Y:S02]  /*38af0*/  PRMT R4, R41.reuse, 0x7773, RZ ;  /* 0x0000777329047816 */ /* 0x042fe400000000ff */
[----:B------:R-:W-:-:S05]  /*38b00*/  PRMT R5, R41, 0x7772, RZ ;  /* 0x0000777229057816 */ /* 0x000fca00000000ff */
[----:B------:R-:W1:Y:S01]  /*38b10*/  LDC R9, c[0x0][0x278] ;  /* 0x00009e00ff097b82 */ /* 0x000e620000000800 */
[----:B------:R3:W-:Y:S04]  /*38b20*/  STL [R1+0x11f0], R6 ;  /* 0x0011f00601007387 */ /* 0x0007e80000100800 */
[----:B------:R4:W-:Y:S03]  /*38b30*/  STL [R1+0x11fc], R4 ;  /* 0x0011fc0401007387 */ /* 0x0009e60000100800 */
[----:B------:R-:W0:Y:S01]  /*38b40*/  LDC R8, c[0x0][0x278] ;  /* 0x00009e00ff087b82 */ /* 0x000e220000000800 */
[----:B------:R4:W-:Y:S01]  /*38b50*/  STL [R1+0x11f8], R5 ;  /* 0x0011f80501007387 */ /* 0x0009e20000100800 */
[----:B---3--:R-:W-:-:S02]  /*38b60*/  PRMT R6, R41, 0x7771, RZ ;  /* 0x0000777129067816 */ /* 0x008fc400000000ff */
[----:B----4-:R-:W-:-:S03]  /*38b70*/  PRMT R4, R41, 0x7770, RZ ;  /* 0x0000777029047816 */ /* 0x010fc600000000ff */
[----:B------:R3:W-:Y:S01]  /*38b80*/  STL [R1+0x11f4], R6 ;  /* 0x0011f40601007387 */ /* 0x0007e20000100800 */
[----:B------:R-:W4:Y:S01]  /*38b90*/  LDC R10, c[0x0][0x278] ;  /* 0x00009e00ff0a7b82 */ /* 0x000f220000000800 */
[C---:B------:R-:W-:Y:S02]  /*38ba0*/  PRMT R5, R42.reuse, 0x7773, RZ ;  /* 0x000077732a057816 */ /* 0x040fe400000000ff */
[----:B------:R2:W-:Y:S04]  /*38bb0*/  STL [R1+0x11e0], R4 ;  /* 0x0011e00401007387 */ /* 0x0005e80000100800 */
[----:B------:R2:W-:Y:S01]  /*38bc0*/  STL [R1+0x11ec], R5 ;  /* 0x0011ec0501007387 */ /* 0x0005e20000100800 */
[----:B------:R-:W4:Y:S01]  /*38bd0*/  LDC R11, c[0x0][0x278] ;  /* 0x00009e00ff0b7b82 */ /* 0x000f220000000800 */
[----:B---3--:R-:W-:-:S02]  /*38be0*/  PRMT R6, R42, 0x7772, RZ ;  /* 0x000077722a067816 */ /* 0x008fc400000000ff */
[----:B--2---:R-:W-:-:S03]  /*38bf0*/  PRMT R4, R42, 0x7771, RZ ;  /* 0x000077712a047816 */ /* 0x004fc600000000ff */
[----:B------:R2:W-:Y:S02]  /*38c00*/  STL [R1+0x11e8], R6 ;  /* 0x0011e80601007387 */ /* 0x0005e40000100800 */
[----:B------:R-:W3:Y:S01]  /*38c10*/  LDC R16, c[0x0][0x278] ;  /* 0x00009e00ff107b82 */ /* 0x000ee20000000800 */
[----:B------:R-:W-:Y:S01]  /*38c20*/  PRMT R5, R42, 0x7770, RZ ;  /* 0x000077702a057816 */ /* 0x000fe200000000ff */
[----:B------:R1:W-:Y:S04]  /*38c30*/  STL [R1+0x11e4], R4 ;  /* 0x0011e40401007387 */ /* 0x0003e80000100800 */
[----:B------:R1:W-:Y:S01]  /*38c40*/  STL [R1+0x11d0], R5 ;  /* 0x0011d00501007387 */ /* 0x0003e20000100800 */
[----:B--2---:R-:W-:Y:S01]  /*38c50*/  PRMT R6, R43, 0x7773, RZ ;  /* 0x000077732b067816 */ /* 0x004fe200000000ff */
[----:B-1----:R-:W-:Y:S01]  /*38c60*/  IMAD R9, R9, 0x7, RZ ;  /* 0x0000000709097824 */ /* 0x002fe200078e02ff */
[----:B------:R-:W1:Y:S01]  /*38c70*/  LDC R40, c[0x0][0x278] ;  /* 0x00009e00ff287b82 */ /* 0x000e620000000800 */
[----:B------:R-:W-:-:S02]  /*38c80*/  PRMT R4, R43, 0x7772, RZ ;  /* 0x000077722b047816 */ /* 0x000fc400000000ff */
[----:B------:R2:W-:Y:S01]  /*38c90*/  STL [R1+0x11dc], R6 ;  /* 0x0011dc0601007387 */ /* 0x0005e20000100800 */
[----:B------:R-:W-:-:S03]  /*38ca0*/  PRMT R5, R43, 0x7771, RZ ;  /* 0x000077712b057816 */ /* 0x000fc600000000ff */
[----:B------:R4:W-:Y:S01]  /*38cb0*/  STL [R1+0x11d8], R4 ;  /* 0x0011d80401007387 */ /* 0x0009e20000100800 */
[----:B0-----:R-:W-:Y:S01]  /*38cc0*/  IMAD R8, R8, 0x6, RZ ;  /* 0x0000000608087824 */ /* 0x001fe200078e02ff */
[----:B------:R-:W0:Y:S02]  /*38cd0*/  LDC R41, c[0x0][0x278] ;  /* 0x00009e00ff297b82 */ /* 0x000e240000000800 */
[----:B------:R4:W-:Y:S01]  /*38ce0*/  STL [R1+0x11d4], R5 ;  /* 0x0011d40501007387 */ /* 0x0009e20000100800 */
[----:B--2---:R-:W-:Y:S02]  /*38cf0*/  PRMT R6, R43, 0x7770, RZ ;  /* 0x000077702b067816 */ /* 0x004fe400000000ff */
[----:B----4-:R-:W-:-:S03]  /*38d00*/  PRMT R4, R44, 0x7773, RZ ;  /* 0x000077732c047816 */ /* 0x010fc600000000ff */
[----:B------:R2:W-:Y:S01]  /*38d10*/  STL [R1+0x11cc], R6 ;  /* 0x0011cc0601007387 */ /* 0x0005e20000100800 */
[----:B------:R-:W-:Y:S01]  /*38d20*/  IMAD.SHL.U32 R10, R10, 0x8, RZ ;  /* 0x000000080a0a7824 */ /* 0x000fe200078e00ff */
[----:B------:R-:W4:Y:S01]  /*38d30*/  LDC R43, c[0x0][0x278] ;  /* 0x00009e00ff2b7b82 */ /* 0x000f220000000800 */
[C---:B------:R-:W-:Y:S01]  /*38d40*/  PRMT R5, R44.reuse, 0x7772, RZ ;  /* 0x000077722c057816 */ /* 0x040fe200000000ff */
[----:B------:R3:W-:Y:S04]  /*38d50*/  STL [R1+0x11c8], R4 ;  /* 0x0011c80401007387 */ /* 0x0007e80000100800 */
[----:B------:R3:W-:Y:S01]  /*38d60*/  STL [R1+0x11c4], R5 ;  /* 0x0011c40501007387 */ /* 0x0007e20000100800 */
[C---:B--2---:R-:W-:Y:S01]  /*38d70*/  PRMT R6, R44.reuse, 0x7771, RZ ;  /* 0x000077712c067816 */ /* 0x044fe200000000ff */
[----:B------:R-:W-:Y:S01]  /*38d80*/  IMAD R11, R11, 0x9, RZ ;  /* 0x000000090b0b7824 */ /* 0x000fe200078e02ff */
[----:B------:R-:W2:Y:S01]  /*38d90*/  LDC R42, c[0x0][0x278] ;  /* 0x00009e00ff2a7b82 */ /* 0x000ea20000000800 */
[----:B---3--:R-:W-:-:S02]  /*38da0*/  PRMT R4, R44, 0x7770, RZ ;  /* 0x000077702c047816 */ /* 0x008fc400000000ff */
[----:B------:R3:W-:Y:S01]  /*38db0*/  STL [R1+0x11c0], R6 ;  /* 0x0011c00601007387 */ /* 0x0007e20000100800 */
[----:B------:R-:W-:-:S03]  /*38dc0*/  PRMT R5, R45, 0x7773, RZ ;  /* 0x000077732d057816 */ /* 0x000fc600000000ff */
[----:B------:R1:W-:Y:S01]  /*38dd0*/  STL [R1+0x11b0], R4 ;  /* 0x0011b00401007387 */ /* 0x0003e20000100800 */
[----:B------:R-:W-:Y:S01]  /*38de0*/  IMAD R16, R16, 0xe, RZ ;  /* 0x0000000e10107824 */ /* 0x000fe200078e02ff */
[----:B------:R-:W2:Y:S02]  /*38df0*/  LDC R44, c[0x0][0x278] ;  /* 0x00009e00ff2c7b82 */ /* 0x000ea40000000800 */
[----:B------:R0:W-:Y:S01]  /*38e00*/  STL [R1+0x11bc], R5 ;  /* 0x0011bc0501007387 */ /* 0x0001e20000100800 */
[C---:B---3--:R-:W-:Y:S02]  /*38e10*/  PRMT R6, R45.reuse, 0x7772, RZ ;  /* 0x000077722d067816 */ /* 0x048fe400000000ff */
[----:B-1----:R-:W-:-:S03]  /*38e20*/  PRMT R4, R45, 0x7771, RZ ;  /* 0x000077712d047816 */ /* 0x002fc600000000ff */
[----:B------:R1:W-:Y:S01]  /*38e30*/  STL [R1+0x11b8], R6 ;  /* 0x0011b80601007387 */ /* 0x0003e20000100800 */
[----:B------:R-:W-:Y:S01]  /*38e40*/  IMAD R226, R226, 0xa8, RZ ;  /* 0x000000a8e2e27824 */ /* 0x000fe200078e02ff */
[----:B------:R-:W3:Y:S01]  /*38e50*/  LDC R237, c[0x0][0x278] ;  /* 0x00009e00ffed7b82 */ /* 0x000ee20000000800 */
[----:B0-----:R-:W-:Y:S01]  /*38e60*/  PRMT R5, R45, 0x7770, RZ ;  /* 0x000077702d057816 */ /* 0x001fe200000000ff */
[----:B------:R0:W-:Y:S04]  /*38e70*/  STL [R1+0x11b4], R4 ;  /* 0x0011b40401007387 */ /* 0x0001e80000100800 */
[----:B------:R4:W-:Y:S01]  /*38e80*/  STL [R1+0x11a0], R5 ;  /* 0x0011a00501007387 */ /* 0x0009e20000100800 */
[C---:B-1----:R-:W-:Y:S01]  /*38e90*/  PRMT R6, R46.reuse, 0x7773, RZ ;  /* 0x000077732e067816 */ /* 0x042fe200000000ff */
[----:B------:R-:W-:Y:S01]  /*38ea0*/  IMAD R23, R23, 0x15, RZ ;  /* 0x0000001517177824 */ /* 0x000fe200078e02ff */
[----:B------:R-:W1:Y:S01]  /*38eb0*/  LDC R45, c[0x0][0x278] ;  /* 0x00009e00ff2d7b82 */ /* 0x000e620000000800 */
[----:B0-----:R-:W-:-:S02]  /*38ec0*/  PRMT R4, R46, 0x7772, RZ ;  /* 0x000077722e047816 */ /* 0x001fc400000000ff */
[----:B------:R0:W-:Y:S01]  /*38ed0*/  STL [R1+0x11ac], R6 ;  /* 0x0011ac0601007387 */ /* 0x0001e20000100800 */
[----:B----4-:R-:W-:-:S03]  /*38ee0*/  PRMT R5, R46, 0x7771, RZ ;  /* 0x000077712e057816 */ /* 0x010fc600000000ff */
[----:B------:R4:W-:Y:S01]  /*38ef0*/  STL [R1+0x11a8], R4 ;  /* 0x0011a80401007387 */ /* 0x0009e20000100800 */
[----:B------:R-:W-:Y:S01]  /*38f00*/  IMAD R227, R227, 0xa9, RZ ;  /* 0x000000a9e3e37824 */ /* 0x000fe200078e02ff */
[----:B------:R-:W3:Y:S02]  /*38f10*/  LDC R238, c[0x0][0x278] ;  /* 0x00009e00ffee7b82 */ /* 0x000ee40000000800 */
[----:B------:R2:W-:Y:S01]  /*38f20*/  STL [R1+0x11a4], R5 ;  /* 0x0011a40501007387 */ /* 0x0005e20000100800 */
[----:B0-----:R-:W-:Y:S02]  /*38f30*/  PRMT R6, R46, 0x7770, RZ ;  /* 0x000077702e067816 */ /* 0x001fe400000000ff */
[----:B----4-:R-:W-:-:S03]  /*38f40*/  PRMT R4, R47, 0x7773, RZ ;  /* 0x000077732f047816 */ /* 0x010fc600000000ff */
[----:B------:R0:W-:Y:S01]  /*38f50*/  STL [R1+0x1188], R6 ;  /* 0x0011880601007387 */ /* 0x0001e20000100800 */
[----:B------:R-:W-:Y:S01]  /*38f60*/  IMAD R25, R25, 0x17, RZ ;  /* 0x0000001719197824 */ /* 0x000fe200078e02ff */
[----:B------:R-:W4:Y:S01]  /*38f70*/  LDC R46, c[0x0][0x278] ;  /* 0x00009e00ff2e7b82 */ /* 0x000f220000000800 */
        /* <DEDUP_REMOVED lines=8> */
[----:B------:R-:W-:-:S03]  /*39000*/  PRMT R5, R48, 0x7773, RZ ;  /* 0x0000777330057816 */ /* 0x000fc600000000ff */
[----:B------:R1:W-:Y:S01]  /*39010*/  STL [R1+0x1180], R4 ;  /* 0x0011800401007387 */ /* 0x0003e20000100800 */
[----:B------:R-:W-:Y:S01]  /*39020*/  IMAD R26, R26, 0x18, RZ ;  /* 0x000000181a1a7824 */ /* 0x000fe200078e02ff */
[----:B------:R-:W3:Y:S02]  /*39030*/  LDC R47, c[0x0][0x278] ;  /* 0x00009e00ff2f7b82 */ /* 0x000ee40000000800 */
[----:B------:R1:W-:Y:S01]  /*39040*/  STL [R1+0x117c], R5 ;  /* 0x00117c0501007387 */ /* 0x0003e20000100800 */
[C---:B--2---:R-:W-:Y:S02]  /*39050*/  PRMT R6, R48.reuse, 0x7772, RZ ;  /* 0x0000777230067816 */ /* 0x044fe400000000ff */
[----:B-1----:R-:W-:-:S03]  /*39060*/  PRMT R4, R48, 0x7771, RZ ;  /* 0x0000777130047816 */ /* 0x002fc600000000ff */
[----:B------:R1:W-:Y:S01]  /*39070*/  STL [R1+0x1178], R6 ;  /* 0x0011780601007387 */ /* 0x0003e20000100800 */
[----:B------:R-:W2:Y:S01]  /*39080*/  LDC R240, c[0x0][0x278] ;  /* 0x00009e00fff07b82 */ /* 0x000ea20000000800 */
[----:B------:R-:W-:Y:S02]  /*39090*/  PRMT R5, R48, 0x7770, RZ ;  /* 0x0000777030057816 */ /* 0x000fe400000000ff */
[----:B------:R4:W-:Y:S04]  /*390a0*/  STL [R1+0x1174], R4 ;  /* 0x0011740401007387 */ /* 0x0009e80000100800 */
[----:B------:R4:W-:Y:S01]  /*390b0*/  STL [R1+0x1160], R5 ;  /* 0x0011600501007387 */ /* 0x0009e20000100800 */
[----:B------:R-:W-:Y:S01]  /*390c0*/  IMAD R28, R28, 0x1a, RZ ;  /* 0x0000001a1c1c7824 */ /* 0x000fe200078e02ff */
[----:B-1----:R-:W-:Y:S01]  /*390d0*/  PRMT R6, R49, 0x7773, RZ ;  /* 0x0000777331067816 */ /* 0x002fe200000000ff */
[----:B------:R-:W-:Y:S01]  /*390e0*/  IMAD R27, R27, 0x19, RZ ;  /* 0x000000191b1b7824 */ /* 0x000fe200078e02ff */
[----:B------:R-:W1:Y:S01]  /*390f0*/  LDC R48, c[0x0][0x278] ;  /* 0x00009e00ff307b82 */ /* 0x000e620000000800 */
[----:B----4-:R-:W-:-:S02]  /*39100*/  PRMT R4, R49, 0x7772, RZ ;  /* 0x0000777231047816 */ /* 0x010fc400000000ff */
[----:B------:R4:W-:Y:S01]  /*39110*/  STL [R1+0x116c], R6 ;  /* 0x00116c0601007387 */ /* 0x0009e20000100800 */
[----:B------:R-:W-:-:S03]  /*39120*/  PRMT R5, R49, 0x7771, RZ ;  /* 0x0000777131057816 */ /* 0x000fc600000000ff */
[----:B------:R0:W-:Y:S01]  /*39130*/  STL [R1+0x1168], R4 ;  /* 0x0011680401007387 */ /* 0x0001e20000100800 */
[----:B------:R-:W2:Y:S03]  /*39140*/  LDC R241, c[0x0][0x278] ;  /* 0x00009e00fff17b82 */ /* 0x000ea60000000800 */
[----:B------:R3:W-:Y:S01]  /*39150*/  STL [R1+0x1164], R5 ;  /* 0x0011640501007387 */ /* 0x0007e20000100800 */
[----:B----4-:R-:W-:Y:S01]  /*39160*/  PRMT R6, R49, 0x7770, RZ ;  /* 0x0000777031067816 */ /* 0x010fe200000000ff */
[----:B------:R-:W-:Y:S02]  /*39170*/  IMAD R29, R29, 0x1b, RZ ;  /* 0x0000001b1d1d7824 */ /* 0x000fe400078e02ff */
[----:B------:R-:W-:Y:S01]  /*39180*/  IMAD R30, R30, 0x1c, RZ ;  /* 0x0000001c1e1e7824 */ /* 0x000fe200078e02ff */
[C---:B0-----:R-:W-:Y:S01]  /*39190*/  PRMT R4, R50.reuse, 0x7773, RZ ;  /* 0x0000777332047816 */ /* 0x041fe200000000ff */
[----:B------:R0:W-:Y:S01]  /*391a0*/  STL [R1+0x1150], R6 ;  /* 0x0011500601007387 */ /* 0x0001e20000100800 */
[----:B------:R-:W-:Y:S01]  /*391b0*/  IMAD R33, R33, 0x1f, RZ ;  /* 0x0000001f21217824 */ /* 0x000fe200078e02ff */
[----:B------:R-:W4:Y:S01]  /*391c0*/  LDC R49, c[0x0][0x278] ;  /* 0x00009e00ff317b82 */ /* 0x000f220000000800 */
[C---:B---3--:R-:W-:Y:S01]  /*391d0*/  PRMT R5, R50.reuse, 0x7772, RZ ;  /* 0x0000777232057816 */ /* 0x048fe200000000ff */
[----:B------:R3:W-:Y:S04]  /*391e0*/  STL [R1+0x115c], R4 ;  /* 0x00115c0401007387 */ /* 0x0007e80000100800 */
[----:B------:R3:W-:Y:S01]  /*391f0*/  STL [R1+0x1158], R5 ;  /* 0x0011580501007387 */ /* 0x0007e20000100800 */
[C---:B0-----:R-:W-:Y:S01]  /*39200*/  PRMT R6, R50.reuse, 0x7771, RZ ;  /* 0x0000777132067816 */ /* 0x041fe200000000ff */
[----:B------:R-:W0:Y:S01]  /*39210*/  LDC R242, c[0x0][0x278] ;  /* 0x00009e00fff27b82 */ /* 0x000e220000000800 */
[----:B---3--:R-:W-:-:S03]  /*39220*/  PRMT R4, R50, 0x7770, RZ ;  /* 0x0000777032047816 */ /* 0x008fc600000000ff */
        /* <DEDUP_REMOVED lines=9> */
[----:B------:R-:W3:Y:S01]  /*392c0*/  LDC R243, c[0x0][0x278] ;  /* 0x00009e00fff37b82 */ /* 0x000ee20000000800 */
[----:B------:R-:W-:Y:S02]  /*392d0*/  PRMT R5, R51, 0x7770, RZ ;  /* 0x0000777033057816 */ /* 0x000fe400000000ff */
[----:B------:R4:W-:Y:S04]  /*392e0*/  STL [R1+0x1144], R4 ;  /* 0x0011440401007387 */ /* 0x0009e80000100800 */
[----:B------:R4:W-:Y:S01]  /*392f0*/  STL [R1+0x113c], R5 ;  /* 0x00113c0501007387 */ /* 0x0009e20000100800 */
[----:B------:R-:W-:Y:S01]  /*39300*/  IMAD R32, R32, 0x1e, RZ ;  /* 0x0000001e20207824 */ /* 0x000fe200078e02ff */
[----:B-1----:R-:W-:Y:S01]  /*39310*/  PRMT R6, R56, 0x7773, RZ ;  /* 0x0000777338067816 */ /* 0x002fe200000000ff */
[----:B------:R-:W-:Y:S01]  /*39320*/  IMAD.SHL.U32 R34, R34, 0x20, RZ ;  /* 0x0000002022227824 */ /* 0x000fe200078e00ff */
[----:B------:R-:W1:Y:S01]  /*39330*/  LDC R51, c[0x0][0x278] ;  /* 0x00009e00ff337b82 */ /* 0x000e620000000800 */
[----:B----4-:R-:W-:-:S02]  /*39340*/  PRMT R4, R56, 0x7772, RZ ;  /* 0x0000777238047816 */ /* 0x010fc400000000ff */
[----:B------:R4:W-:Y:S01]  /*39350*/  STL [R1+0x1138], R6 ;  /* 0x0011380601007387 */ /* 0x0009e20000100800 */
[----:B------:R-:W-:-:S03]  /*39360*/  PRMT R5, R56, 0x7771, RZ ;  /* 0x0000777138057816 */ /* 0x000fc600000000ff */
[----:B------:R0:W-:Y:S01]  /*39370*/  STL [R1+0x1134], R4 ;  /* 0x0011340401007387 */ /* 0x0001e20000100800 */
[----:B------:R-:W3:Y:S03]  /*39380*/  LDC R244, c[0x0][0x278] ;  /* 0x00009e00fff47b82 */ /* 0x000ee60000000800 */
[----:B------:R2:W-:Y:S01]  /*39390*/  STL [R1+0x1130], R5 ;  /* 0x0011300501007387 */ /* 0x0005e20000100800 */
[----:B----4-:R-:W-:Y:S01]  /*393a0*/  PRMT R6, R56, 0x7770, RZ ;  /* 0x0000777038067816 */ /* 0x010fe200000000ff */
[----:B------:R-:W-:Y:S02]  /*393b0*/  IMAD R35, R35, 0x21, RZ ;  /* 0x0000002123237824 */ /* 0x000fe400078e02ff */
[----:B------:R-:W-:Y:S01]  /*393c0*/  IMAD R40, R40, 0x26, RZ ;  /* 0x0000002628287824 */ /* 0x000fe200078e02ff */
[----:B0-----:R-:W-:Y:S01]  /*393d0*/  PRMT R4, R57, 0x7773, RZ ;  /* 0x0000777339047816 */ /* 0x001fe200000000ff */
[----:B------:R0:W-:Y:S01]  /*393e0*/  STL [R1+0x1120], R6 ;  /* 0x0011200601007387 */ /* 0x0001e20000100800 */
[----:B------:R-:W-:Y:S01]  /*393f0*/  IMAD R41, R41, 0x27, RZ ;  /* 0x0000002729297824 */ /* 0x000fe200078e02ff */
[----:B------:R-:W4:Y:S01]  /*39400*/  LDC R56, c[0x0][0x278] ;  /* 0x00009e00ff387b82 */ /* 0x000f220000000800 */
[C---:B--2---:R-:W-:Y:S01]  /*39410*/  PRMT R5, R57.reuse, 0x7772, RZ ;  /* 0x0000777239057816 */ /* 0x044fe200000000ff */
[----:B------:R2:W-:Y:S04]  /*39420*/  STL [R1+0x112c], R4 ;  /* 0x00112c0401007387 */ /* 0x0005e80000100800 */
[----:B------:R2:W-:Y:S01]  /*39430*/  STL [R1+0x1128], R5 ;  /* 0x0011280501007387 */ /* 0x0005e20000100800 */
[C---:B0-----:R-:W-:Y:S01]  /*39440*/  PRMT R6, R57.reuse, 0x7771, RZ ;  /* 0x0000777139067816 */ /* 0x041fe200000000ff */
[----:B------:R-:W0:Y:S01]  /*39450*/  LDC R245, c[0x0][0x278] ;  /* 0x00009e00fff57b82 */ /* 0x000e220000000800 */
[----:B--2---:R-:W-:-:S03]  /*39460*/  PRMT R4, R57, 0x7770, RZ ;  /* 0x0000777039047816 */ /* 0x004fc600000000ff */
        /* <DEDUP_REMOVED lines=14> */
[C---:B-1----:R-:W-:Y:S01]  /*39550*/  PRMT R6, R59.reuse, 0x7773, RZ ;  /* 0x000077733b067816 */ /* 0x042fe200000000ff */
[----:B------:R-:W-:Y:S01]  /*39560*/  IMAD R46, R46, 0x2c, RZ ;  /* 0x0000002c2e2e7824 */ /* 0x000fe200078e02ff */
[----:B------:R-:W1:Y:S01]  /*39570*/  LDC R58, c[0x0][0x278] ;  /* 0x00009e00ff3a7b82 */ /* 0x000e620000000800 */
[----:B----4-:R-:W-:-:S02]  /*39580*/  PRMT R4, R59, 0x7772, RZ ;  /* 0x000077723b047816 */ /* 0x010fc400000000ff */
[----:B------:R4:W-:Y:S01]  /*39590*/  STL [R1+0x110c], R6 ;  /* 0x00110c0601007387 */ /* 0x0009e20000100800 */
[----:B------:R-:W-:-:S03]  /*395a0*/  PRMT R5, R59, 0x7771, RZ ;  /* 0x000077713b057816 */ /* 0x000fc600000000ff */
[----:B------:R0:W-:Y:S01]  /*395b0*/  STL [R1+0x1108], R4 ;  /* 0x0011080401007387 */ /* 0x0001e20000100800 */
[----:B------:R-:W-:Y:S01]  /*395c0*/  IMAD R248, R248, 0xbe, RZ ;  /* 0x000000bef8f87824 */ /* 0x000fe200078e02ff */
[----:B------:R-:W2:Y:S02]  /*395d0*/  LDC R247, c[0x0][0x278] ;  /* 0x00009e00fff77b82 */ /* 0x000ea40000000800 */
[----:B------:R3:W-:Y:S01]  /*395e0*/  STL [R1+0x1104], R5 ;  /* 0x0011040501007387 */ /* 0x0007e20000100800 */
[----:B----4-:R-:W-:Y:S02]  /*395f0*/  PRMT R6, R59, 0x7770, RZ ;  /* 0x000077703b067816 */ /* 0x010fe400000000ff */
[----:B0-----:R-:W-:-:S03]  /*39600*/  PRMT R4, R60, 0x7773, RZ ;  /* 0x000077733c047816 */ /* 0x001fc600000000ff */
        /* <DEDUP_REMOVED lines=39> */
[C---:B--2---:R-:W-:Y:S01]  /*39880*/  PRMT R5, R63.reuse, 0x7772, RZ ;  /* 0x000077723f057816 */ /* 0x044fe200000000ff */
[----:B------:R2:W-:Y:S04]  /*39890*/  STL [R1+0x10cc], R4 ;  /* 0x0010cc0401007387 */ /* 0x0005e80000100800 */
[----:B------:R2:W-:Y:S01]  /*398a0*/  STL [R1+0x10c8], R5 ;  /* 0x0010c80501007387 */ /* 0x0005e20000100800 */
[----:B0-----:R-:W-:-:S02]  /*398b0*/  PRMT R6, R63, 0x7771, RZ ;  /* 0x000077713f067816 */ /* 0x001fc400000000ff */
[----:B--2---:R-:W-:-:S03]  /*398c0*/  PRMT R4, R63, 0x7770, RZ ;  /* 0x000077703f047816 */ /* 0x004fc600000000ff */
[----:B------:R0:W-:Y:S01]  /*398d0*/  STL [R1+0x10c4], R6 ;  /* 0x0010c40601007387 */ /* 0x0001e20000100800 */
[----:B------:R-:W-:Y:S01]  /*398e0*/  IMAD R51, R51, 0x31, RZ ;  /* 0x0000003133337824 */ /* 0x000fe200078e02ff */
[----:B------:R-:W2:Y:S01]  /*398f0*/  LDC R63, c[0x0][0x278] ;  /* 0x00009e00ff3f7b82 */ /* 0x000ea20000000800 */
[C---:B------:R-:W-:Y:S01]  /*39900*/  PRMT R5, R64.reuse, 0x7773, RZ ;  /* 0x0000777340057816 */ /* 0x040fe200000000ff */
[----:B------:R1:W-:Y:S04]  /*39910*/  STL [R1+0x10bc], R4 ;  /* 0x0010bc0401007387 */ /* 0x0003e80000100800 */
[----:B------:R1:W-:Y:S01]  /*39920*/  STL [R1+0x10b8], R5 ;  /* 0x0010b80501007387 */ /* 0x0003e20000100800 */
[C---:B0-----:R-:W-:Y:S02]  /*39930*/  PRMT R6, R64.reuse, 0x7772, RZ ;  /* 0x0000777240067816 */ /* 0x041fe400000000ff */
[----:B-1----:R-:W-:-:S03]  /*39940*/  PRMT R4, R64, 0x7771, RZ ;  /* 0x0000777140047816 */ /* 0x002fc600000000ff */
[----:B------:R0:W-:Y:S01]  /*39950*/  STL [R1+0x10b4], R6 ;  /* 0x0010b40601007387 */ /* 0x0001e20000100800 */
[----:B------:R-:W-:-:S03]  /*39960*/  PRMT R5, R64, 0x7770, RZ ;  /* 0x0000777040057816 */ /* 0x000fc600000000ff */
[----:B------:R1:W-:Y:S01]  /*39970*/  STL [R1+0x10b0], R4 ;  /* 0x0010b00401007387 */ /* 0x0003e20000100800 */
[----:B------:R-:W-:Y:S01]  /*39980*/  IMAD R53, R53, 0x33, RZ ;  /* 0x0000003335357824 */ /* 0x000fe200078e02ff */
[----:B------:R-:W3:Y:S02]  /*39990*/  LDC R64, c[0x0][0x278] ;  /* 0x00009e00ff407b82 */ /* 0x000ee40000000800 */
[----:B------:R4:W-:Y:S01]  /*399a0*/  STL [R1+0x1098], R5 ;  /* 0x0010980501007387 */ /* 0x0009e20000100800 */
[C---:B0-----:R-:W-:Y:S02]  /*399b0*/  PRMT R6, R65.reuse, 0x7773, RZ ;  /* 0x0000777341067816 */ /* 0x041fe400000000ff */
[----:B-1----:R-:W-:-:S03]  /*399c0*/  PRMT R4, R65, 0x7772, RZ ;  /* 0x0000777241047816 */ /* 0x002fc600000000ff */
[----:B------:R0:W-:Y:S01]  /*399d0*/  STL [R1+0x10a4], R6 ;  /* 0x0010a40601007387 */ /* 0x0001e20000100800 */
[----:B----4-:R-:W-:-:S03]  /*399e0*/  PRMT R5, R65, 0x7771, RZ ;  /* 0x0000777141057816 */ /* 0x010fc600000000ff */
[----:B------:R1:W-:Y:S04]  /*399f0*/  STL [R1+0x10a0], R4 ;  /* 0x0010a00401007387 */ /* 0x0003e80000100800 */
[----:B------:R4:W-:Y:S01]  /*39a00*/  STL [R1+0x109c], R5 ;  /* 0x00109c0501007387 */ /* 0x0009e20000100800 */
[----:B0-----:R-:W-:Y:S01]  /*39a10*/  PRMT R6, R65, 0x7770, RZ ;  /* 0x0000777041067816 */ /* 0x001fe200000000ff */
[----:B------:R-:W-:Y:S01]  /*39a20*/  IMAD R54, R54, 0x34, RZ ;  /* 0x0000003436367824 */ /* 0x000fe200078e02ff */
[----:B------:R-:W0:Y:S01]  /*39a30*/  LDC R65, c[0x0][0x278] ;  /* 0x00009e00ff417b82 */ /* 0x000e220000000800 */
[C---:B-1----:R-:W-:Y:S02]  /*39a40*/  PRMT R4, R66.reuse, 0x7773, RZ ;  /* 0x0000777342047816 */ /* 0x042fe400000000ff */
[----:B------:R1:W-:Y:S01]  /*39a50*/  STL [R1+0x1080], R6 ;  /* 0x0010800601007387 */ /* 0x0003e20000100800 */
[----:B----4-:R-:W-:-:S03]  /*39a60*/  PRMT R5, R66, 0x7772, RZ ;  /* 0x0000777242057816 */ /* 0x010fc600000000ff */
[----:B------:R4:W-:Y:S04]  /*39a70*/  STL [R1+0x108c], R4 ;  /* 0x00108c0401007387 */ /* 0x0009e80000100800 */
[----:B------:R2:W-:Y:S01]  /*39a80*/  STL [R1+0x1088], R5 ;  /* 0x0010880501007387 */ /* 0x0005e20000100800 */
[C---:B-1----:R-:W-:Y:S02]  /*39a90*/  PRMT R6, R66.reuse, 0x7771, RZ ;  /* 0x0000777142067816 */ /* 0x042fe400000000ff */
[----:B----4-:R-:W-:-:S03]  /*39aa0*/  PRMT R4, R66, 0x7770, RZ ;  /* 0x0000777042047816 */ /* 0x010fc600000000ff */
[----:B------:R1:W-:Y:S01]  /*39ab0*/  STL [R1+0x1084], R6 ;  /* 0x0010840601007387 */ /* 0x0003e20000100800 */
[----:B------:R-:W-:Y:S01]  /*39ac0*/  IMAD R55, R55, 0x35, RZ ;  /* 0x0000003537377824 */ /* 0x000fe200078e02ff */
[----:B------:R-:W4:Y:S01]  /*39ad0*/  LDC R66, c[0x0][0x278] ;  /* 0x00009e00ff427b82 */ /* 0x000f220000000800 */
[C---:B--2---:R-:W-:Y:S01]  /*39ae0*/  PRMT R5, R67.reuse, 0x7773, RZ ;  /* 0x0000777343057816 */ /* 0x044fe200000000ff */
[----:B------:R2:W-:Y:S04]  /*39af0*/  STL [R1+0x1070], R4 ;  /* 0x0010700401007387 */ /* 0x0005e80000100800 */
[----:B------:R3:W-:Y:S01]  /*39b00*/  STL [R1+0x107c], R5 ;  /* 0x00107c0501007387 */ /* 0x0007e20000100800 */
[C---:B-1----:R-:W-:Y:S02]  /*39b10*/  PRMT R6, R67.reuse, 0x7772, RZ ;  /* 0x0000777243067816 */ /* 0x042fe400000000ff */
[----:B--2---:R-:W-:-:S03]  /*39b20*/  PRMT R4, R67, 0x7771, RZ ;  /* 0x0000777143047816 */ /* 0x004fc600000000ff */
[----:B------:R1:W-:Y:S01]  /*39b30*/  STL [R1+0x1078], R6 ;  /* 0x0010780601007387 */ /* 0x0003e20000100800 */
[----:B---3--:R-:W-:-:S03]  /*39b40*/  PRMT R5, R67, 0x7770, RZ ;  /* 0x0000777043057816 */ /* 0x008fc600000000ff */
[----:B------:R2:W-:Y:S01]  /*39b50*/  STL [R1+0x1074], R4 ;  /* 0x0010740401007387 */ /* 0x0005e20000100800 */
[----:B------:R-:W-:Y:S01]  /*39b60*/  IMAD R56, R56, 0x36, RZ ;  /* 0x0000003638387824 */ /* 0x000fe200078e02ff */
[----:B------:R-:W3:Y:S02]  /*39b70*/  LDC R67, c[0x0][0x278] ;  /* 0x00009e00ff437b82 */ /* 0x000ee40000000800 */
[----:B------:R0:W-:Y:S01]  /*39b80*/  STL [R1+0x106c], R5 ;  /* 0x00106c0501007387 */ /* 0x0001e20000100800 */
[C---:B-1----:R-:W-:Y:S02]  /*39b90*/  PRMT R6, R72.reuse, 0x7773, RZ ;  /* 0x0000777348067816 */ /* 0x042fe400000000ff */
[----:B--2---:R-:W-:-:S03]  /*39ba0*/  PRMT R4, R72, 0x7772, RZ ;  /* 0x0000777248047816 */ /* 0x004fc600000000ff */
[----:B------:R1:W-:Y:S01]  /*39bb0*/  STL [R1+0x1068], R6 ;  /* 0x0010680601007387 */ /* 0x0003e20000100800 */
[----:B0-----:R-:W-:-:S03]  /*39bc0*/  PRMT R5, R72, 0x7771, RZ ;  /* 0x0000777148057816 */ /* 0x001fc600000000ff */
[----:B------:R0:W-:Y:S04]  /*39bd0*/  STL [R1+0x1064], R4 ;  /* 0x0010640401007387 */ /* 0x0001e80000100800 */
[----:B------:R2:W-:Y:S01]  /*39be0*/  STL [R1+0x1060], R5 ;  /* 0x0010600501007387 */ /* 0x0005e20000100800 */
[----:B-1----:R-:W-:Y:S01]  /*39bf0*/  PRMT R6, R72, 0x7770, RZ ;  /* 0x0000777048067816 */ /* 0x002fe200000000ff */
[----:B------:R-:W-:Y:S01]  /*39c00*/  IMAD R57, R57, 0x37, RZ ;  /* 0x0000003739397824 */ /* 0x000fe200078e02ff */
[----:B------:R-:W1:Y:S01]  /*39c10*/  LDC R72, c[0x0][0x278] ;  /* 0x00009e00ff487b82 */ /* 0x000e620000000800 */
[C---:B0-----:R-:W-:Y:S02]  /*39c20*/  PRMT R4, R73.reuse, 0x7773, RZ ;  /* 0x0000777349047816 */ /* 0x041fe400000000ff */
[----:B------:R0:W-:Y:S01]  /*39c30*/  STL [R1+0x1050], R6 ;  /* 0x0010500601007387 */ /* 0x0001e20000100800 */
[----:B--2---:R-:W-:-:S03]  /*39c40*/  PRMT R5, R73, 0x7772, RZ ;  /* 0x0000777249057816 */ /* 0x004fc600000000ff */
[----:B------:R2:W-:Y:S04]  /*39c50*/  STL [R1+0x105c], R4 ;  /* 0x00105c0401007387 */ /* 0x0005e80000100800 */
[----:B------:R4:W-:Y:S01]  /*39c60*/  STL [R1+0x1058], R5 ;  /* 0x0010580501007387 */ /* 0x0009e20000100800 */
[C---:B0-----:R-:W-:Y:S02]  /*39c70*/  PRMT R6, R73.reuse, 0x7771, RZ ;  /* 0x0000777149067816 */ /* 0x041fe400000000ff */
[----:B--2---:R-:W-:-:S03]  /*39c80*/  PRMT R4, R73, 0x7770, RZ ;  /* 0x0000777049047816 */ /* 0x004fc600000000ff */
[----:B------:R0:W-:Y:S01]  /*39c90*/  STL [R1+0x1054], R6 ;  /* 0x0010540601007387 */ /* 0x0001e20000100800 */
[----:B------:R-:W-:Y:S01]  /*39ca0*/  IMAD R58, R58, 0x38, RZ ;  /* 0x000000383a3a7824 */ /* 0x000fe200078e02ff */
[----:B------:R-:W2:Y:S01]  /*39cb0*/  LDC R73, c[0x0][0x278] ;  /* 0x00009e00ff497b82 */ /* 0x000ea20000000800 */
[C---:B----4-:R-:W-:Y:S01]  /*39cc0*/  PRMT R5, R74.reuse, 0x7773, RZ ;  /* 0x000077734a057816 */ /* 0x050fe200000000ff */
[----:B------:R4:W-:Y:S04]  /*39cd0*/  STL [R1+0x1040], R4 ;  /* 0x0010400401007387 */ /* 0x0009e80000100800 */
[----:B------:R3:W-:Y:S01]  /*39ce0*/  STL [R1+0x104c], R5 ;  /* 0x00104c0501007387 */ /* 0x0007e20000100800 */
[C---:B0-----:R-:W-:Y:S02]  /*39cf0*/  PRMT R6, R74.reuse, 0x7772, RZ ;  /* 0x000077724a067816 */ /* 0x041fe400000000ff */
[----:B----4-:R-:W-:-:S03]  /*39d00*/  PRMT R4, R74, 0x7771, RZ ;  /* 0x000077714a047816 */ /* 0x010fc600000000ff */
[----:B------:R0:W-:Y:S01]  /*39d10*/  STL [R1+0x1048], R6 ;  /* 0x0010480601007387 */ /* 0x0001e20000100800 */
[----:B---3--:R-:W-:-:S03]  /*39d20*/  PRMT R5, R74, 0x7770, RZ ;  /* 0x000077704a057816 */ /* 0x008fc600000000ff */
[----:B------:R3:W-:Y:S01]  /*39d30*/  STL [R1+0x1044], R4 ;  /* 0x0010440401007387 */ /* 0x0007e20000100800 */
[----:B------:R-:W-:Y:S01]  /*39d40*/  IMAD R59, R59, 0x39, RZ ;  /* 0x000000393b3b7824 */ /* 0x000fe200078e02ff */
[----:B------:R-:W4:Y:S02]  /*39d50*/  LDC R74, c[0x0][0x278] ;  /* 0x00009e00ff4a7b82 */ /* 0x000f240000000800 */
[----:B------:R1:W-:Y:S01]  /*39d60*/  STL [R1+0x1030], R5 ;  /* 0x0010300501007387 */ /* 0x0003e20000100800 */
[C---:B0-----:R-:W-:Y:S02]  /*39d70*/  PRMT R6, R75.reuse, 0x7773, RZ ;  /* 0x000077734b067816 */ /* 0x041fe400000000ff */
[----:B---3--:R-:W-:-:S03]  /*39d80*/  PRMT R4, R75, 0x7772, RZ ;  /* 0x000077724b047816 */ /* 0x008fc600000000ff */
[----:B------:R0:W-:Y:S01]  /*39d90*/  STL [R1+0x103c], R6 ;  /* 0x00103c0601007387 */ /* 0x0001e20000100800 */
[----:B-1----:R-:W-:-:S03]  /*39da0*/  PRMT R5, R75, 0x7771, RZ ;  /* 0x000077714b057816 */ /* 0x002fc600000000ff */
[----:B------:R1:W-:Y:S04]  /*39db0*/  STL [R1+0x1038], R4 ;  /* 0x0010380401007387 */ /* 0x0003e80000100800 */
[----:B------:R3:W-:Y:S01]  /*39dc0*/  STL [R1+0x1034], R5 ;  /* 0x0010340501007387 */ /* 0x0007e20000100800 */
[----:B0-----:R-:W-:Y:S01]  /*39dd0*/  PRMT R6, R75, 0x7770, RZ ;  /* 0x000077704b067816 */ /* 0x001fe200000000ff */
[----:B------:R-:W-:Y:S01]  /*39de0*/  IMAD R60, R60, 0x3a, RZ ;  /* 0x0000003a3c3c7824 */ /* 0x000fe200078e02ff */
[----:B------:R-:W0:Y:S01]  /*39df0*/  LDC R75, c[0x0][0x278] ;  /* 0x00009e00ff4b7b82 */ /* 0x000e220000000800 */
[C---:B-1----:R-:W-:Y:S02]  /*39e00*/  PRMT R4, R76.reuse, 0x7773, RZ ;  /* 0x000077734c047816 */ /* 0x042fe400000000ff */
[----:B------:R1:W-:Y:S01]  /*39e10*/  STL [R1+0x102c], R6 ;  /* 0x00102c0601007387 */ /* 0x0003e20000100800 */
[----:B---3--:R-:W-:-:S03]  /*39e20*/  PRMT R5, R76, 0x7772, RZ ;  /* 0x000077724c057816 */ /* 0x008fc600000000ff */
[----:B------:R3:W-:Y:S04]  /*39e30*/  STL [R1+0x1028], R4 ;  /* 0x0010280401007387 */ /* 0x0007e80000100800 */
[----:B------:R2:W-:Y:S01]  /*39e40*/  STL [R1+0x1024], R5 ;  /* 0x0010240501007387 */ /* 0x0005e20000100800 */
[C---:B-1----:R-:W-:Y:S02]  /*39e50*/  PRMT R6, R76.reuse, 0x7771, RZ ;  /* 0x000077714c067816 */ /* 0x042fe400000000ff */
[----:B---3--:R-:W-:-:S03]  /*39e60*/  PRMT R4, R76, 0x7770, RZ ;  /* 0x000077704c047816 */ /* 0x008fc600000000ff */
[----:B------:R1:W-:Y:S01]  /*39e70*/  STL [R1+0x1020], R6 ;  /* 0x0010200601007387 */ /* 0x0003e20000100800 */
[----:B------:R-:W-:Y:S01]  /*39e80*/  IMAD R61, R61, 0x3b, RZ ;  /* 0x0000003b3d3d7824 */ /* 0x000fe200078e02ff */
[----:B------:R-:W3:Y:S01]  /*39e90*/  LDC R76, c[0x0][0x278] ;  /* 0x00009e00ff4c7b82 */ /* 0x000ee20000000800 */
[C---:B--2---:R-:W-:Y:S01]  /*39ea0*/  PRMT R5, R77.reuse, 0x7773, RZ ;  /* 0x000077734d057816 */ /* 0x044fe200000000ff */
[----:B------:R2:W-:Y:S04]  /*39eb0*/  STL [R1+0x1010], R4 ;  /* 0x0010100401007387 */ /* 0x0005e80000100800 */
[----:B------:R4:W-:Y:S01]  /*39ec0*/  STL [R1+0x101c], R5 ;  /* 0x00101c0501007387 */ /* 0x0009e20000100800 */
[C---:B-1----:R-:W-:Y:S02]  /*39ed0*/  PRMT R6, R77.reuse, 0x7772, RZ ;  /* 0x000077724d067816 */ /* 0x042fe400000000ff */
[----:B--2---:R-:W-:-:S03]  /*39ee0*/  PRMT R4, R77, 0x7771, RZ ;  /* 0x000077714d047816 */ /* 0x004fc600000000ff */
[----:B------:R1:W-:Y:S01]  /*39ef0*/  STL [R1+0x1018], R6 ;  /* 0x0010180601007387 */ /* 0x0003e20000100800 */
[----:B----4-:R-:W-:-:S03]  /*39f00*/  PRMT R5, R77, 0x7770, RZ ;  /* 0x000077704d057816 */ /* 0x010fc600000000ff */
[----:B------:R2:W-:Y:S01]  /*39f10*/  STL [R1+0x1014], R4 ;  /* 0x0010140401007387 */ /* 0x0005e20000100800 */
[----:B------:R-:W-:Y:S01]  /*39f20*/  IMAD R62, R62, 0x3c, RZ ;  /* 0x0000003c3e3e7824 */ /* 0x000fe200078e02ff */
[----:B------:R-:W4:Y:S02]  /*39f30*/  LDC R77, c[0x0][0x278] ;  /* 0x00009e00ff4d7b82 */ /* 0x000f240000000800 */
        /* <DEDUP_REMOVED lines=20> */
[C---:B---3--:R-:W-:Y:S01]  /*3a080*/  PRMT R5, R80.reuse, 0x7773, RZ ;  /* 0x0000777350057816 */ /* 0x048fe200000000ff */
[----:B------:R3:W-:Y:S04]  /*3a090*/  STL [R1+0xfec], R4 ;  /* 0x000fec0401007387 */ /* 0x0007e80000100800 */
[----:B------:R4:W-:Y:S01]  /*3a0a0*/  STL [R1+0xfe8], R5 ;  /* 0x000fe80501007387 */ /* 0x0009e20000100800 */
[C---:B0-----:R-:W-:Y:S02]  /*3a0b0*/  PRMT R6, R80.reuse, 0x7772, RZ ;  /* 0x0000777250067816 */ /* 0x041fe400000000ff */
[----:B---3--:R-:W-:-:S03]  /*3a0c0*/  PRMT R4, R80, 0x7771, RZ ;  /* 0x0000777150047816 */ /* 0x008fc600000000ff */
[----:B------:R0:W-:Y:S01]  /*3a0d0*/  STL [R1+0xfe4], R6 ;  /* 0x000fe40601007387 */ /* 0x0001e20000100800 */
[----:B----4-:R-:W-:-:S03]  /*3a0e0*/  PRMT R5, R80, 0x7770, RZ ;  /* 0x0000777050057816 */ /* 0x010fc600000000ff */
        /* <DEDUP_REMOVED lines=11> */
[----:B------:R-:W-:Y:S01]  /*3a1a0*/  IMAD.SHL.U32 R66, R66, 0x40, RZ ;  /* 0x0000004042427824 */ /* 0x000fe200078e00ff */
        /* <DEDUP_REMOVED lines=136> */
[----:B------:R-:W-:Y:S01]  /*3aa30*/  STL [R1+0xee8], R6 ;  /* 0x000ee80601007387 */ /* 0x000fe20000100800 */
[----:B----4-:R-:W-:-:S03]  /*3aa40*/  PRMT R5, R167, 0x7770, RZ ;  /* 0x00007770a7057816 */ /* 0x010fc600000000ff */
[----:B------:R1:W-:Y:S01]  /*3aa50*/  STL [R1+0xee4], R4 ;  /* 0x000ee40401007387 */ /* 0x0003e20000100800 */
[----:B------:R-:W-:Y:S01]  /*3aa60*/  IMAD R81, R81, 0x4f, RZ ;  /* 0x0000004f51517824 */ /* 0x000fe200078e02ff */
[----:B------:R-:W2:Y:S02]  /*3aa70*/  LDC R167, c[0x0][0x278] ;  /* 0x00009e00ffa77b82 */ /* 0x000ea40000000800 */
[----:B------:R4:W-:Y:S04]  /*3aa80*/  STL [R1+0xedc], R5 ;  /* 0x000edc0501007387 */ /* 0x0009e80000100800 */
[----:B------:R-:W3:Y:S02]  /*3aa90*/  LDL.LU.64 R144, [R1+0xcf8] ;  /* 0x000cf80001907983 */ /* 0x000ee40000300a00 */
[----:B-1----:R-:W1:Y:S08]  /*3aaa0*/  LDC R4, c[0x0][0x278] ;  /* 0x00009e00ff047b82 */ /* 0x002e700000000800 */
[----:B----4-:R-:W4:Y:S08]  /*3aab0*/  LDC R5, c[0x0][0x278] ;  /* 0x00009e00ff057b82 */ /* 0x010f300000000800 */
[----:B------:R-:W0:Y:S01]  /*3aac0*/  LDC R6, c[0x0][0x278] ;  /* 0x00009e00ff067b82 */ /* 0x000e220000000800 */
[----:B-1----:R-:W-:-:S02]  /*3aad0*/  IMAD.SHL.U32 R4, R4, 0x2, RZ ;  /* 0x0000000204047824 */ /* 0x002fc400078e00ff */
[----:B----4-:R-:W-:-:S03]  /*3aae0*/  IMAD R5, R5, 0x3, RZ ;  /* 0x0000000305057824 */ /* 0x010fc600078e02ff */
[-C--:B------:R-:W-:Y:S02]  /*3aaf0*/  IADD3 R102, P4, R4, R2.reuse, RZ ;  /* 0x0000000204667210 */ /* 0x080fe40007f9e0ff */
[CC--:B------:R-:W-:Y:S01]  /*3ab00*/  IADD3 R100, P5, R5.reuse, R2.reuse, RZ ;  /* 0x0000000205647210 */ /* 0x0c0fe20007fbe0ff */
[----:B0-----:R-:W-:Y:S01]  /*3ab10*/  IMAD.SHL.U32 R6, R6, 0x4, RZ ;  /* 0x0000000406067824 */ /* 0x001fe200078e00ff */
[-C--:B------:R-:W-:Y:S02]  /*3ab20*/  LEA.HI.X.SX32 R103, R4, R3.reuse, 0x1, P4 ;  /* 0x0000000304677211 */ /* 0x080fe400020f0eff */
[-C--:B------:R-:W-:Y:S02]  /*3ab30*/  LEA.HI.X.SX32 R101, R5, R3.reuse, 0x1, P5 ;  /* 0x0000000305657211 */ /* 0x080fe400028f0eff */
[CC--:B------:R-:W-:Y:S01]  /*3ab40*/  IADD3 R142, P4, R7.reuse, R2.reuse, RZ ;  /* 0x00000002078e7210 */ /* 0x0c0fe20007f9e0ff */
[----:B------:R0:W-:Y:S03]  /*3ab50*/  STL.64 [R1+0xcf0], R102 ;  /* 0x000cf06601007387 */ /* 0x0001e60000100a00 */
[----:B------:R-:W-:Y:S01]  /*3ab60*/  LEA.HI.X.SX32 R143, R7, R3, 0x1, P4 ;  /* 0x00000003078f7211 */ /* 0x000fe200020f0eff */
[----:B------:R1:W-:Y:S01]  /*3ab70*/  STL.64 [R1+0xce8], R100 ;  /* 0x000ce86401007387 */ /* 0x0003e20000100a00 */
[----:B------:R-:W-:-:S02]  /*3ab80*/  IADD3 R138, P4, R10, R2, RZ ;  /* 0x000000020a8a7210 */ /* 0x000fc40007f9e0ff */
[-C--:B0-----:R-:W-:Y:S02]  /*3ab90*/  IADD3 R102, P5, R8, R2.reuse, RZ ;  /* 0x0000000208667210 */ /* 0x081fe40007fbe0ff */
[-C--:B------:R-:W-:Y:S02]  /*3aba0*/  LEA.HI.X.SX32 R139, R10, R3.reuse, 0x1, P4 ;  /* 0x000000030a8b7211 */ /* 0x080fe400020f0eff */
[-C--:B------:R-:W-:Y:S02]  /*3abb0*/  LEA.HI.X.SX32 R103, R8, R3.reuse, 0x1, P5 ;  /* 0x0000000308677211 */ /* 0x080fe400028f0eff */
[-C--:B------:R-:W-:Y:S02]  /*3abc0*/  IADD3 R136, P5, R11, R2.reuse, RZ ;  /* 0x000000020b887210 */ /* 0x080fe40007fbe0ff */
[----:B------:R-:W-:Y:S02]  /*3abd0*/  IADD3 R4, P4, R13, R2, RZ ;  /* 0x000000020d047210 */ /* 0x000fe40007f9e0ff */
[----:B------:R-:W-:-:S02]  /*3abe0*/  LEA.HI.X.SX32 R137, R11, R3, 0x1, P5 ;  /* 0x000000030b897211 */ /* 0x000fc400028f0eff */
[----:B------:R-:W-:Y:S01]  /*3abf0*/  LEA.HI.X.SX32 R5, R13, R3, 0x1, P4 ;  /* 0x000000030d057211 */ /* 0x000fe200020f0eff */
[----:B------:R-:W-:Y:S01]  /*3ac00*/  STL.64 [R1+0xcd0], R102 ;  /* 0x000cd06601007387 */ /* 0x000fe20000100a00 */
[----:B------:R-:W-:-:S04]  /*3ac10*/  IADD3 R134, P5, R14, R2, RZ ;  /* 0x000000020e867210 */ /* 0x000fc80007fbe0ff */
[-C--:B------:R-:W-:Y:S01]  /*3ac20*/  LEA.HI.X.SX32 R135, R14, R3.reuse, 0x1, P5 ;  /* 0x000000030e877211 */ /* 0x080fe200028f0eff */
[----:B------:R-:W-:Y:S02]  /*3ac30*/  IMAD R82, R82, 0x50, RZ ;  /* 0x0000005052527824 */ /* 0x000fe400078e02ff */
[----:B------:R-:W-:Y:S01]  /*3ac40*/  IMAD R83, R83, 0x51, RZ ;  /* 0x0000005153537824 */ /* 0x000fe200078e02ff */
[----:B---3--:R-:W-:Y:S02]  /*3ac50*/  LEA.HI.X.SX32 R145, R104, R3, 0x1, P6 ;  /* 0x0000000368917211 */ /* 0x008fe400030f0eff */
[----:B------:R-:W-:-:S04]  /*3ac60*/  IADD3 R140, P6, R6, R2, RZ ;  /* 0x00000002068c7210 */ /* 0x000fc80007fde0ff */
[----:B------:R-:W-:Y:S02]  /*3ac70*/  LEA.HI.X.SX32 R141, R6, R3, 0x1, P6 ;  /* 0x00000003068d7211 */ /* 0x000fe400030f0eff */
[----:B-1----:R-:W-:-:S04]  /*3ac80*/  IADD3 R100, P6, R9, R2, RZ ;  /* 0x0000000209647210 */ /* 0x002fc80007fde0ff */
[----:B------:R-:W-:Y:S02]  /*3ac90*/  LEA.HI.X.SX32 R101, R9, R3, 0x1, P6 ;  /* 0x0000000309657211 */ /* 0x000fe400030f0eff */
[----:B------:R-:W-:-:S04]  /*3aca0*/  IADD3 R6, P6, R12, R2, RZ ;  /* 0x000000020c067210 */ /* 0x000fc80007fde0ff */
[----:B------:R-:W-:Y:S01]  /*3acb0*/  LEA.HI.X.SX32 R7, R12, R3, 0x1, P6 ;  /* 0x000000030c077211 */ /* 0x000fe200030f0eff */
[----:B------:R-:W-:Y:S01]  /*3acc0*/  STL.64 [R1+0xcc8], R100 ;  /* 0x000cc86401007387 */ /* 0x000fe20000100a00 */
[----:B------:R-:W-:-:S03]  /*3acd0*/  IADD3 R132, P6, R15, R2, RZ ;  /* 0x000000020f847210 */ /* 0x000fc60007fde0ff */
[----:B------:R0:W-:Y:S04]  /*3ace0*/  STL.64 [R1+0xcb0], R6 ;  /* 0x000cb00601007387 */ /* 0x0001e80000100a00 */
[----:B------:R1:W-:Y:S01]  /*3acf0*/  STL.64 [R1+0xca8], R4 ;  /* 0x000ca80401007387 */ /* 0x0003e20000100a00 */
[-C--:B------:R-:W-:Y:S02]  /*3ad00*/  LEA.HI.X.SX32 R133, R15, R3.reuse, 0x1, P6 ;  /* 0x000000030f857211 */ /* 0x080fe400030f0eff */
[CC--:B0-----:R-:W-:Y:S02]  /*3ad10*/  IADD3 R6, P4, R16.reuse, R2.reuse, RZ ;  /* 0x0000000210067210 */ /* 0x0c1fe40007f9e0ff */
[----:B-1----:R-:W-:Y:S02]  /*3ad20*/  IADD3 R4, P5, R17, R2, RZ ;  /* 0x0000000211047210 */ /* 0x002fe40007fbe0ff */
[----:B------:R-:W-:-:S02]  /*3ad30*/  LEA.HI.X.SX32 R7, R16, R3, 0x1, P4 ;  /* 0x0000000310077211 */ /* 0x000fc400020f0eff */
[-C--:B------:R-:W-:Y:S02]  /*3ad40*/  LEA.HI.X.SX32 R5, R17, R3.reuse, 0x1, P5 ;  /* 0x0000000311057211 */ /* 0x080fe400028f0eff */
[CC--:B------:R-:W-:Y:S01]  /*3ad50*/  IADD3 R130, P6, R18.reuse, R2.reuse, RZ ;  /* 0x0000000212827210 */ /* 0x0c0fe20007fde0ff */
[----:B------:R0:W-:Y:S01]  /*3ad60*/  STL.64 [R1+0xc90], R6 ;  /* 0x000c900601007387 */ /* 0x0001e20000100a00 */
[CC--:B------:R-:W-:Y:S02]  /*3ad70*/  IADD3 R128, P4, R19.reuse, R2.reuse, RZ ;  /* 0x0000000213807210 */ /* 0x0c0fe40007f9e0ff */
[-C--:B------:R-:W-:Y:S01]  /*3ad80*/  LEA.HI.X.SX32 R131, R18, R3.reuse, 0x1, P6 ;  /* 0x0000000312837211 */ /* 0x080fe200030f0eff */
[----:B------:R1:W-:Y:S01]  /*3ad90*/  STL.64 [R1+0xc88], R4 ;  /* 0x000c880401007387 */ /* 0x0003e20000100a00 */
[-C--:B------:R-:W-:Y:S02]  /*3ada0*/  LEA.HI.X.SX32 R129, R19, R3.reuse, 0x1, P4 ;  /* 0x0000000313817211 */ /* 0x080fe400020f0eff */
[-C--:B0-----:R-:W-:Y:S01]  /*3adb0*/  IADD3 R6, P5, R20, R2.reuse, RZ ;  /* 0x0000000214067210 */ /* 0x081fe20007fbe0ff */
[----:B------:R-:W-:Y:S01]  /*3adc0*/  IMAD R156, R156, 0x62, RZ ;  /* 0x000000629c9c7824 */ /* 0x000fe200078e02ff */
[-C--:B-1----:R-:W-:Y:S01]  /*3add0*/  IADD3 R4, P6, R21, R2.reuse, RZ ;  /* 0x0000000215047210 */ /* 0x082fe20007fde0ff */
[----:B------:R-:W-:Y:S01]  /*3ade0*/  IMAD R157, R157, 0x63, RZ ;  /* 0x000000639d9d7824 */ /* 0x000fe200078e02ff */
[-C--:B------:R-:W-:Y:S01]  /*3adf0*/  LEA.HI.X.SX32 R7, R20, R3.reuse, 0x1, P5 ;  /* 0x0000000314077211 */ /* 0x080fe200028f0eff */
[----:B------:R-:W-:Y:S01]  /*3ae00*/  IMAD R158, R158, 0x64, RZ ;  /* 0x000000649e9e7824 */ /* 0x000fe200078e02ff */
[-C--:B------:R-:W-:Y:S01]  /*3ae10*/  LEA.HI.X.SX32 R5, R21, R3.reuse, 0x1, P6 ;  /* 0x0000000315057211 */ /* 0x080fe200030f0eff */
[----:B------:R-:W-:Y:S01]  /*3ae20*/  IMAD R159, R159, 0x65, RZ ;  /* 0x000000659f9f7824 */ /* 0x000fe200078e02ff */
[-C--:B------:R-:W-:Y:S01]  /*3ae30*/  IADD3 R124, P4, R22, R2.reuse, RZ ;  /* 0x00000002167c7210 */ /* 0x080fe20007f9e0ff */
[----:B------:R0:W-:Y:S01]  /*3ae40*/  STL.64 [R1+0xc70], R6 ;  /* 0x000c700601007387 */ /* 0x0001e20000100a00 */
[CC--:B------:R-:W-:Y:S01]  /*3ae50*/  IADD3 R126, P5, R23.reuse, R2.reuse, RZ ;  /* 0x00000002177e7210 */ /* 0x0c0fe20007fbe0ff */
[----:B------:R-:W-:Y:S01]  /*3ae60*/  IMAD R160, R160, 0x66, RZ ;  /* 0x00000066a0a07824 */ /* 0x000fe200078e02ff */
[-C--:B------:R-:W-:Y:S01]  /*3ae70*/  LEA.HI.X.SX32 R125, R22, R3.reuse, 0x1, P4 ;  /* 0x00000003167d7211 */ /* 0x080fe200020f0eff */
[----:B------:R1:W-:Y:S01]  /*3ae80*/  STL.64 [R1+0xc68], R4 ;  /* 0x000c680401007387 */ /* 0x0003e20000100a00 */
[----:B------:R-:W-:Y:S01]  /*3ae90*/  LEA.HI.X.SX32 R127, R23, R3, 0x1, P5 ;  /* 0x00000003177f7211 */ /* 0x000fe200028f0eff */
[----:B------:R-:W-:Y:S01]  /*3aea0*/  IMAD R161, R161, 0x67, RZ ;  /* 0x00000067a1a17824 */ /* 0x000fe200078e02ff */
[----:B------:R-:W3:Y:S01]  /*3aeb0*/  LDC R19, c[0x0][0x278] ;  /* 0x00009e00ff137b82 */ /* 0x000ee20000000800 */
[----:B0-----:R-:W-:Y:S01]  /*3aec0*/  IADD3 R6, P6, R24, R2, RZ ;  /* 0x0000000218067210 */ /* 0x001fe20007fde0ff */
[----:B------:R-:W-:-:S02]  /*3aed0*/  IMAD R162, R162, 0x68, RZ ;  /* 0x00000068a2a27824 */ /* 0x000fc400078e02ff */
[----:B------:R-:W-:Y:S01]  /*3aee0*/  IMAD R163, R163, 0x69, RZ ;  /* 0x00000069a3a37824 */ /* 0x000fe200078e02ff */
[-C--:B-1----:R-:W-:Y:S01]  /*3aef0*/  IADD3 R4, P4, R25, R2.reuse, RZ ;  /* 0x0000000219047210 */ /* 0x082fe20007f9e0ff */
[----:B------:R-:W-:Y:S01]  /*3af00*/  IMAD R164, R164, 0x6a, RZ ;  /* 0x0000006aa4a47824 */ /* 0x000fe200078e02ff */
[-C--:B------:R-:W-:Y:S01]  /*3af10*/  LEA.HI.X.SX32 R7, R24, R3.reuse, 0x1, P6 ;  /* 0x0000000318077211 */ /* 0x080fe200030f0eff */
[----:B------:R-:W-:Y:S01]  /*3af20*/  IMAD R165, R165, 0x6b, RZ ;  /* 0x0000006ba5a57824 */ /* 0x000fe200078e02ff */
[-C--:B------:R-:W-:Y:S01]  /*3af30*/  LEA.HI.X.SX32 R5, R25, R3.reuse, 0x1, P4 ;  /* 0x0000000319057211 */ /* 0x080fe200020f0eff */
[----:B------:R-:W-:Y:S01]  /*3af40*/  IMAD R166, R166, 0x6c, RZ ;  /* 0x0000006ca6a67824 */ /* 0x000fe200078e02ff */
[CC--:B------:R-:W-:Y:S01]  /*3af50*/  IADD3 R122, P5, R26.reuse, R2.reuse, RZ ;  /* 0x000000021a7a7210 */ /* 0x0c0fe20007fbe0ff */
[----:B------:R0:W-:Y:S01]  /*3af60*/  STL.64 [R1+0xc50], R6 ;  /* 0x000c500601007387 */ /* 0x0001e20000100a00 */
[-C--:B------:R-:W-:Y:S01]  /*3af70*/  IADD3 R120, P6, R27, R2.reuse, RZ ;  /* 0x000000021b787210 */ /* 0x080fe20007fde0ff */
[----:B--2---:R-:W-:Y:S01]  /*3af80*/  IMAD R167, R167, 0x6d, RZ ;  /* 0x0000006da7a77824 */ /* 0x004fe200078e02ff */
[-C--:B------:R-:W-:Y:S01]  /*3af90*/  LEA.HI.X.SX32 R123, R26, R3.reuse, 0x1, P5 ;  /* 0x000000031a7b7211 */ /* 0x080fe200028f0eff */
[----:B------:R1:W-:Y:S01]  /*3afa0*/  STL.64 [R1+0xc48], R4 ;  /* 0x000c480401007387 */ /* 0x0003e20000100a00 */
[----:B------:R-:W-:Y:S01]  /*3afb0*/  LEA.HI.X.SX32 R121, R27, R3, 0x1, P6 ;  /* 0x000000031b797211 */ /* 0x000fe200030f0eff */
[----:B------:R-:W-:Y:S01]  /*3afc0*/  IMAD R168, R168, 0x6e, RZ ;  /* 0x0000006ea8a87824 */ /* 0x000fe200078e02ff */
[----:B------:R-:W2:Y:S01]  /*3afd0*/  LDC R25, c[0x0][0x278] ;  /* 0x00009e00ff197b82 */ /* 0x000ea20000000800 */
        /* <DEDUP_REMOVED lines=10> */
[----:B------:R-:W-:Y:S01]  /*3b080*/  STL.64 [R1+0xc30], R6 ;  /* 0x000c300601007387 */ /* 0x000fe20000100a00 */
[-C--:B------:R-:W-:Y:S01]  /*3b090*/  IADD3 R116, P4, R31, R2.reuse, RZ ;  /* 0x000000021f747210 */ /* 0x080fe20007f9e0ff */
[----:B------:R-:W-:Y:S01]  /*3b0a0*/  IMAD R213, R213, 0x9b, RZ ;  /* 0x0000009bd5d57824 */ /* 0x000fe200078e02ff */
[-C--:B------:R-:W-:Y:S01]  /*3b0b0*/  LEA.HI.X.SX32 R119, R30, R3.reuse, 0x1, P6 ;  /* 0x000000031e777211 */ /* 0x080fe200030f0eff */
[----:B------:R0:W-:Y:S01]  /*3b0c0*/  STL.64 [R1+0xc28], R4 ;  /* 0x000c280401007387 */ /* 0x0001e20000100a00 */
[-C--:B------:R-:W-:Y:S01]  /*3b0d0*/  IADD3 R8, P5, R32, R2.reuse, RZ ;  /* 0x0000000220087210 */ /* 0x080fe20007fbe0ff */
[----:B------:R-:W-:Y:S01]  /*3b0e0*/  IMAD R214, R214, 0x9c, RZ ;  /* 0x0000009cd6d67824 */ /* 0x000fe200078e02ff */
[-C--:B------:R-:W-:Y:S01]  /*3b0f0*/  LEA.HI.X.SX32 R117, R31, R3.reuse, 0x1, P4 ;  /* 0x000000031f757211 */ /* 0x080fe200020f0eff */
[----:B------:R-:W-:Y:S01]  /*3b100*/  IMAD R215, R215, 0x9d, RZ ;  /* 0x0000009dd7d77824 */ /* 0x000fe200078e02ff */
[----:B------:R-:W1:Y:S01]  /*3b110*/  LDC R21, c[0x0][0x278] ;  /* 0x00009e00ff157b82 */ /* 0x000e620000000800 */
[-C--:B0-----:R-:W-:Y:S01]  /*3b120*/  IADD3 R4, P6, R33, R2.reuse, RZ ;  /* 0x0000000221047210 */ /* 0x081fe20007fde0ff */
[----:B------:R-:W-:Y:S01]  /*3b130*/  IMAD R221, R221, 0xa3, RZ ;  /* 0x000000a3dddd7824 */ /* 0x000fe200078e02ff */
[-C--:B------:R-:W-:Y:S01]  /*3b140*/  LEA.HI.X.SX32 R9, R32, R3.reuse, 0x1, P5 ;  /* 0x0000000320097211 */ /* 0x080fe200028f0eff */
[----:B------:R-:W-:Y:S01]  /*3b150*/  IMAD R222, R222, 0xa4, RZ ;  /* 0x000000a4dede7824 */ /* 0x000fe200078e02ff */
[-C--:B------:R-:W-:Y:S01]  /*3b160*/  LEA.HI.X.SX32 R5, R33, R3.reuse, 0x1, P6 ;  /* 0x0000000321057211 */ /* 0x080fe200030f0eff */
[----:B------:R-:W-:Y:S01]  /*3b170*/  IMAD R223, R223, 0xa5, RZ ;  /* 0x000000a5dfdf7824 */ /* 0x000fe200078e02ff */
[CC--:B------:R-:W-:Y:S01]  /*3b180*/  IADD3 R6, P4, R34.reuse, R2.reuse, RZ ;  /* 0x0000000222067210 */ /* 0x0c0fe20007f9e0ff */
[----:B------:R-:W-:Y:S01]  /*3b190*/  IMAD R229, R229, 0xab, RZ ;  /* 0x000000abe5e57824 */ /* 0x000fe200078e02ff */
[-C--:B------:R-:W-:Y:S01]  /*3b1a0*/  IADD3 R112, P5, R35, R2.reuse, RZ ;  /* 0x0000000223707210 */ /* 0x080fe20007fbe0ff */
[----:B------:R0:W-:Y:S01]  /*3b1b0*/  STL.64 [R1+0xc08], R4 ;  /* 0x000c080401007387 */ /* 0x0001e20000100a00 */
[-C--:B------:R-:W-:Y:S01]  /*3b1c0*/  LEA.HI.X.SX32 R7, R34, R3.reuse, 0x1, P4 ;  /* 0x0000000322077211 */ /* 0x080fe200020f0eff */
[----:B------:R-:W-:Y:S01]  /*3b1d0*/  IMAD R230, R230, 0xac, RZ ;  /* 0x000000ace6e67824 */ /* 0x000fe200078e02ff */
[-C--:B------:R-:W-:Y:S01]  /*3b1e0*/  IADD3 R108, P4, R37, R2.reuse, RZ ;  /* 0x00000002256c7210 */ /* 0x080fe20007f9e0ff */
[----:B------:R-:W-:Y:S01]  /*3b1f0*/  IMAD R231, R231, 0xad, RZ ;  /* 0x000000ade7e77824 */ /* 0x000fe200078e02ff */
[-C--:B------:R-:W-:Y:S01]  /*3b200*/  LEA.HI.X.SX32 R113, R35, R3.reuse, 0x1, P5 ;  /* 0x0000000323717211 */ /* 0x080fe200028f0eff */
[----:B------:R-:W-:Y:S01]  /*3b210*/  IMAD R232, R232, 0xae, RZ ;  /* 0x000000aee8e87824 */ /* 0x000fe200078e02ff */
[-C--:B------:R-:W-:Y:S01]  /*3b220*/  IADD3 R110, P5, R38, R2.reuse, RZ ;  /* 0x00000002266e7210 */ /* 0x080fe20007fbe0ff */
[----:B------:R-:W-:Y:S01]  /*3b230*/  IMAD R233, R233, 0xaf, RZ ;  /* 0x000000afe9e97824 */ /* 0x000fe200078e02ff */
[----:B------:R-:W4:Y:S01]  /*3b240*/  LDC R31, c[0x0][0x278] ;  /* 0x00009e00ff1f7b82 */ /* 0x000f220000000800 */
[CC--:B0-----:R-:W-:Y:S01]  /*3b250*/  IADD3 R4, P6, R36.reuse, R2.reuse, RZ ;  /* 0x0000000224047210 */ /* 0x0c1fe20007fde0ff */
[----:B------:R-:W-:Y:S03]  /*3b260*/  STL.64 [R1+0xc10], R8 ;  /* 0x000c100801007387 */ /* 0x000fe60000100a00 */
[-C--:B------:R-:W-:Y:S01]  /*3b270*/  LEA.HI.X.SX32 R5, R36, R3.reuse, 0x1, P6 ;  /* 0x0000000324057211 */ /* 0x080fe200030f0eff */
[----:B------:R0:W-:Y:S01]  /*3b280*/  STL.64 [R1+0xc00], R6 ;  /* 0x000c000601007387 */ /* 0x0001e20000100a00 */
[-C--:B------:R-:W-:Y:S01]  /*3b290*/  LEA.HI.X.SX32 R109, R37, R3.reuse, 0x1, P4 ;  /* 0x00000003256d7211 */ /* 0x080fe200020f0eff */
[----:B------:R-:W-:Y:S01]  /*3b2a0*/  IMAD R234, R234, 0xb0, RZ ;  /* 0x000000b0eaea7824 */ /* 0x000fe200078e02ff */
[----:B------:R-:W-:Y:S01]  /*3b2b0*/  LEA.HI.X.SX32 R111, R38, R3, 0x1, P5 ;  /* 0x00000003266f7211 */ /* 0x000fe200028f0eff */
[----:B------:R3:W-:Y:S01]  /*3b2c0*/  STL.64 [R1+0xbf0], R4 ;  /* 0x000bf00401007387 */ /* 0x0007e20000100a00 */
[-C--:B------:R-:W-:Y:S01]  /*3b2d0*/  IADD3 R114, P6, R39, R2.reuse, RZ ;  /* 0x0000000227727210 */ /* 0x080fe20007fde0ff */
[----:B------:R-:W-:Y:S01]  /*3b2e0*/  IMAD R235, R235, 0xb1, RZ ;  /* 0x000000b1ebeb7824 */ /* 0x000fe200078e02ff */
[----:B------:R-:W1:Y:S01]  /*3b2f0*/  LDC R37, c[0x0][0x278] ;  /* 0x00009e00ff257b82 */ /* 0x000e620000000800 */
[----:B0-----:R-:W-:Y:S01]  /*3b300*/  IADD3 R6, P4, R40, R2, RZ ;  /* 0x0000000228067210 */ /* 0x001fe20007f9e0ff */
[----:B------:R-:W-:-:S02]  /*3b310*/  IMAD R236, R236, 0xb2, RZ ;  /* 0x000000b2ecec7824 */ /* 0x000fc400078e02ff */
[----:B------:R-:W-:Y:S01]  /*3b320*/  IMAD R237, R237, 0xb3, RZ ;  /* 0x000000b3eded7824 */ /* 0x000fe200078e02ff */
[-C--:B---3--:R-:W-:Y:S01]  /*3b330*/  IADD3 R4, P5, R41, R2.reuse, RZ ;  /* 0x0000000229047210 */ /* 0x088fe20007fbe0ff */
[----:B------:R-:W-:Y:S01]  /*3b340*/  IMAD R238, R238, 0xb4, RZ ;  /* 0x000000b4eeee7824 */ /* 0x000fe200078e02ff */
[-C--:B------:R-:W-:Y:S01]  /*3b350*/  LEA.HI.X.SX32 R7, R40, R3.reuse, 0x1, P4 ;  /* 0x0000000328077211 */ /* 0x080fe200020f0eff */
[----:B------:R-:W-:Y:S01]  /*3b360*/  IMAD R239, R239, 0xb5, RZ ;  /* 0x000000b5efef7824 */ /* 0x000fe200078e02ff */
[-C--:B------:R-:W-:Y:S01]  /*3b370*/  LEA.HI.X.SX32 R5, R41, R3.reuse, 0x1, P5 ;  /* 0x0000000329057211 */ /* 0x080fe200028f0eff */
[----:B------:R-:W-:Y:S01]  /*3b380*/  IMAD R240, R240, 0xb6, RZ ;  /* 0x000000b6f0f07824 */ /* 0x000fe200078e02ff */
[-C--:B------:R-:W-:Y:S01]  /*3b390*/  IADD3 R104, P4, R43, R2.reuse, RZ ;  /* 0x000000022b687210 */ /* 0x080fe20007f9e0ff */
[----:B------:R-:W-:Y:S01]  /*3b3a0*/  STL.64 [R1+0xbd0], R6 ;  /* 0x000bd00601007387 */ /* 0x000fe20000100a00 */
[-C--:B------:R-:W-:Y:S01]  /*3b3b0*/  IADD3 R8, P5, R44, R2.reuse, RZ ;  /* 0x000000022c087210 */ /* 0x080fe20007fbe0ff */
[----:B------:R-:W-:Y:S01]  /*3b3c0*/  IMAD R241, R241, 0xb7, RZ ;  /* 0x000000b7f1f17824 */ /* 0x000fe200078e02ff */
[-C--:B------:R-:W-:Y:S01]  /*3b3d0*/  LEA.HI.X.SX32 R105, R43, R3.reuse, 0x1, P4 ;  /* 0x000000032b697211 */ /* 0x080fe200020f0eff */
[----:B------:R0:W-:Y:S01]  /*3b3e0*/  STL.64 [R1+0xbc8], R4 ;  /* 0x000bc80401007387 */ /* 0x0001e20000100a00 */
[-C--:B------:R-:W-:Y:S01]  /*3b3f0*/  LEA.HI.X.SX32 R115, R39, R3.reuse, 0x1, P6 ;  /* 0x0000000327737211 */ /* 0x080fe200030f0eff */
[----:B------:R-:W-:Y:S01]  /*3b400*/  IMAD R242, R242, 0xb8, RZ ;  /* 0x000000b8f2f27824 */ /* 0x000fe200078e02ff */
[----:B------:R-:W-:Y:S01]  /*3b410*/  LEA.HI.X.SX32 R9, R44, R3, 0x1, P5 ;  /* 0x000000032c097211 */ /* 0x000fe200028f0eff */
[----:B------:R-:W-:Y:S01]  /*3b420*/  IMAD R243, R243, 0xb9, RZ ;  /* 0x000000b9f3f37824 */ /* 0x000fe200078e02ff */
[-C--:B------:R-:W-:Y:S01]  /*3b430*/  IADD3 R106, P6, R42, R2.reuse, RZ ;  /* 0x000000022a6a7210 */ /* 0x080fe20007fde0ff */
[----:B------:R-:W-:Y:S01]  /*3b440*/  IMAD R244, R244, 0xba, RZ ;  /* 0x000000baf4f47824 */ /* 0x000fe200078e02ff */
[----:B------:R-:W3:Y:S01]  /*3b450*/  LDC R27, c[0x0][0x278] ;  /* 0x00009e00ff1b7b82 */ /* 0x000ee20000000800 */
[----:B0-----:R-:W-:Y:S01]  /*3b460*/  IADD3 R4, P4, R46, R2, RZ ;  /* 0x000000022e047210 */ /* 0x001fe20007f9e0ff */
[----:B------:R-:W-:-:S02]  /*3b470*/  IMAD R245, R245, 0xbb, RZ ;  /* 0x000000bbf5f57824 */ /* 0x000fc400078e02ff */
[----:B------:R-:W-:Y:S01]  /*3b480*/  IMAD R246, R246, 0xbc, RZ ;  /* 0x000000bcf6f67824 */ /* 0x000fe200078e02ff */
[-C--:B------:R-:W-:Y:S01]  /*3b490*/  LEA.HI.X.SX32 R5, R46, R3.reuse, 0x1, P4 ;  /* 0x000000032e057211 */ /* 0x080fe200020f0eff */
[----:B------:R-:W-:Y:S01]  /*3b4a0*/  STL.64 [R1+0xbb0], R8 ;  /* 0x000bb00801007387 */ /* 0x000fe20000100a00 */
[-C--:B------:R-:W-:Y:S01]  /*3b4b0*/  LEA.HI.X.SX32 R107, R42, R3.reuse, 0x1, P6 ;  /* 0x000000032a6b7211 */ /* 0x080fe200030f0eff */
[----:B------:R-:W-:Y:S01]  /*3b4c0*/  IMAD R247, R247, 0xbd, RZ ;  /* 0x000000bdf7f77824 */ /* 0x000fe200078e02ff */
[-C--:B------:R-:W-:Y:S01]  /*3b4d0*/  IADD3 R6, P6, R45, R2.reuse, RZ ;  /* 0x000000022d067210 */ /* 0x080fe20007fde0ff */
[----:B------:R0:W-:Y:S01]  /*3b4e0*/  STL.64 [R1+0xba0], R4 ;  /* 0x000ba00401007387 */ /* 0x0001e20000100a00 */
[-C--:B------:R-:W-:Y:S01]  /*3b4f0*/  IADD3 R102, P5, R47, R2.reuse, RZ ;  /* 0x000000022f667210 */ /* 0x080fe20007fbe0ff */
[----:B------:R-:W-:Y:S01]  /*3b500*/  IMAD R249, R249, 0xbf, RZ ;  /* 0x000000bff9f97824 */ /* 0x000fe200078e02ff */
[----:B------:R-:W-:Y:S01]  /*3b510*/  LEA.HI.X.SX32 R7, R45, R3, 0x1, P6 ;  /* 0x000000032d077211 */ /* 0x000fe200030f0eff */
[----:B------:R-:W-:Y:S01]  /*3b520*/  IMAD R250, R250, 0xc0, RZ ;  /* 0x000000c0fafa7824 */ /* 0x000fe200078e02ff */
[----:B------:R-:W3:Y:S01]  /*3b530*/  LDC R33, c[0x0][0x278] ;  /* 0x00009e00ff217b82 */ /* 0x000ee20000000800 */
[----:B0-----:R-:W-:Y:S01]  /*3b540*/  IADD3 R4, P4, R49, R2, RZ ;  /* 0x0000000231047210 */ /* 0x001fe20007f9e0ff */
[----:B------:R-:W-:-:S06]  /*3b550*/  IMAD R251, R251, 0xc1, RZ ;  /* 0x000000c1fbfb7824 */ /* 0x000fcc00078e02ff */
[----:B------:R-:W0:Y:S01]  /*3b560*/  LDC R39, c[0x0][0x278] ;  /* 0x00009e00ff277b82 */ /* 0x000e220000000800 */
[-C--:B------:R-:W-:Y:S01]  /*3b570*/  LEA.HI.X.SX32 R5, R49, R3.reuse, 0x1, P4 ;  /* 0x0000000331057211 */ /* 0x080fe200020f0eff */
[----:B------:R4:W-:Y:S01]  /*3b580*/  STL.64 [R1+0xba8], R6 ;  /* 0x000ba80601007387 */ /* 0x0009e20000100a00 */
[CC--:B------:R-:W-:Y:S02]  /*3b590*/  IADD3 R8, P6, R48.reuse, R2.reuse, RZ ;  /* 0x0000000230087210 */ /* 0x0c0fe40007fde0ff */
[-C--:B------:R-:W-:Y:S01]  /*3b5a0*/  LEA.HI.X.SX32 R103, R47, R3.reuse, 0x1, P5 ;  /* 0x000000032f677211 */ /* 0x080fe200028f0eff */
[----:B------:R1:W-:Y:S01]  /*3b5b0*/  STL.64 [R1+0xb88], R4 ;  /* 0x000b880401007387 */ /* 0x0003e20000100a00 */
[----:B------:R-:W-:Y:S01]  /*3b5c0*/  LEA.HI.X.SX32 R9, R48, R3, 0x1, P6 ;  /* 0x0000000330097211 */ /* 0x000fe200030f0eff */
[----:B--2---:R-:W-:Y:S01]  /*3b5d0*/  IMAD R30, R25, 0x1aa, RZ ;  /* 0x000001aa191e7824 */ /* 0x004fe200078e02ff */
[-C--:B------:R-:W-:Y:S01]  /*3b5e0*/  IADD3 R100, P6, R51, R2.reuse, RZ ;  /* 0x0000000233647210 */ /* 0x080fe20007fde0ff */
[----:B------:R-:W-:Y:S01]  /*3b5f0*/  IMAD R22, R19, 0x1a6, RZ ;  /* 0x000001a613167824 */ /* 0x000fe200078e02ff */
[----:B------:R-:W2:Y:S01]  /*3b600*/  LDC R29, c[0x0][0x278] ;  /* 0x00009e00ff1d7b82 */ /* 0x000ea20000000800 */
[----:B----4-:R-:W-:-:S02]  /*3b610*/  IADD3 R6, P5, R50, R2, RZ ;  /* 0x0000000232067210 */ /* 0x010fc40007fbe0ff */
[----:B-1----:R-:W-:Y:S01]  /*3b620*/  IADD3 R4, P4, R52, R2, RZ ;  /* 0x0000000234047210 */ /* 0x002fe20007f9e0ff */
[----:B------:R-:W-:Y:S01]  /*3b630*/  IMAD R36, R31, 0x1ad, RZ ;  /* 0x000001ad1f247824 */ /* 0x000fe200078e02ff */
[-C--:B------:R-:W-:Y:S01]  /*3b640*/  LEA.HI.X.SX32 R7, R50, R3.reuse, 0x1, P5 ;  /* 0x0000000332077211 */ /* 0x080fe200028f0eff */
[----:B------:R-:W-:Y:S01]  /*3b650*/  IMAD R42, R37, 0x1b0, RZ ;  /* 0x000001b0252a7824 */ /* 0x000fe200078e02ff */
[-C--:B------:R-:W-:Y:S01]  /*3b660*/  LEA.HI.X.SX32 R5, R52, R3.reuse, 0x1, P4 ;  /* 0x0000000334057211 */ /* 0x080fe200020f0eff */
[----:B------:R1:W-:Y:S01]  /*3b670*/  STL.64 [R1+0xb90], R8 ;  /* 0x000b900801007387 */ /* 0x0003e20000100a00 */
[----:B------:R-:W-:Y:S01]  /*3b680*/  LEA.HI.X.SX32 R101, R51, R3, 0x1, P6 ;  /* 0x0000000333657211 */ /* 0x000fe200030f0eff */
[----:B------:R-:W-:Y:S01]  /*3b690*/  IMAD R26, R21, 0x1a8, RZ ;  /* 0x000001a8151a7824 */ /* 0x000fe200078e02ff */
[----:B------:R-:W4:Y:S01]  /*3b6a0*/  LDC R35, c[0x0][0x278] ;  /* 0x00009e00ff237b82 */ /* 0x000f220000000800 */
[----:B------:R0:W-:Y:S04]  /*3b6b0*/  STL.64 [R1+0xb80], R6 ;  /* 0x000b800601007387 */ /* 0x0001e80000100a00 */
[----:B------:R0:W-:Y:S01]  /*3b6c0*/  STL.64 [R1+0xb70], R4 ;  /* 0x000b700401007387 */ /* 0x0001e20000100a00 */
[----:B---3--:R-:W-:-:S02]  /*3b6d0*/  IMAD R32, R27, 0x1ab, RZ ;  /* 0x000001ab1b207824 */ /* 0x008fc400078e02ff */
[----:B------:R-:W-:Y:S01]  /*3b6e0*/  IMAD R38, R33, 0x1ae, RZ ;  /* 0x000001ae21267824 */ /* 0x000fe200078e02ff */
[-C--:B-1----:R-:W-:Y:S01]  /*3b6f0*/  IADD3 R8, P5, R53, R2.reuse, RZ ;  /* 0x0000000235087210 */ /* 0x082fe20007fbe0ff */
[----:B0-----:R-:W-:Y:S01]  /*3b700*/  IMAD R44, R39, 0x1b1, RZ ;  /* 0x000001b1272c7824 */ /* 0x001fe200078e02ff */
[----:B------:R-:W0:Y:S01]  /*3b710*/  LDC R41, c[0x0][0x278] ;  /* 0x00009e00ff297b82 */ /* 0x000e220000000800 */
[CC--:B------:R-:W-:Y:S02]  /*3b720*/  IADD3 R6, P6, R54.reuse, R2.reuse, RZ ;  /* 0x0000000236067210 */ /* 0x0c0fe40007fde0ff */
[-C--:B------:R-:W-:Y:S02]  /*3b730*/  LEA.HI.X.SX32 R9, R53, R3.reuse, 0x1, P5 ;  /* 0x0000000335097211 */ /* 0x080fe400028f0eff */
[CC--:B------:R-:W-:Y:S02]  /*3b740*/  IADD3 R4, P4, R55.reuse, R2.reuse, RZ ;  /* 0x0000000237047210 */ /* 0x0c0fe40007f9e0ff */
[-C--:B------:R-:W-:Y:S01]  /*3b750*/  LEA.HI.X.SX32 R7, R54, R3.reuse, 0x1, P6 ;  /* 0x0000000336077211 */ /* 0x080fe200030f0eff */
[----:B------:R-:W1:Y:S01]  /*3b760*/  LDC R43, c[0x0][0x278] ;  /* 0x00009e00ff2b7b82 */ /* 0x000e620000000800 */
[----:B------:R-:W-:Y:S01]  /*3b770*/  LEA.HI.X.SX32 R5, R55, R3, 0x1, P4 ;  /* 0x0000000337057211 */ /* 0x000fe200020f0eff */
[----:B------:R3:W-:Y:S04]  /*3b780*/  STL.64 [R1+0xb68], R8 ;  /* 0x000b680801007387 */ /* 0x0007e80000100a00 */
[----:B------:R2:W-:Y:S02]  /*3b790*/  STL.64 [R1+0xb60], R6 ;  /* 0x000b600601007387 */ /* 0x0005e40000100a00 */
[----:B------:R-:W1:Y:S02]  /*3b7a0*/  LDC R47, c[0x0][0x278] ;  /* 0x00009e00ff2f7b82 */ /* 0x000e640000000800 */
[----:B------:R4:W-:Y:S01]  /*3b7b0*/  STL.64 [R1+0xb58], R4 ;  /* 0x000b580401007387 */ /* 0x0009e20000100a00 */
[----:B---3--:R-:W-:-:S05]  /*3b7c0*/  IADD3 R8, P5, R56, R2, RZ ;  /* 0x0000000238087210 */ /* 0x008fca0007fbe0ff */
[----:B------:R-:W3:Y:S01]  /*3b7d0*/  LDC R49, c[0x0][0x278] ;  /* 0x00009e00ff317b82 */ /* 0x000ee20000000800 */
[CC--:B--2---:R-:W-:Y:S02]  /*3b7e0*/  IADD3 R6, P6, R57.reuse, R2.reuse, RZ ;  /* 0x0000000239067210 */ /* 0x0c4fe40007fde0ff */
[-C--:B------:R-:W-:Y:S02]  /*3b7f0*/  LEA.HI.X.SX32 R9, R56, R3.reuse, 0x1, P5 ;  /* 0x0000000338097211 */ /* 0x080fe400028f0eff */
[CC--:B----4-:R-:W-:Y:S02]  /*3b800*/  IADD3 R4, P4, R58.reuse, R2.reuse, RZ ;  /* 0x000000023a047210 */ /* 0x0d0fe40007f9e0ff */
[-C--:B------:R-:W-:Y:S01]  /*3b810*/  LEA.HI.X.SX32 R7, R57, R3.reuse, 0x1, P6 ;  /* 0x0000000339077211 */ /* 0x080fe200030f0eff */
[----:B------:R-:W-:Y:S01]  /*3b820*/  IMAD R34, R29, 0x1ac, RZ ;  /* 0x000001ac1d227824 */ /* 0x000fe200078e02ff */
[----:B------:R-:W-:Y:S01]  /*3b830*/  LEA.HI.X.SX32 R5, R58, R3, 0x1, P4 ;  /* 0x000000033a057211 */ /* 0x000fe200020f0eff */
[----:B------:R2:W-:Y:S01]  /*3b840*/  STL.64 [R1+0xb50], R8 ;  /* 0x000b500801007387 */ /* 0x0005e20000100a00 */
[----:B------:R-:W-:Y:S01]  /*3b850*/  IMAD R40, R35, 0x1af, RZ ;  /* 0x000001af23287824 */ /* 0x000fe200078e02ff */
[----:B------:R-:W4:Y:S02]  /*3b860*/  LDC R55, c[0x0][0x278] ;  /* 0x00009e00ff377b82 */ /* 0x000f240000000800 */
[----:B------:R0:W-:Y:S04]  /*3b870*/  STL.64 [R1+0xb48], R6 ;  /* 0x000b480601007387 */ /* 0x0001e80000100a00 */
[----:B------:R1:W-:Y:S02]  /*3b880*/  STL.64 [R1+0xb40], R4 ;  /* 0x000b400401007387 */ /* 0x0003e40000100a00 */
[----:B------:R-:W4:Y:S01]  /*3b890*/  LDC R51, c[0x0][0x278] ;  /* 0x00009e00ff337b82 */ /* 0x000f220000000800 */
[----:B--2---:R-:W-:-:S02]  /*3b8a0*/  IADD3 R8, P5, R59, R2, RZ ;  /* 0x000000023b087210 */ /* 0x004fc40007fbe0ff */
[CC--:B0-----:R-:W-:Y:S02]  /*3b8b0*/  IADD3 R6, P6, R60.reuse, R2.reuse, RZ ;  /* 0x000000023c067210 */ /* 0x0c1fe40007fde0ff */
[-C--:B------:R-:W-:Y:S02]  /*3b8c0*/  LEA.HI.X.SX32 R9, R59, R3.reuse, 0x1, P5 ;  /* 0x000000033b097211 */ /* 0x080fe400028f0eff */
[-C--:B-1----:R-:W-:Y:S01]  /*3b8d0*/  IADD3 R4, P4, R61, R2.reuse, RZ ;  /* 0x000000023d047210 */ /* 0x082fe20007f9e0ff */
[----:B------:R-:W-:Y:S01]  /*3b8e0*/  IMAD R46, R41, 0x1b2, RZ ;  /* 0x000001b2292e7824 */ /* 0x000fe200078e02ff */
[-C--:B------:R-:W-:Y:S01]  /*3b8f0*/  LEA.HI.X.SX32 R7, R60, R3.reuse, 0x1, P6 ;  /* 0x000000033c077211 */ /* 0x080fe200030f0eff */
[----:B------:R-:W-:Y:S01]  /*3b900*/  IMAD R48, R43, 0x1b3, RZ ;  /* 0x000001b32b307824 */ /* 0x000fe200078e02ff */
[----:B------:R-:W-:Y:S01]  /*3b910*/  LEA.HI.X.SX32 R5, R61, R3, 0x1, P4 ;  /* 0x000000033d057211 */ /* 0x000fe200020f0eff */
[----:B------:R0:W-:Y:S01]  /*3b920*/  STL.64 [R1+0xb38], R8 ;  /* 0x000b380801007387 */ /* 0x0001e20000100a00 */
[----:B------:R-:W-:Y:S01]  /*3b930*/  IMAD R52, R47, 0x1b5, RZ ;  /* 0x000001b52f347824 */ /* 0x000fe200078e02ff */
[----:B------:R-:W1:Y:S02]  /*3b940*/  LDC R59, c[0x0][0x278] ;  /* 0x00009e00ff3b7b82 */ /* 0x000e640000000800 */
[----:B------:R2:W-:Y:S04]  /*3b950*/  STL.64 [R1+0xb30], R6 ;  /* 0x000b300601007387 */ /* 0x0005e80000100a00 */
[----:B------:R3:W-:Y:S01]  /*3b960*/  STL.64 [R1+0xb28], R4 ;  /* 0x000b280401007387 */ /* 0x0007e20000100a00 */
[----:B0-----:R-:W-:-:S02]  /*3b970*/  IADD3 R8, P5, R62, R2, RZ ;  /* 0x000000023e087210 */ /* 0x001fc40007fbe0ff */
[CC--:B--2---:R-:W-:Y:S02]  /*3b980*/  IADD3 R6, P6, R63.reuse, R2.reuse, RZ ;  /* 0x000000023f067210 */ /* 0x0c4fe40007fde0ff */
[-C--:B------:R-:W-:Y:S02]  /*3b990*/  LEA.HI.X.SX32 R9, R62, R3.reuse, 0x1, P5 ;  /* 0x000000033e097211 */ /* 0x080fe400028f0eff */
[CC--:B---3--:R-:W-:Y:S02]  /*3b9a0*/  IADD3 R4, P4, R64.reuse, R2.reuse, RZ ;  /* 0x0000000240047210 */ /* 0x0c8fe40007f9e0ff */
[-C--:B------:R-:W-:Y:S02]  /*3b9b0*/  LEA.HI.X.SX32 R7, R63, R3.reuse, 0x1, P6 ;  /* 0x000000033f077211 */ /* 0x080fe400030f0eff */
[----:B------:R-:W-:Y:S01]  /*3b9c0*/  LEA.HI.X.SX32 R5, R64, R3, 0x1, P4 ;  /* 0x0000000340057211 */ /* 0x000fe200020f0eff */
[----:B------:R0:W-:Y:S01]  /*3b9d0*/  STL.64 [R1+0xb20], R8 ;  /* 0x000b200801007387 */ /* 0x0001e20000100a00 */
[----:B------:R-:W-:Y:S01]  /*3b9e0*/  IMAD R54, R49, 0x1b6, RZ ;  /* 0x000001b631367824 */ /* 0x000fe200078e02ff */
[----:B------:R-:W2:Y:S02]  /*3b9f0*/  LDC R63, c[0x0][0x278] ;  /* 0x00009e00ff3f7b82 */ /* 0x000ea40000000800 */
[----:B------:R3:W-:Y:S04]  /*3ba00*/  STL.64 [R1+0xb18], R6 ;  /* 0x000b180601007387 */ /* 0x0007e80000100a00 */
[----:B------:R4:W-:Y:S01]  /*3ba10*/  STL.64 [R1+0xb10], R4 ;  /* 0x000b100401007387 */ /* 0x0009e20000100a00 */
[----:B0-----:R-:W-:-:S02]  /*3ba20*/  IADD3 R8, P5, R65, R2, RZ ;  /* 0x0000000241087210 */ /* 0x001fc40007fbe0ff */
[CC--:B---3--:R-:W-:Y:S02]  /*3ba30*/  IADD3 R6, P6, R66.reuse, R2.reuse, RZ ;  /* 0x0000000242067210 */ /* 0x0c8fe40007fde0ff */
[-C--:B------:R-:W-:Y:S02]  /*3ba40*/  LEA.HI.X.SX32 R9, R65, R3.reuse, 0x1, P5 ;  /* 0x0000000341097211 */ /* 0x080fe400028f0eff */
[-C--:B----4-:R-:W-:Y:S01]  /*3ba50*/  IADD3 R4, P4, R67, R2.reuse, RZ ;  /* 0x0000000243047210 */ /* 0x090fe20007f9e0ff */
[----:B------:R-:W-:Y:S01]  /*3ba60*/  IMAD R60, R55, 0x1b9, RZ ;  /* 0x000001b9373c7824 */ /* 0x000fe200078e02ff */
[-C--:B------:R-:W-:Y:S01]  /*3ba70*/  LEA.HI.X.SX32 R7, R66, R3.reuse, 0x1, P6 ;  /* 0x0000000342077211 */ /* 0x080fe200030f0eff */
[----:B------:R-:W-:Y:S01]  /*3ba80*/  IMAD R56, R51, 0x1b7, RZ ;  /* 0x000001b733387824 */ /* 0x000fe200078e02ff */
[----:B------:R-:W-:Y:S01]  /*3ba90*/  LEA.HI.X.SX32 R5, R67, R3, 0x1, P4 ;  /* 0x0000000343057211 */ /* 0x000fe200020f0eff */
[----:B------:R0:W-:Y:S01]  /*3baa0*/  STL.64 [R1+0xb08], R8 ;  /* 0x000b080801007387 */ /* 0x0001e20000100a00 */
[----:B------:R-:W3:Y:S03]  /*3bab0*/  LDC R66, c[0x0][0x278] ;  /* 0x00009e00ff427b82 */ /* 0x000ee60000000800 */
[----:B------:R4:W-:Y:S04]  /*3bac0*/  STL.64 [R1+0xb00], R6 ;  /* 0x000b000601007387 */ /* 0x0009e80000100a00 */
[----:B------:R1:W-:Y:S01]  /*3bad0*/  STL.64 [R1+0xaf8], R4 ;  /* 0x000af80401007387 */ /* 0x0003e20000100a00 */
[----:B------:R-:W2:Y:S01]  /*3bae0*/  LDC R65, c[0x0][0x278] ;  /* 0x00009e00ff417b82 */ /* 0x000ea20000000800 */
[----:B0-----:R-:W-:-:S02]  /*3baf0*/  IADD3 R8, P5, R68, R2, RZ ;  /* 0x0000000244087210 */ /* 0x001fc40007fbe0ff */
[CC--:B----4-:R-:W-:Y:S02]  /*3bb00*/  IADD3 R6, P6, R69.reuse, R2.reuse, RZ ;  /* 0x0000000245067210 */ /* 0x0d0fe40007fde0ff */
[-C--:B------:R-:W-:Y:S02]  /*3bb10*/  LEA.HI.X.SX32 R9, R68, R3.reuse, 0x1, P5 ;  /* 0x0000000344097211 */ /* 0x080fe400028f0eff */
[CC--:B-1----:R-:W-:Y:S02]  /*3bb20*/  IADD3 R4, P4, R70.reuse, R2.reuse, RZ ;  /* 0x0000000246047210 */ /* 0x0c2fe40007f9e0ff */
[-C--:B------:R-:W-:Y:S02]  /*3bb30*/  LEA.HI.X.SX32 R7, R69, R3.reuse, 0x1, P6 ;  /* 0x0000000345077211 */ /* 0x080fe400030f0eff */
[----:B------:R-:W-:Y:S01]  /*3bb40*/  LEA.HI.X.SX32 R5, R70, R3, 0x1, P4 ;  /* 0x0000000346057211 */ /* 0x000fe200020f0eff */
[----:B------:R0:W-:Y:S01]  /*3bb50*/  STL.64 [R1+0xaf0], R8 ;  /* 0x000af00801007387 */ /* 0x0001e20000100a00 */
[----:B------:R-:W1:Y:S03]  /*3bb60*/  LDC R69, c[0x0][0x278] ;  /* 0x00009e00ff457b82 */ /* 0x000e660000000800 */
[----:B------:R4:W-:Y:S04]  /*3bb70*/  STL.64 [R1+0xae8], R6 ;  /* 0x000ae80601007387 */ /* 0x0009e80000100a00 */
[----:B------:R3:W-:Y:S01]  /*3bb80*/  STL.64 [R1+0xae0], R4 ;  /* 0x000ae00401007387 */ /* 0x0007e20000100a00 */
[----:B------:R-:W2:Y:S01]  /*3bb90*/  LDC R70, c[0x0][0x278] ;  /* 0x00009e00ff467b82 */ /* 0x000ea20000000800 */
[----:B0-----:R-:W-:-:S02]  /*3bba0*/  IADD3 R8, P5, R71, R2, RZ ;  /* 0x0000000247087210 */ /* 0x001fc40007fbe0ff */
[CC--:B----4-:R-:W-:Y:S02]  /*3bbb0*/  IADD3 R6, P6, R72.reuse, R2.reuse, RZ ;  /* 0x0000000248067210 */ /* 0x0d0fe40007fde0ff */
[-C--:B------:R-:W-:Y:S02]  /*3bbc0*/  LEA.HI.X.SX32 R9, R71, R3.reuse, 0x1, P5 ;  /* 0x0000000347097211 */ /* 0x080fe400028f0eff */
[CC--:B---3--:R-:W-:Y:S02]  /*3bbd0*/  IADD3 R4, P4, R73.reuse, R2.reuse, RZ ;  /* 0x0000000249047210 */ /* 0x0c8fe40007f9e0ff */
[-C--:B------:R-:W-:Y:S02]  /*3bbe0*/  LEA.HI.X.SX32 R7, R72, R3.reuse, 0x1, P6 ;  /* 0x0000000348077211 */ /* 0x080fe400030f0eff */
[----:B------:R-:W-:Y:S01]  /*3bbf0*/  LEA.HI.X.SX32 R5, R73, R3, 0x1, P4 ;  /* 0x0000000349057211 */ /* 0x000fe200020f0eff */
[----:B------:R0:W-:Y:S01]  /*3bc00*/  STL.64 [R1+0xad8], R8 ;  /* 0x000ad80801007387 */ /* 0x0001e20000100a00 */
[----:B------:R-:W3:Y:S03]  /*3bc10*/  LDC R73, c[0x0][0x278] ;  /* 0x00009e00ff497b82 */ /* 0x000ee60000000800 */
[----:B------:R4:W-:Y:S04]  /*3bc20*/  STL.64 [R1+0xad0], R6 ;  /* 0x000ad00601007387 */ /* 0x0009e80000100a00 */
[----:B------:R1:W-:Y:S01]  /*3bc30*/  STL.64 [R1+0xac8], R4 ;  /* 0x000ac80401007387 */ /* 0x0003e20000100a00 */
[----:B0-----:R-:W-:-:S02]  /*3bc40*/  IADD3 R8, P5, R74, R2, RZ ;  /* 0x000000024a087210 */ /* 0x001fc40007fbe0ff */
[CC--:B----4-:R-:W-:Y:S02]  /*3bc50*/  IADD3 R6, P6, R75.reuse, R2.reuse, RZ ;  /* 0x000000024b067210 */ /* 0x0d0fe40007fde0ff */
[-C--:B------:R-:W-:Y:S02]  /*3bc60*/  LEA.HI.X.SX32 R9, R74, R3.reuse, 0x1, P5 ;  /* 0x000000034a097211 */ /* 0x080fe400028f0eff */
[CC--:B-1----:R-:W-:Y:S02]  /*3bc70*/  IADD3 R4, P4, R76.reuse, R2.reuse, RZ ;  /* 0x000000024c047210 */ /* 0x0c2fe40007f9e0ff */
[-C--:B------:R-:W-:Y:S02]  /*3bc80*/  LEA.HI.X.SX32 R7, R75, R3.reuse, 0x1, P6 ;  /* 0x000000034b077211 */ /* 0x080fe400030f0eff */
[----:B------:R-:W-:Y:S01]  /*3bc90*/  LEA.HI.X.SX32 R5, R76, R3, 0x1, P4 ;  /* 0x000000034c057211 */ /* 0x000fe200020f0eff */
[----:B------:R0:W-:Y:S01]  /*3bca0*/  STL.64 [R1+0xac0], R8 ;  /* 0x000ac00801007387 */ /* 0x0001e20000100a00 */
[----:B------:R-:W-:Y:S01]  /*3bcb0*/  IMAD R72, R69, 0x1bf, RZ ;  /* 0x000001bf45487824 */ /* 0x000fe200078e02ff */
[----:B------:R-:W1:Y:S02]  /*3bcc0*/  LDC R75, c[0x0][0x278] ;  /* 0x00009e00ff4b7b82 */ /* 0x000e640000000800 */
[----:B------:R4:W-:Y:S04]  /*3bcd0*/  STL.64 [R1+0xab8], R6 ;  /* 0x000ab80601007387 */ /* 0x0009e80000100a00 */
[----:B------:R2:W-:Y:S01]  /*3bce0*/  STL.64 [R1+0xab0], R4 ;  /* 0x000ab00401007387 */ /* 0x0005e20000100a00 */
[----:B0-----:R-:W-:-:S02]  /*3bcf0*/  IADD3 R8, P5, R77, R2, RZ ;  /* 0x000000024d087210 */ /* 0x001fc40007fbe0ff */
[CC--:B----4-:R-:W-:Y:S02]  /*3bd00*/  IADD3 R6, P6, R78.reuse, R2.reuse, RZ ;  /* 0x000000024e067210 */ /* 0x0d0fe40007fde0ff */
[-C--:B------:R-:W-:Y:S02]  /*3bd10*/  LEA.HI.X.SX32 R9, R77, R3.reuse, 0x1, P5 ;  /* 0x000000034d097211 */ /* 0x080fe400028f0eff */
[CC--:B--2---:R-:W-:Y:S02]  /*3bd20*/  IADD3 R4, P4, R79.reuse, R2.reuse, RZ ;  /* 0x000000024f047210 */ /* 0x0c4fe40007f9e0ff */
        /* <DEDUP_REMOVED lines=8> */
[CC--:B----4-:R-:W-:Y:S02]  /*3bdb0*/  IADD3 R6, P6, R81.reuse, R2.reuse, RZ ;  /* 0x0000000251067210 */ /* 0x0d0fe40007fde0ff */
[-C--:B------:R-:W-:Y:S02]  /*3bdc0*/  LEA.HI.X.SX32 R9, R80, R3.reuse, 0x1, P5 ;  /* 0x0000000350097211 */ /* 0x080fe400028f0eff */
[CC--:B---3--:R-:W-:Y:S02]  /*3bdd0*/  IADD3 R4, P4, R82.reuse, R2.reuse, RZ ;  /* 0x0000000252047210 */ /* 0x0c8fe40007f9e0ff */
[-C--:B------:R-:W-:Y:S02]  /*3bde0*/  LEA.HI.X.SX32 R7, R81, R3.reuse, 0x1, P6 ;  /* 0x0000000351077211 */ /* 0x080fe400030f0eff */
[----:B------:R-:W-:Y:S01]  /*3bdf0*/  LEA.HI.X.SX32 R5, R82, R3, 0x1, P4 ;  /* 0x0000000352057211 */ /* 0x000fe200020f0eff */
[----:B------:R0:W-:Y:S01]  /*3be00*/  STL.64 [R1+0xa90], R8 ;  /* 0x000a900801007387 */ /* 0x0001e20000100a00 */
[----:B------:R-:W-:Y:S01]  /*3be10*/  IMAD R78, R70, 0x1c2, RZ ;  /* 0x000001c2464e7824 */ /* 0x000fe200078e02ff */
[----:B------:R-:W3:Y:S02]  /*3be20*/  LDC R82, c[0x0][0x278] ;  /* 0x00009e00ff527b82 */ /* 0x000ee40000000800 */
        /* <DEDUP_REMOVED lines=14> */
[-C--:B----4-:R-:W-:Y:S02]  /*3bf10*/  IADD3 R6, P6, R87, R2.reuse, RZ ;  /* 0x0000000257067210 */ /* 0x090fe40007fde0ff */
[-C--:B------:R-:W-:Y:S02]  /*3bf20*/  LEA.HI.X.SX32 R9, R86, R3.reuse, 0x1, P5 ;  /* 0x0000000356097211 */ /* 0x080fe400028f0eff */
[CC--:B--2---:R-:W-:Y:S01]  /*3bf30*/  IADD3 R4, P4, R88.reuse, R2.reuse, RZ ;  /* 0x0000000258047210 */ /* 0x0c4fe20007f9e0ff */
[----:B------:R-:W-:Y:S01]  /*3bf40*/  IMAD R76, R73, 0x1c1, RZ ;  /* 0x000001c1494c7824 */ /* 0x000fe200078e02ff */
[-C--:B------:R-:W-:Y:S01]  /*3bf50*/  LEA.HI.X.SX32 R7, R87, R3.reuse, 0x1, P6 ;  /* 0x0000000357077211 */ /* 0x080fe200030f0eff */
[----:B------:R-:W-:Y:S01]  /*3bf60*/  IMAD R64, R59, 0x1bb, RZ ;  /* 0x000001bb3b407824 */ /* 0x000fe200078e02ff */
[----:B------:R-:W-:Y:S01]  /*3bf70*/  LEA.HI.X.SX32 R5, R88, R3, 0x1, P4 ;  /* 0x0000000358057211 */ /* 0x000fe200020f0eff */
[----:B------:R0:W-:Y:S01]  /*3bf80*/  STL.64 [R1+0xa60], R8 ;  /* 0x000a600801007387 */ /* 0x0001e20000100a00 */
[----:B------:R-:W2:Y:S03]  /*3bf90*/  LDC R86, c[0x0][0x278] ;  /* 0x00009e00ff567b82 */ /* 0x000ea60000000800 */
[----:B------:R4:W-:Y:S04]  /*3bfa0*/  STL.64 [R1+0xa58], R6 ;  /* 0x000a580601007387 */ /* 0x0009e80000100a00 */
[----:B------:R3:W-:Y:S01]  /*3bfb0*/  STL.64 [R1+0xa50], R4 ;  /* 0x000a500401007387 */ /* 0x0007e20000100a00 */
[----:B0-----:R-:W-:-:S02]  /*3bfc0*/  IADD3 R8, P5, R89, R2, RZ ;  /* 0x0000000259087210 */ /* 0x001fc40007fbe0ff */
[CC--:B----4-:R-:W-:Y:S02]  /*3bfd0*/  IADD3 R6, P6, R90.reuse, R2.reuse, RZ ;  /* 0x000000025a067210 */ /* 0x0d0fe40007fde0ff */
[-C--:B------:R-:W-:Y:S02]  /*3bfe0*/  LEA.HI.X.SX32 R9, R89, R3.reuse, 0x1, P5 ;  /* 0x0000000359097211 */ /* 0x080fe400028f0eff */
[CC--:B---3--:R-:W-:Y:S01]  /*3bff0*/  IADD3 R4, P4, R91.reuse, R2.reuse, RZ ;  /* 0x000000025b047210 */ /* 0x0c8fe20007f9e0ff */
[----:B------:R-:W0:Y:S01]  /*3c000*/  LDC R89, c[0x0][0x278] ;  /* 0x00009e00ff597b82 */ /* 0x000e220000000800 */
[-C--:B------:R-:W-:Y:S02]  /*3c010*/  LEA.HI.X.SX32 R7, R90, R3.reuse, 0x1, P6 ;  /* 0x000000035a077211 */ /* 0x080fe400030f0eff */
[----:B------:R-:W-:Y:S01]  /*3c020*/  LEA.HI.X.SX32 R5, R91, R3, 0x1, P4 ;  /* 0x000000035b057211 */ /* 0x000fe200020f0eff */
[----:B------:R3:W-:Y:S04]  /*3c030*/  STL.64 [R1+0xa48], R8 ;  /* 0x000a480801007387 */ /* 0x0007e80000100a00 */
[----:B------:R4:W-:Y:S01]  /*3c040*/  STL.64 [R1+0xa40], R6 ;  /* 0x000a400601007387 */ /* 0x0009e20000100a00 */
[----:B------:R-:W2:Y:S03]  /*3c050*/  LDC R90, c[0x0][0x278] ;  /* 0x00009e00ff5a7b82 */ /* 0x000ea60000000800 */
[----:B------:R1:W-:Y:S01]  /*3c060*/  STL.64 [R1+0xa38], R4 ;  /* 0x000a380401007387 */ /* 0x0003e20000100a00 */
[----:B---3--:R-:W-:-:S02]  /*3c070*/  IADD3 R8, P5, R92, R2, RZ ;  /* 0x000000025c087210 */ /* 0x008fc40007fbe0ff */
[CC--:B----4-:R-:W-:Y:S02]  /*3c080*/  IADD3 R6, P6, R93.reuse, R2.reuse, RZ ;  /* 0x000000025d067210 */ /* 0x0d0fe40007fde0ff */
[-C--:B------:R-:W-:Y:S02]  /*3c090*/  LEA.HI.X.SX32 R9, R92, R3.reuse, 0x1, P5 ;  /* 0x000000035c097211 */ /* 0x080fe400028f0eff */
[CC--:B-1----:R-:W-:Y:S02]  /*3c0a0*/  IADD3 R4, P4, R94.reuse, R2.reuse, RZ ;  /* 0x000000025e047210 */ /* 0x0c2fe40007f9e0ff */
[-C--:B------:R-:W-:Y:S02]  /*3c0b0*/  LEA.HI.X.SX32 R7, R93, R3.reuse, 0x1, P6 ;  /* 0x000000035d077211 */ /* 0x080fe400030f0eff */
[----:B------:R-:W-:Y:S01]  /*3c0c0*/  LEA.HI.X.SX32 R5, R94, R3, 0x1, P4 ;  /* 0x000000035e057211 */ /* 0x000fe200020f0eff */
[----:B------:R1:W-:Y:S01]  /*3c0d0*/  STL.64 [R1+0xa30], R8 ;  /* 0x000a300801007387 */ /* 0x0003e20000100a00 */
[----:B------:R-:W3:Y:S03]  /*3c0e0*/  LDC R93, c[0x0][0x278] ;  /* 0x00009e00ff5d7b82 */ /* 0x000ee60000000800 */
[----:B------:R4:W-:Y:S04]  /*3c0f0*/  STL.64 [R1+0xa28], R6 ;  /* 0x000a280601007387 */ /* 0x0009e80000100a00 */
[----:B------:R0:W-:Y:S01]  /*3c100*/  STL.64 [R1+0xa20], R4 ;  /* 0x000a200401007387 */ /* 0x0001e20000100a00 */
[----:B------:R-:W2:Y:S01]  /*3c110*/  LDC R94, c[0x0][0x278] ;  /* 0x00009e00ff5e7b82 */ /* 0x000ea20000000800 */
[----:B-1----:R-:W-:-:S02]  /*3c120*/  IADD3 R8, P5, R95, R2, RZ ;  /* 0x000000025f087210 */ /* 0x002fc40007fbe0ff */
[CC--:B----4-:R-:W-:Y:S02]  /*3c130*/  IADD3 R6, P6, R96.reuse, R2.reuse, RZ ;  /* 0x0000000260067210 */ /* 0x0d0fe40007fde0ff */
[-C--:B------:R-:W-:Y:S02]  /*3c140*/  LEA.HI.X.SX32 R9, R95, R3.reuse, 0x1, P5 ;  /* 0x000000035f097211 */ /* 0x080fe400028f0eff */
[CC--:B0-----:R-:W-:Y:S02]  /*3c150*/  IADD3 R4, P4, R97.reuse, R2.reuse, RZ ;  /* 0x0000000261047210 */ /* 0x0c1fe40007f9e0ff */
[-C--:B------:R-:W-:Y:S02]  /*3c160*/  LEA.HI.X.SX32 R7, R96, R3.reuse, 0x1, P6 ;  /* 0x0000000360077211 */ /* 0x080fe400030f0eff */
[----:B------:R-:W-:Y:S01]  /*3c170*/  LEA.HI.X.SX32 R5, R97, R3, 0x1, P4 ;  /* 0x0000000361057211 */ /* 0x000fe200020f0eff */
[----:B------:R0:W-:Y:S01]  /*3c180*/  STL.64 [R1+0xa18], R8 ;  /* 0x000a180801007387 */ /* 0x0001e20000100a00 */
[----:B------:R-:W1:Y:S03]  /*3c190*/  LDC R97, c[0x0][0x278] ;  /* 0x00009e00ff617b82 */ /* 0x000e660000000800 */
[----:B------:R4:W-:Y:S04]  /*3c1a0*/  STL.64 [R1+0xa10], R6 ;  /* 0x000a100601007387 */ /* 0x0009e80000100a00 */
[----:B------:R3:W-:Y:S01]  /*3c1b0*/  STL.64 [R1+0xa08], R4 ;  /* 0x000a080401007387 */ /* 0x0007e20000100a00 */
[----:B0-----:R-:W-:-:S02]  /*3c1c0*/  IADD3 R8, P5, R98, R2, RZ ;  /* 0x0000000262087210 */ /* 0x001fc40007fbe0ff */
[-C--:B----4-:R-:W-:Y:S02]  /*3c1d0*/  IADD3 R6, P6, R99, R2.reuse, RZ ;  /* 0x0000000263067210 */ /* 0x090fe40007fde0ff */
[-C--:B------:R-:W-:Y:S02]  /*3c1e0*/  LEA.HI.X.SX32 R9, R98, R3.reuse, 0x1, P5 ;  /* 0x0000000362097211 */ /* 0x080fe400028f0eff */
[CC--:B---3--:R-:W-:Y:S01]  /*3c1f0*/  IADD3 R4, P4, R156.reuse, R2.reuse, RZ ;  /* 0x000000029c047210 */ /* 0x0c8fe20007f9e0ff */
[----:B------:R-:W-:Y:S01]  /*3c200*/  IMAD R71, R65, 0x1be, RZ ;  /* 0x000001be41477824 */ /* 0x000fe200078e02ff */
[-C--:B------:R-:W-:Y:S01]  /*3c210*/  LEA.HI.X.SX32 R7, R99, R3.reuse, 0x1, P6 ;  /* 0x0000000363077211 */ /* 0x080fe200030f0eff */
[----:B------:R-:W-:Y:S01]  /*3c220*/  IMAD R84, R79, 0x1c5, RZ ;  /* 0x000001c54f547824 */ /* 0x000fe200078e02ff */
        /* <DEDUP_REMOVED lines=9> */
[CC--:B--2---:R-:W-:Y:S01]  /*3c2c0*/  IADD3 R4, P4, R159.reuse, R2.reuse, RZ ;  /* 0x000000029f047210 */ /* 0x0c4fe20007f9e0ff */
[----:B------:R-:W0:Y:S01]  /*3c2d0*/  LDC R157, c[0x0][0x278] ;  /* 0x00009e00ff9d7b82 */ /* 0x000e220000000800 */
[-C--:B------:R-:W-:Y:S02]  /*3c2e0*/  LEA.HI.X.SX32 R7, R158, R3.reuse, 0x1, P6 ;  /* 0x000000039e077211 */ /* 0x080fe400030f0eff */
[----:B------:R-:W-:Y:S01]  /*3c2f0*/  LEA.HI.X.SX32 R5, R159, R3, 0x1, P4 ;  /* 0x000000039f057211 */ /* 0x000fe200020f0eff */
[----:B------:R2:W-:Y:S04]  /*3c300*/  STL.64 [R1+0x9e8], R8 ;  /* 0x0009e80801007387 */ /* 0x0005e80000100a00 */
[----:B------:R4:W-:Y:S01]  /*3c310*/  STL.64 [R1+0x9e0], R6 ;  /* 0x0009e00601007387 */ /* 0x0009e20000100a00 */
[----:B------:R-:W1:Y:S03]  /*3c320*/  LDC R159, c[0x0][0x278] ;  /* 0x00009e00ff9f7b82 */ /* 0x000e660000000800 */
[----:B------:R4:W-:Y:S01]  /*3c330*/  STL.64 [R1+0x9d8], R4 ;  /* 0x0009d80401007387 */ /* 0x0009e20000100a00 */
[----:B--2---:R-:W-:-:S02]  /*3c340*/  IADD3 R8, P5, R160, R2, RZ ;  /* 0x00000002a0087210 */ /* 0x004fc40007fbe0ff */
[-C--:B----4-:R-:W-:Y:S02]  /*3c350*/  IADD3 R6, P6, R161, R2.reuse, RZ ;  /* 0x00000002a1067210 */ /* 0x090fe40007fde0ff */
[-C--:B------:R-:W-:Y:S02]  /*3c360*/  LEA.HI.X.SX32 R9, R160, R3.reuse, 0x1, P5 ;  /* 0x00000003a0097211 */ /* 0x080fe400028f0eff */
[CC--:B------:R-:W-:Y:S01]  /*3c370*/  IADD3 R4, P4, R162.reuse, R2.reuse, RZ ;  /* 0x00000002a2047210 */ /* 0x0c0fe20007f9e0ff */
[----:B------:R-:W-:Y:S01]  /*3c380*/  IMAD R80, R75, 0x1c3, RZ ;  /* 0x000001c34b507824 */ /* 0x000fe200078e02ff */
[-C--:B------:R-:W-:Y:S01]  /*3c390*/  LEA.HI.X.SX32 R7, R161, R3.reuse, 0x1, P6 ;  /* 0x00000003a1077211 */ /* 0x080fe200030f0eff */
[----:B------:R-:W-:Y:S01]  /*3c3a0*/  IMAD R96, R93, 0x1cb, RZ ;  /* 0x000001cb5d607824 */ /* 0x000fe200078e02ff */
[----:B------:R-:W-:Y:S01]  /*3c3b0*/  LEA.HI.X.SX32 R5, R162, R3, 0x1, P4 ;  /* 0x00000003a2057211 */ /* 0x000fe200020f0eff */
[----:B------:R2:W-:Y:S01]  /*3c3c0*/  STL.64 [R1+0x9d0], R8 ;  /* 0x0009d00801007387 */ /* 0x0005e20000100a00 */
[----:B------:R-:W4:Y:S03]  /*3c3d0*/  LDC R160, c[0x0][0x278] ;  /* 0x00009e00ffa07b82 */ /* 0x000f260000000800 */
[----:B------:R3:W-:Y:S04]  /*3c3e0*/  STL.64 [R1+0x9c8], R6 ;  /* 0x0009c80601007387 */ /* 0x0007e80000100a00 */
[----:B------:R0:W-:Y:S01]  /*3c3f0*/  STL.64 [R1+0x9c0], R4 ;  /* 0x0009c00401007387 */ /* 0x0001e20000100a00 */
[----:B--2---:R-:W-:-:S02]  /*3c400*/  IADD3 R8, P5, R163, R2, RZ ;  /* 0x00000002a3087210 */ /* 0x004fc40007fbe0ff */
[CC--:B---3--:R-:W-:Y:S02]  /*3c410*/  IADD3 R6, P6, R164.reuse, R2.reuse, RZ ;  /* 0x00000002a4067210 */ /* 0x0c8fe40007fde0ff */
[-C--:B------:R-:W-:Y:S02]  /*3c420*/  LEA.HI.X.SX32 R9, R163, R3.reuse, 0x1, P5 ;  /* 0x00000003a3097211 */ /* 0x080fe400028f0eff */
[CC--:B0-----:R-:W-:Y:S01]  /*3c430*/  IADD3 R4, P4, R165.reuse, R2.reuse, RZ ;  /* 0x00000002a5047210 */ /* 0x0c1fe20007f9e0ff */
[----:B------:R-:W0:Y:S01]  /*3c440*/  LDC R163, c[0x0][0x278] ;  /* 0x00009e00ffa37b82 */ /* 0x000e220000000800 */
[-C--:B------:R-:W-:Y:S02]  /*3c450*/  LEA.HI.X.SX32 R7, R164, R3.reuse, 0x1, P6 ;  /* 0x00000003a4077211 */ /* 0x080fe400030f0eff */
[----:B------:R-:W-:Y:S01]  /*3c460*/  LEA.HI.X.SX32 R5, R165, R3, 0x1, P4 ;  /* 0x00000003a5057211 */ /* 0x000fe200020f0eff */
[----:B------:R2:W-:Y:S04]  /*3c470*/  STL.64 [R1+0x9b8], R8 ;  /* 0x0009b80801007387 */ /* 0x0005e80000100a00 */
[----:B------:R3:W-:Y:S01]  /*3c480*/  STL.64 [R1+0x9b0], R6 ;  /* 0x0009b00601007387 */ /* 0x0007e20000100a00 */
[----:B------:R-:W4:Y:S03]  /*3c490*/  LDC R165, c[0x0][0x278] ;  /* 0x00009e00ffa57b82 */ /* 0x000f260000000800 */
[----:B------:R1:W-:Y:S01]  /*3c4a0*/  STL.64 [R1+0x9a8], R4 ;  /* 0x0009a80401007387 */ /* 0x0003e20000100a00 */
[----:B--2---:R-:W-:-:S02]  /*3c4b0*/  IADD3 R8, P5, R166, R2, RZ ;  /* 0x00000002a6087210 */ /* 0x004fc40007fbe0ff */
[-C--:B---3--:R-:W-:Y:S02]  /*3c4c0*/  IADD3 R6, P6, R167, R2.reuse, RZ ;  /* 0x00000002a7067210 */ /* 0x088fe40007fde0ff */
        /* <DEDUP_REMOVED lines=8> */
[----:B------:R-:W2:Y:S02]  /*3c550*/  LDC R166, c[0x0][0x278] ;  /* 0x00009e00ffa67b82 */ /* 0x000ea40000000800 */
[----:B------:R3:W-:Y:S04]  /*3c560*/  STL.64 [R1+0x998], R6 ;  /* 0x0009980601007387 */ /* 0x0007e80000100a00 */
[----:B------:R0:W-:Y:S01]  /*3c570*/  STL.64 [R1+0x990], R4 ;  /* 0x0009900401007387 */ /* 0x0001e20000100a00 */
[----:B-1----:R-:W-:-:S02]  /*3c580*/  IADD3 R8, P5, R169, R2, RZ ;  /* 0x00000002a9087210 */ /* 0x002fc40007fbe0ff */
        /* <DEDUP_REMOVED lines=8> */
[----:B------:R-:W2:Y:S03]  /*3c610*/  LDC R171, c[0x0][0x278] ;  /* 0x00009e00ffab7b82 */ /* 0x000ea60000000800 */
[----:B------:R4:W-:Y:S01]  /*3c620*/  STL.64 [R1+0x978], R4 ;  /* 0x0009780401007387 */ /* 0x0009e20000100a00 */
[----:B-1----:R-:W-:-:S02]  /*3c630*/  IADD3 R8, P5, R172, R2, RZ ;  /* 0x00000002ac087210 */ /* 0x002fc40007fbe0ff */
[-C--:B---3--:R-:W-:Y:S02]  /*3c640*/  IADD3 R6, P6, R173, R2.reuse, RZ ;  /* 0x00000002ad067210 */ /* 0x088fe40007fde0ff */
[-C--:B------:R-:W-:Y:S02]  /*3c650*/  LEA.HI.X.SX32 R9, R172, R3.reuse, 0x1, P5 ;  /* 0x00000003ac097211 */ /* 0x080fe400028f0eff */
[-C--:B----4-:R-:W-:Y:S01]  /*3c660*/  IADD3 R4, P4, R174, R2.reuse, RZ ;  /* 0x00000002ae047210 */ /* 0x090fe20007f9e0ff */
        /* <DEDUP_REMOVED lines=9> */
[----:B-1----:R-:W-:-:S02]  /*3c700*/  IADD3 R8, P5, R175, R2, RZ ;  /* 0x00000002af087210 */ /* 0x002fc40007fbe0ff */
[CC--:B----4-:R-:W-:Y:S02]  /*3c710*/  IADD3 R6, P6, R176.reuse, R2.reuse, RZ ;  /* 0x00000002b0067210 */ /* 0x0d0fe40007fde0ff */
[-C--:B------:R-:W-:Y:S02]  /*3c720*/  LEA.HI.X.SX32 R9, R175, R3.reuse, 0x1, P5 ;  /* 0x00000003af097211 */ /* 0x080fe400028f0eff */
[CC--:B0-----:R-:W-:Y:S01]  /*3c730*/  IADD3 R4, P4, R177.reuse, R2.reuse, RZ ;  /* 0x00000002b1047210 */ /* 0x0c1fe20007f9e0ff */
[----:B------:R-:W0:Y:S01]  /*3c740*/  LDC R175, c[0x0][0x278] ;  /* 0x00009e00ffaf7b82 */ /* 0x000e220000000800 */
[-C--:B------:R-:W-:Y:S02]  /*3c750*/  LEA.HI.X.SX32 R7, R176, R3.reuse, 0x1, P6 ;  /* 0x00000003b0077211 */ /* 0x080fe400030f0eff */
[----:B------:R-:W-:Y:S01]  /*3c760*/  LEA.HI.X.SX32 R5, R177, R3, 0x1, P4 ;  /* 0x00000003b1057211 */ /* 0x000fe200020f0eff */
[----:B------:R1:W-:Y:S04]  /*3c770*/  STL.64 [R1+0x958], R8 ;  /* 0x0009580801007387 */ /* 0x0003e80000100a00 */
[----:B------:R4:W-:Y:S01]  /*3c780*/  STL.64 [R1+0x950], R6 ;  /* 0x0009500601007387 */ /* 0x0009e20000100a00 */
[----:B------:R-:W3:Y:S03]  /*3c790*/  LDC R177, c[0x0][0x278] ;  /* 0x00009e00ffb17b82 */ /* 0x000ee60000000800 */
[----:B------:R2:W-:Y:S01]  /*3c7a0*/  STL.64 [R1+0x948], R4 ;  /* 0x0009480401007387 */ /* 0x0005e20000100a00 */
[----:B-1----:R-:W-:-:S02]  /*3c7b0*/  IADD3 R8, P5, R178, R2, RZ ;  /* 0x00000002b2087210 */ /* 0x002fc40007fbe0ff */
        /* <DEDUP_REMOVED lines=32> */
[----:B-1----:R-:W-:-:S02]  /*3c9c0*/  IADD3 R8, P5, R187, R2, RZ ;  /* 0x00000002bb087210 */ /* 0x002fc40007fbe0ff */
[CC--:B----4-:R-:W-:Y:S02]  /*3c9d0*/  IADD3 R6, P6, R188.reuse, R2.reuse, RZ ;  /* 0x00000002bc067210 */ /* 0x0d0fe40007fde0ff */
[-C--:B------:R-:W-:Y:S02]  /*3c9e0*/  LEA.HI.X.SX32 R9, R187, R3.reuse, 0x1, P5 ;  /* 0x00000003bb097211 */ /* 0x080fe400028f0eff */
[-C--:B0-----:R-:W-:Y:S01]  /*3c9f0*/  IADD3 R4, P4, R189, R2.reuse, RZ ;  /* 0x00000002bd047210 */ /* 0x081fe20007f9e0ff */
[----:B------:R-:W-:Y:S01]  /*3ca00*/  IMAD R161, R157, 0x1cf, RZ ;  /* 0x000001cf9da17824 */ /* 0x000fe200078e02ff */
[-C--:B------:R-:W-:Y:S01]  /*3ca10*/  LEA.HI.X.SX32 R7, R188, R3.reuse, 0x1, P6 ;  /* 0x00000003bc077211 */ /* 0x080fe200030f0eff */
[----:B------:R-:W-:Y:S01]  /*3ca20*/  IMAD R162, R98, 0x1d0, RZ ;  /* 0x000001d062a27824 */ /* 0x000fe200078e02ff */
[----:B------:R-:W-:Y:S01]  /*3ca30*/  LEA.HI.X.SX32 R5, R189, R3, 0x1, P4 ;  /* 0x00000003bd057211 */ /* 0x000fe200020f0eff */
[----:B------:R0:W-:Y:S01]  /*3ca40*/  STL.64 [R1+0x8f8], R8 ;  /* 0x0008f80801007387 */ /* 0x0001e20000100a00 */
[----:B------:R-:W1:Y:S03]  /*3ca50*/  LDC R188, c[0x0][0x278] ;  /* 0x00009e00ffbc7b82 */ /* 0x000e660000000800 */
[----:B------:R4:W-:Y:S04]  /*3ca60*/  STL.64 [R1+0x8f0], R6 ;  /* 0x0008f00601007387 */ /* 0x0009e80000100a00 */
[----:B------:R2:W-:Y:S01]  /*3ca70*/  STL.64 [R1+0x8e8], R4 ;  /* 0x0008e80401007387 */ /* 0x0005e20000100a00 */
[----:B------:R-:W-:Y:S01]  /*3ca80*/  IMAD R176, R171, 0x1d7, RZ ;  /* 0x000001d7abb07824 */ /* 0x000fe200078e02ff */
[----:B------:R-:W1:Y:S01]  /*3ca90*/  LDC R187, c[0x0][0x278] ;  /* 0x00009e00ffbb7b82 */ /* 0x000e620000000800 */
[----:B0-----:R-:W-:-:S02]  /*3caa0*/  IADD3 R8, P5, R190, R2, RZ ;  /* 0x00000002be087210 */ /* 0x001fc40007fbe0ff */
[CC--:B----4-:R-:W-:Y:S02]  /*3cab0*/  IADD3 R6, P6, R191.reuse, R2.reuse, RZ ;  /* 0x00000002bf067210 */ /* 0x0d0fe40007fde0ff */
[-C--:B------:R-:W-:Y:S02]  /*3cac0*/  LEA.HI.X.SX32 R9, R190, R3.reuse, 0x1, P5 ;  /* 0x00000003be097211 */ /* 0x080fe400028f0eff */
[CC--:B--2---:R-:W-:Y:S02]  /*3cad0*/  IADD3 R4, P4, R192.reuse, R2.reuse, RZ ;  /* 0x00000002c0047210 */ /* 0x0c4fe40007f9e0ff */
[-C--:B------:R-:W-:Y:S02]  /*3cae0*/  LEA.HI.X.SX32 R7, R191, R3.reuse, 0x1, P6 ;  /* 0x00000003bf077211 */ /* 0x080fe400030f0eff */
        /* <DEDUP_REMOVED lines=8> */
[-C--:B---3--:R-:W-:Y:S01]  /*3cb70*/  IADD3 R4, P4, R195, R2.reuse, RZ ;  /* 0x00000002c3047210 */ /* 0x088fe20007f9e0ff */
        /* <DEDUP_REMOVED lines=8> */
[----:B------:R-:W-:Y:S01]  /*3cc00*/  IMAD R183, R177, 0x1da, RZ ;  /* 0x000001dab1b77824 */ /* 0x000fe200078e02ff */
[----:B------:R-:W3:Y:S01]  /*3cc10*/  LDC R193, c[0x0][0x278] ;  /* 0x00009e00ffc17b82 */ /* 0x000ee20000000800 */
        /* <DEDUP_REMOVED lines=10> */
[----:B0-----:R-:W-:-:S02]  /*3ccc0*/  IADD3 R8, P5, R199, R2, RZ ;  /* 0x00000002c7087210 */ /* 0x001fc40007fbe0ff */
[CC--:B----4-:R-:W-:Y:S02]  /*3ccd0*/  IADD3 R6, P6, R200.reuse, R2.reuse, RZ ;  /* 0x00000002c8067210 */ /* 0x0d0fe40007fde0ff */
[-C--:B------:R-:W-:Y:S02]  /*3cce0*/  LEA.HI.X.SX32 R9, R199, R3.reuse, 0x1, P5 ;  /* 0x00000003c7097211 */ /* 0x080fe400028f0eff */
[-C--:B--2---:R-:W-:Y:S01]  /*3ccf0*/  IADD3 R4, P4, R201, R2.reuse, RZ ;  /* 0x00000002c9047210 */ /* 0x084fe20007f9e0ff */
        /* <DEDUP_REMOVED lines=8> */
[----:B------:R-:W-:Y:S01]  /*3cd80*/  IMAD R189, R185, 0x1dd, RZ ;  /* 0x000001ddb9bd7824 */ /* 0x000fe200078e02ff */
        /* <DEDUP_REMOVED lines=14> */
[-C--:B-1----:R-:W-:Y:S01]  /*3ce70*/  IADD3 R4, P4, R207, R2.reuse, RZ ;  /* 0x00000002cf047210 */ /* 0x082fe20007f9e0ff */
        /* <DEDUP_REMOVED lines=20> */
[----:B------:R-:W1:Y:S01]  /*3cfc0*/  LDC R210, c[0x0][0x278] ;  /* 0x00009e00ffd27b82 */ /* 0x000e620000000800 */
        /* <DEDUP_REMOVED lines=45> */
[----:B------:R-:W-:Y:S01]  /*3d2a0*/  IMAD R201, R197, 0x1e3, RZ ;  /* 0x000001e3c5c97824 */ /* 0x000fe200078e02ff */
        /* <DEDUP_REMOVED lines=15> */
[CC--:B------:R-:W-:Y:S02]  /*3d3a0*/  IADD3 R4, P4, R228.reuse, R2.reuse, RZ ;  /* 0x00000002e4047210 */ /* 0x0c0fe40007f9e0ff */
[-C--:B------:R-:W-:Y:S02]  /*3d3b0*/  LEA.HI.X.SX32 R7, R227, R3.reuse, 0x1, P6 ;  /* 0x00000003e3077211 */ /* 0x080fe400030f0eff */
[----:B------:R-:W-:Y:S01]  /*3d3c0*/  LEA.HI.X.SX32 R5, R228, R3, 0x1, P4 ;  /* 0x00000003e4057211 */ /* 0x000fe200020f0eff */
[----:B------:R0:W-:Y:S01]  /*3d3d0*/  STL.64 [R1+0x7c0], R8 ;  /* 0x0007c00801007387 */ /* 0x0001e20000100a00 */
[----:B------:R-:W-:Y:S01]  /*3d3e0*/  IMAD R192, R187, 0x1df, RZ ;  /* 0x000001dfbbc07824 */ /* 0x000fe200078e02ff */
[----:B------:R-:W4:Y:S02]  /*3d3f0*/  LDC R228, c[0x0][0x278] ;  /* 0x00009e00ffe47b82 */ /* 0x000f240000000800 */
[----:B------:R2:W-:Y:S04]  /*3d400*/  STL.64 [R1+0x7b8], R6 ;  /* 0x0007b80601007387 */ /* 0x0005e80000100a00 */
[----:B------:R1:W-:Y:S01]  /*3d410*/  STL.64 [R1+0x7b0], R4 ;  /* 0x0007b00401007387 */ /* 0x0003e20000100a00 */
[----:B------:R-:W-:Y:S01]  /*3d420*/  IMAD R207, R203, 0x1e6, RZ ;  /* 0x000001e6cbcf7824 */ /* 0x000fe200078e02ff */
[----:B------:R-:W3:Y:S01]  /*3d430*/  LDC R227, c[0x0][0x278] ;  /* 0x00009e00ffe37b82 */ /* 0x000ee20000000800 */
[----:B0-----:R-:W-:-:S02]  /*3d440*/  IADD3 R8, P5, R229, R2, RZ ;  /* 0x00000002e5087210 */ /* 0x001fc40007fbe0ff */
[CC--:B--2---:R-:W-:Y:S02]  /*3d450*/  IADD3 R6, P6, R230.reuse, R2.reuse, RZ ;  /* 0x00000002e6067210 */ /* 0x0c4fe40007fde0ff */
        /* <DEDUP_REMOVED lines=12> */
[CC--:B------:R-:W-:Y:S02]  /*3d520*/  IADD3 R4, P4, R234.reuse, R2.reuse, RZ ;  /* 0x00000002ea047210 */ /* 0x0c0fe40007f9e0ff */
        /* <DEDUP_REMOVED lines=47> */
[-C--:B------:R-:W-:Y:S01]  /*3d820*/  IADD3 R4, P4, R246, R2.reuse, RZ ;  /* 0x00000002f6047210 */ /* 0x080fe20007f9e0ff */
[----:B------:R-:W-:Y:S01]  /*3d830*/  IMAD R224, R216, 0x1ef, RZ ;  /* 0x000001efd8e07824 */ /* 0x000fe200078e02ff */
[-C--:B------:R-:W-:Y:S01]  /*3d840*/  LEA.HI.X.SX32 R7, R245, R3.reuse, 0x1, P6 ;  /* 0x00000003f5077211 */ /* 0x080fe200030f0eff */
[----:B------:R-:W-:Y:S01]  /*3d850*/  IMAD R217, R213, 0x1eb, RZ ;  /* 0x000001ebd5d97824 */ /* 0x000fe200078e02ff */
[----:B------:R-:W-:Y:S01]  /*3d860*/  LEA.HI.X.SX32 R5, R246, R3, 0x1, P4 ;  /* 0x00000003f6057211 */ /* 0x000fe200020f0eff */
[----:B------:R-:W-:Y:S01]  /*3d870*/  STL.64 [R1+0x730], R8 ;  /* 0x0007300801007387 */ /* 0x000fe20000100a00 */
[----:B------:R-:W-:Y:S01]  /*3d880*/  IMAD R230, R222, 0x1f2, RZ ;  /* 0x000001f2dee67824 */ /* 0x000fe200078e02ff */
[----:B------:R-:W0:Y:S02]  /*3d890*/  LDC R244, c[0x0][0x278] ;  /* 0x00009e00fff47b82 */ /* 0x000e240000000800 */
[----:B------:R-:W-:Y:S04]  /*3d8a0*/  STL.64 [R1+0x728], R6 ;  /* 0x0007280601007387 */ /* 0x000fe80000100a00 */
[----:B------:R2:W-:Y:S02]  /*3d8b0*/  STL.64 [R1+0x720], R4 ;  /* 0x0007200401007387 */ /* 0x0005e40000100a00 */
[----:B--2---:R-:W2:Y:S01]  /*3d8c0*/  LDC R4, c[0x0][0x278] ;  /* 0x00009e00ff047b82 */ /* 0x004ea20000000800 */
[----:B------:R-:W-:-:S04]  /*3d8d0*/  IADD3 R6, P6, R248, R2, RZ ;  /* 0x00000002f8067210 */ /* 0x000fc80007fde0ff */
[-C--:B------:R-:W-:Y:S02]  /*3d8e0*/  LEA.HI.X.SX32 R7, R248, R3.reuse, 0x1, P6 ;  /* 0x00000003f8077211 */ /* 0x080fe400030f0eff */
[-C--:B------:R-:W-:Y:S01]  /*3d8f0*/  IADD3 R8, P5, R247, R2.reuse, RZ ;  /* 0x00000002f7087210 */ /* 0x080fe20007fbe0ff */
[----:B------:R-:W4:Y:S02]  /*3d900*/  LDC R5, c[0x0][0x278] ;  /* 0x00009e00ff057b82 */ /* 0x000f240000000800 */
[----:B------:R2:W-:Y:S01]  /*3d910*/  STL.64 [R1+0x710], R6 ;  /* 0x0007100601007387 */ /* 0x0005e20000100a00 */
[----:B------:R-:W-:Y:S01]  /*3d920*/  IADD3 R12, P4, R249, R2, RZ ;  /* 0x00000002f90c7210 */ /* 0x000fe20007f9e0ff */
[----:B--2---:R-:W-:Y:S01]  /*3d930*/  IMAD R7, R4, 0xc2, RZ ;  /* 0x000000c204077824 */ /* 0x004fe200078e02ff */
[----:B------:R-:W-:-:S03]  /*3d940*/  LEA.HI.X.SX32 R9, R247, R3, 0x1, P5 ;  /* 0x00000003f7097211 */ /* 0x000fc600028f0eff */
[----:B------:R-:W2:Y:S01]  /*3d950*/  LDC R4, c[0x0][0x278] ;  /* 0x00009e00ff047b82 */ /* 0x000ea20000000800 */
[CC--:B------:R-:W-:Y:S02]  /*3d960*/  IADD3 R10, P5, R250.reuse, R2.reuse, RZ ;  /* 0x00000002fa0a7210 */ /* 0x0c0fe40007fbe0ff */
[-C--:B------:R-:W-:Y:S02]  /*3d970*/  LEA.HI.X.SX32 R13, R249, R3.reuse, 0x1, P4 ;  /* 0x00000003f90d7211 */ /* 0x080fe400020f0eff */
[----:B------:R-:W-:Y:S01]  /*3d980*/  LEA.HI.X.SX32 R11, R250, R3, 0x1, P5 ;  /* 0x00000003fa0b7211 */ /* 0x000fe200028f0eff */
[----:B------:R3:W-:Y:S02]  /*3d990*/  STL.64 [R1+0x718], R8 ;  /* 0x0007180801007387 */ /* 0x0007e40000100a00 */
[----:B------:R-:W1:Y:S02]  /*3d9a0*/  LDC R6, c[0x0][0x278] ;  /* 0x00009e00ff067b82 */ /* 0x000e640000000800 */
[----:B------:R-:W-:Y:S04]  /*3d9b0*/  STL.64 [R1+0x708], R12 ;  /* 0x0007080c01007387 */ /* 0x000fe80000100a00 */
[----:B------:R0:W-:Y:S01]  /*3d9c0*/  STL.64 [R1+0x700], R10 ;  /* 0x0007000a01007387 */ /* 0x0001e20000100a00 */
[----:B----4-:R-:W-:Y:S01]  /*3d9d0*/  IMAD R14, R5, 0xc4, RZ ;  /* 0x000000c4050e7824 */ /* 0x010fe200078e02ff */
[----:B------:R-:W4:Y:S01]  /*3d9e0*/  LDC R247, c[0x0][0x278] ;  /* 0x00009e00fff77b82 */ /* 0x000f220000000800 */
[----:B--2---:R-:W-:Y:S01]  /*3d9f0*/  IMAD R4, R4, 0xc3, RZ ;  /* 0x000000c304047824 */ /* 0x004fe200078e02ff */
[----:B---3--:R-:W-:-:S06]  /*3da00*/  IADD3 R8, P6, R251, R2, RZ ;  /* 0x00000002fb087210 */ /* 0x008fcc0007fde0ff */
[----:B------:R-:W2:Y:S01]  /*3da10*/  LDC R5, c[0x0][0x278] ;  /* 0x00009e00ff057b82 */ /* 0x000ea20000000800 */
[----:B0-----:R-:W-:-:S04]  /*3da20*/  IADD3 R10, P5, R4, R2, RZ ;  /* 0x00000002040a7210 */ /* 0x001fc80007fbe0ff */
[-C--:B------:R-:W-:Y:S01]  /*3da30*/  LEA.HI.X.SX32 R11, R4, R3.reuse, 0x1, P5 ;  /* 0x00000003040b7211 */ /* 0x080fe200028f0eff */
[----:B------:R-:W-:Y:S02]  /*3da40*/  IMAD R220, R215, 0x1ed, RZ ;  /* 0x000001edd7dc7824 */ /* 0x000fe400078e02ff */
[----:B------:R-:W0:Y:S01]  /*3da50*/  LDC R4, c[0x0][0x278] ;  /* 0x00009e00ff047b82 */ /* 0x000e220000000800 */
[----:B------:R-:W-:Y:S02]  /*3da60*/  IADD3 R12, P4, R7, R2, RZ ;  /* 0x00000002070c7210 */ /* 0x000fe40007f9e0ff */
[-C--:B------:R-:W-:Y:S02]  /*3da70*/  LEA.HI.X.SX32 R9, R251, R3.reuse, 0x1, P6 ;  /* 0x00000003fb097211 */ /* 0x080fe400030f0eff */
[----:B------:R-:W-:Y:S01]  /*3da80*/  LEA.HI.X.SX32 R13, R7, R3, 0x1, P4 ;  /* 0x00000003070d7211 */ /* 0x000fe200020f0eff */
[----:B-1----:R-:W-:Y:S02]  /*3da90*/  IMAD R7, R6, 0xc6, RZ ;  /* 0x000000c606077824 */ /* 0x002fe400078e02ff */
[----:B------:R1:W-:Y:S01]  /*3daa0*/  STL.64 [R1+0x6f8], R8 ;  /* 0x0006f80801007387 */ /* 0x0003e20000100a00 */
[----:B------:R-:W3:Y:S01]  /*3dab0*/  LDC R6, c[0x0][0x278] ;  /* 0x00009e00ff067b82 */ /* 0x000ee20000000800 */
[----:B------:R-:W-:-:S02]  /*3dac0*/  IMAD R223, R219, 0x1ee, RZ ;  /* 0x000001eedbdf7824 */ /* 0x000fc400078e02ff */
[----:B------:R-:W-:Y:S02]  /*3dad0*/  IMAD R236, R228, 0x1f5, RZ ;  /* 0x000001f5e4ec7824 */ /* 0x000fe400078e02ff */
[----:B------:R-:W-:Y:S02]  /*3dae0*/  IMAD R226, R221, 0x1f0, RZ ;  /* 0x000001f0dde27824 */ /* 0x000fe400078e02ff */
[----:B------:R-:W-:Y:S01]  /*3daf0*/  IMAD R229, R225, 0x1f1, RZ ;  /* 0x000001f1e1e57824 */ /* 0x000fe200078e02ff */
[----:B------:R-:W4:Y:S01]  /*3db00*/  LDC R249, c[0x0][0x278] ;  /* 0x00009e00fff97b82 */ /* 0x000f220000000800 */
[----:B-1----:R-:W-:-:S04]  /*3db10*/  IADD3 R8, P6, R14, R2, RZ ;  /* 0x000000020e087210 */ /* 0x002fc80007fde0ff */
[----:B------:R-:W-:Y:S01]  /*3db20*/  LEA.HI.X.SX32 R9, R14, R3, 0x1, P6 ;  /* 0x000000030e097211 */ /* 0x000fe200030f0eff */
[----:B0-----:R-:W-:Y:S02]  /*3db30*/  IMAD R14, R4, 0xc8, RZ ;  /* 0x000000c8040e7824 */ /* 0x001fe400078e02ff */
[----:B------:R-:W0:Y:S01]  /*3db40*/  LDC R4, c[0x0][0x278] ;  /* 0x00009e00ff047b82 */ /* 0x000e220000000800 */
[----:B--2---:R-:W-:Y:S01]  /*3db50*/  IMAD R5, R5, 0xc5, RZ ;  /* 0x000000c505057824 */ /* 0x004fe200078e02ff */
[----:B------:R1:W-:Y:S01]  /*3db60*/  STL.64 [R1+0x6f0], R12 ;  /* 0x0006f00c01007387 */ /* 0x0003e20000100a00 */
[----:B---3--:R-:W-:-:S03]  /*3db70*/  IMAD R6, R6, 0xc7, RZ ;  /* 0x000000c706067824 */ /* 0x008fc600078e02ff */
[----:B------:R2:W-:Y:S01]  /*3db80*/  STL.64 [R1+0x6e8], R10 ;  /* 0x0006e80a01007387 */ /* 0x0005e20000100a00 */
[----:B-1----:R-:W-:-:S03]  /*3db90*/  IADD3 R12, P4, R5, R2, RZ ;  /* 0x00000002050c7210 */ /* 0x002fc60007f9e0ff */
[----:B------:R1:W-:Y:S01]  /*3dba0*/  STL.64 [R1+0x6e0], R8 ;  /* 0x0006e00801007387 */ /* 0x0003e20000100a00 */
[-C--:B--2---:R-:W-:Y:S02]  /*3dbb0*/  IADD3 R10, P5, R7, R2.reuse, RZ ;  /* 0x00000002070a7210 */ /* 0x084fe40007fbe0ff */
[-C--:B------:R-:W-:Y:S02]  /*3dbc0*/  LEA.HI.X.SX32 R13, R5, R3.reuse, 0x1, P4 ;  /* 0x00000003050d7211 */ /* 0x080fe400020f0eff */
[----:B------:R-:W2:Y:S01]  /*3dbd0*/  LDC R5, c[0x0][0x278] ;  /* 0x00009e00ff057b82 */ /* 0x000ea20000000800 */
[-C--:B------:R-:W-:Y:S01]  /*3dbe0*/  LEA.HI.X.SX32 R11, R7, R3.reuse, 0x1, P5 ;  /* 0x00000003070b7211 */ /* 0x080fe200028f0eff */
[----:B0-----:R-:W-:Y:S01]  /*3dbf0*/  IMAD R4, R4, 0xc9, RZ ;  /* 0x000000c904047824 */ /* 0x001fe200078e02ff */
[CC--:B-1----:R-:W-:Y:S01]  /*3dc00*/  IADD3 R8, P6, R6.reuse, R2.reuse, RZ ;  /* 0x0000000206087210 */ /* 0x0c2fe20007fde0ff */
[----:B------:R-:W-:Y:S03]  /*3dc10*/  STL.64 [R1+0x6d8], R12 ;  /* 0x0006d80c01007387 */ /* 0x000fe60000100a00 */
[----:B------:R-:W-:Y:S01]  /*3dc20*/  LEA.HI.X.SX32 R9, R6, R3, 0x1, P6 ;  /* 0x0000000306097211 */ /* 0x000fe200030f0eff */
[----:B------:R0:W-:Y:S01]  /*3dc30*/  STL.64 [R1+0x6d0], R10 ;  /* 0x0006d00a01007387 */ /* 0x0001e20000100a00 */
[----:B------:R-:W1:Y:S01]  /*3dc40*/  LDC R6, c[0x0][0x278] ;  /* 0x00009e00ff067b82 */ /* 0x000e620000000800 */
[----:B0-----:R-:W-:-:S04]  /*3dc50*/  IADD3 R10, P5, R4, R2, RZ ;  /* 0x00000002040a7210 */ /* 0x001fc80007fbe0ff */
[----:B------:R-:W-:-:S03]  /*3dc60*/  LEA.HI.X.SX32 R11, R4, R3, 0x1, P5 ;  /* 0x00000003040b7211 */ /* 0x000fc600028f0eff */
[----:B------:R-:W0:Y:S01]  /*3dc70*/  LDC R4, c[0x0][0x278] ;  /* 0x00009e00ff047b82 */ /* 0x000e220000000800 */
[C---:B------:R-:W-:Y:S01]  /*3dc80*/  IADD3 R12, P4, R14.reuse, R2, RZ ;  /* 0x000000020e0c7210 */ /* 0x040fe20007f9e0ff */
[----:B--2---:R-:W-:Y:S01]  /*3dc90*/  IMAD R7, R5, 0xca, RZ ;  /* 0x000000ca05077824 */ /* 0x004fe200078e02ff */
[----:B------:R2:W-:Y:S02]  /*3dca0*/  STL.64 [R1+0x6c8], R8 ;  /* 0x0006c80801007387 */ /* 0x0005e40000100a00 */
[----:B------:R-:W-:-:S03]  /*3dcb0*/  LEA.HI.X.SX32 R13, R14, R3, 0x1, P4 ;  /* 0x000000030e0d7211 */ /* 0x000fc600020f0eff */
[----:B------:R-:W3:Y:S01]  /*3dcc0*/  LDC R5, c[0x0][0x278] ;  /* 0x00009e00ff057b82 */ /* 0x000ee20000000800 */
[----:B-1----:R-:W-:Y:S01]  /*3dcd0*/  IMAD R14, R6, 0xcc, RZ ;  /* 0x000000cc060e7824 */ /* 0x002fe200078e02ff */
[----:B--2---:R-:W-:-:S06]  /*3dce0*/  IADD3 R8, P6, R7, R2, RZ ;  /* 0x0000000207087210 */ /* 0x004fcc0007fde0ff */
[----:B------:R-:W1:Y:S01]  /*3dcf0*/  LDC R6, c[0x0][0x278] ;  /* 0x00009e00ff067b82 */ /* 0x000e620000000800 */
[----:B------:R-:W-:Y:S01]  /*3dd00*/  LEA.HI.X.SX32 R9, R7, R3, 0x1, P6 ;  /* 0x0000000307097211 */ /* 0x000fe200030f0eff */
[----:B0-----:R-:W-:-:S06]  /*3dd10*/  IMAD R7, R4, 0xce, RZ ;  /* 0x000000ce04077824 */ /* 0x001fcc00078e02ff */
[----:B------:R-:W0:Y:S01]  /*3dd20*/  LDC R4, c[0x0][0x278] ;  /* 0x00009e00ff047b82 */ /* 0x000e220000000800 */
[----:B------:R2:W-:Y:S01]  /*3dd30*/  STL.64 [R1+0x6c0], R12 ;  /* 0x0006c00c01007387 */ /* 0x0005e20000100a00 */
[----:B---3--:R-:W-:-:S03]  /*3dd40*/  IMAD R5, R5, 0xcb, RZ ;  /* 0x000000cb05057824 */ /* 0x008fc600078e02ff */
[----:B------:R3:W-:Y:S02]  /*3dd50*/  STL.64 [R1+0x6b8], R10 ;  /* 0x0006b80a01007387 */ /* 0x0007e40000100a00 */
[CC--:B--2---:R-:W-:Y:S01]  /*3dd60*/  IADD3 R12, P4, R5.reuse, R2.reuse, RZ ;  /* 0x00000002050c7210 */ /* 0x0c4fe20007f9e0ff */
[----:B-1----:R-:W-:Y:S01]  /*3dd70*/  IMAD R6, R6, 0xcd, RZ ;  /* 0x000000cd06067824 */ /* 0x002fe200078e02ff */
[----:B------:R1:W-:Y:S01]  /*3dd80*/  STL.64 [R1+0x6b0], R8 ;  /* 0x0006b00801007387 */ /* 0x0003e20000100a00 */
[CC--:B---3--:R-:W-:Y:S02]  /*3dd90*/  IADD3 R10, P5, R14.reuse, R2.reuse, RZ ;  /* 0x000000020e0a7210 */ /* 0x0c8fe40007fbe0ff */
        /* <DEDUP_REMOVED lines=12> */
[----:B------:R-:W-:Y:S01]  /*3de60*/  IADD3 R12, P4, R7, R2, RZ ;  /* 0x00000002070c7210 */ /* 0x000fe20007f9e0ff */
        /* <DEDUP_REMOVED lines=13> */
[-C--:B--2---:R-:W-:Y:S01]  /*3df40*/  IADD3 R12, P4, R5, R2.reuse, RZ ;  /* 0x00000002050c7210 */ /* 0x084fe20007f9e0ff */
[----:B-1----:R-:W-:Y:S01]  /*3df50*/  IMAD R6, R6, 0xd3, RZ ;  /* 0x000000d306067824 */ /* 0x002fe200078e02ff */
[----:B------:R1:W-:Y:S01]  /*3df60*/  STL.64 [R1+0x680], R8 ;  /* 0x0006800801007387 */ /* 0x0003e20000100a00 */
[-C--:B---3--:R-:W-:Y:S02]  /*3df70*/  IADD3 R10, P5, R7, R2.reuse, RZ ;  /* 0x00000002070a7210 */ /* 0x088fe40007fbe0ff */
        /* <DEDUP_REMOVED lines=223> */
[----:B--2---:R-:W-:Y:S01]  /*3ed70*/  IMAD.SHL.U32 R14, R5, 0x100, RZ ;  /* 0x00000100050e7824 */ /* 0x004fe200078e00ff */
        /* <DEDUP_REMOVED lines=749> */
[----:B--2---:R-:W-:-:S03]  /*41c50*/  IMAD R7, R5, 0x196, RZ ;  /* 0x0000019605077824 */ /* 0x004fc600078e02ff */
[----:B------:R-:W-:Y:S01]  /*41c60*/  LEA.HI.X.SX32 R13, R14, R3, 0x1, P4 ;  /* 0x000000030e0d7211 */ /* 0x000fe200020f0eff */
[----:B------:R2:W-:Y:S02]  /*41c70*/  STL.64 [R1+0x60], R8 ;  /* 0x0000600801007387 */ /* 0x0005e40000100a00 */
[----:B------:R-:W3:Y:S02]  /*41c80*/  LDC R5, c[0x0][0x278] ;  /* 0x00009e00ff057b82 */ /* 0x000ee40000000800 */
[----:B------:R1:W-:Y:S01]  /*41c90*/  STL.64 [R1+0x58], R12 ;  /* 0x0000580c01007387 */ /* 0x0003e20000100a00 */
[----:B--2---:R-:W-:Y:S01]  /*41ca0*/  IADD3 R8, P6, R7, R2, RZ ;  /* 0x0000000207087210 */ /* 0x004fe20007fde0ff */
[----:B-1----:R-:W-:-:S04]  /*41cb0*/  IMAD R12, R6, 0x198, RZ ;  /* 0x00000198060c7824 */ /* 0x002fc800078e02ff */
[----:B------:R-:W1:Y:S01]  /*41cc0*/  LDC R6, c[0x0][0x278] ;  /* 0x00009e00ff067b82 */ /* 0x000e620000000800 */
[----:B------:R-:W-:Y:S01]  /*41cd0*/  LEA.HI.X.SX32 R9, R7, R3, 0x1, P6 ;  /* 0x0000000307097211 */ /* 0x000fe200030f0eff */
[----:B0-----:R-:W-:-:S06]  /*41ce0*/  IMAD R7, R4, 0x19a, RZ ;  /* 0x0000019a04077824 */ /* 0x001fcc00078e02ff */
[----:B------:R-:W0:Y:S01]  /*41cf0*/  LDC R4, c[0x0][0x278] ;  /* 0x00009e00ff047b82 */ /* 0x000e220000000800 */
[----:B---3--:R-:W-:Y:S01]  /*41d00*/  IMAD R5, R5, 0x197, RZ ;  /* 0x0000019705057824 */ /* 0x008fe200078e02ff */
[----:B------:R2:W-:Y:S04]  /*41d10*/  STL.64 [R1+0x50], R10 ;  /* 0x0000500a01007387 */ /* 0x0005e80000100a00 */
[C---:B------:R-:W-:Y:S01]  /*41d20*/  IADD3 R14, P4, R5.reuse, R2, RZ ;  /* 0x00000002050e7210 */ /* 0x040fe20007f9e0ff */
[----:B------:R3:W-:Y:S03]  /*41d30*/  STL.64 [R1+0x48], R8 ;  /* 0x0000480801007387 */ /* 0x0007e60000100a00 */
[----:B------:R-:W-:-:S02]  /*41d40*/  LEA.HI.X.SX32 R15, R5, R3, 0x1, P4 ;  /* 0x00000003050f7211 */ /* 0x000fc400020f0eff */
[----:B------:R-:W4:Y:S01]  /*41d50*/  LDC R5, c[0x0][0x278] ;  /* 0x00009e00ff057b82 */ /* 0x000f220000000800 */
[----:B-1----:R-:W-:Y:S01]  /*41d60*/  IMAD R6, R6, 0x199, RZ ;  /* 0x0000019906067824 */ /* 0x002fe200078e02ff */
[----:B--2---:R-:W-:-:S04]  /*41d70*/  IADD3 R10, P5, R12, R2, RZ ;  /* 0x000000020c0a7210 */ /* 0x004fc80007fbe0ff */
[----:B---3--:R-:W-:Y:S01]  /*41d80*/  IADD3 R8, P6, R6, R2, RZ ;  /* 0x0000000206087210 */ /* 0x008fe20007fde0ff */
[----:B0-----:R-:W-:-:S03]  /*41d90*/  IMAD R4, R4, 0x19b, RZ ;  /* 0x0000019b04047824 */ /* 0x001fc600078e02ff */
[-C--:B------:R-:W-:Y:S02]  /*41da0*/  LEA.HI.X.SX32 R9, R6, R3.reuse, 0x1, P6 ;  /* 0x0000000306097211 */ /* 0x080fe400030f0eff */
[----:B------:R-:W-:Y:S01]  /*41db0*/  LEA.HI.X.SX32 R11, R12, R3, 0x1, P5 ;  /* 0x000000030c0b7211 */ /* 0x000fe200028f0eff */
[----:B------:R-:W0:Y:S01]  /*41dc0*/  LDC R6, c[0x0][0x278] ;  /* 0x00009e00ff067b82 */ /* 0x000e220000000800 */
[----:B------:R-:W-:-:S04]  /*41dd0*/  IADD3 R12, P5, R4, R2, RZ ;  /* 0x00000002040c7210 */ /* 0x000fc80007fbe0ff */
[----:B------:R-:W-:-:S03]  /*41de0*/  LEA.HI.X.SX32 R13, R4, R3, 0x1, P5 ;  /* 0x00000003040d7211 */ /* 0x000fc600028f0eff */
[----:B------:R-:W1:Y:S01]  /*41df0*/  LDC R4, c[0x0][0x278] ;  /* 0x00009e00ff047b82 */ /* 0x000e620000000800 */
[----:B------:R-:W-:Y:S04]  /*41e00*/  STL.64 [R1+0x40], R14 ;  /* 0x0000400e01007387 */ /* 0x000fe80000100a00 */
[----:B------:R4:W-:Y:S04]  /*41e10*/  STL.64 [R1+0x38], R10 ;  /* 0x0000380a01007387 */ /* 0x0009e80000100a00 */
[----:B------:R2:W-:Y:S01]  /*41e20*/  STL.64 [R1+0x30], R8 ;  /* 0x0000300801007387 */ /* 0x0005e20000100a00 */
[----:B----4-:R-:W-:-:S02]  /*41e30*/  IMAD R10, R5, 0x19c, RZ ;  /* 0x0000019c050a7824 */ /* 0x010fc400078e02ff */
[----:B------:R-:W3:Y:S01]  /*41e40*/  LDC R5, c[0x0][0x278] ;  /* 0x00009e00ff057b82 */ /* 0x000ee20000000800 */
[----:B0-----:R-:W-:Y:S02]  /*41e50*/  IMAD R11, R6, 0x19e, RZ ;  /* 0x0000019e060b7824 */ /* 0x001fe400078e02ff */
[----:B--2---:R-:W-:-:S05]  /*41e60*/  IADD3 R8, P6, R10, R2, RZ ;  /* 0x000000020a087210 */ /* 0x004fca0007fde0ff */
[----:B------:R-:W0:Y:S01]  /*41e70*/  LDC R6, c[0x0][0x278] ;  /* 0x00009e00ff067b82 */ /* 0x000e220000000800 */
[----:B------:R-:W-:Y:S01]  /*41e80*/  LEA.HI.X.SX32 R9, R10, R3, 0x1, P6 ;  /* 0x000000030a097211 */ /* 0x000fe200030f0eff */
[----:B-1----:R-:W-:-:S06]  /*41e90*/  IMAD R10, R4, 0x1a0, RZ ;  /* 0x000001a0040a7824 */ /* 0x002fcc00078e02ff */
[----:B------:R-:W1:Y:S01]  /*41ea0*/  LDC R4, c[0x0][0x278] ;  /* 0x00009e00ff047b82 */ /* 0x000e620000000800 */
[----:B------:R-:W-:-:S04]  /*41eb0*/  IADD3 R14, P4, R7, R2, RZ ;  /* 0x00000002070e7210 */ /* 0x000fc80007f9e0ff */
[----:B------:R-:W-:Y:S01]  /*41ec0*/  LEA.HI.X.SX32 R15, R7, R3, 0x1, P4 ;  /* 0x00000003070f7211 */ /* 0x000fe200020f0eff */
[----:B---3--:R-:W-:-:S04]  /*41ed0*/  IMAD R5, R5, 0x19d, RZ ;  /* 0x0000019d05057824 */ /* 0x008fc800078e02ff */
[----:B------:R2:W-:Y:S01]  /*41ee0*/  STL.64 [R1+0x28], R14 ;  /* 0x0000280e01007387 */ /* 0x0005e20000100a00 */
[----:B------:R-:W-:-:S03]  /*41ef0*/  IADD3 R16, P4, R5, R2, RZ ;  /* 0x0000000205107210 */ /* 0x000fc60007f9e0ff */
[----:B------:R0:W-:Y:S01]  /*41f00*/  STL.64 [R1+0x20], R12 ;  /* 0x0000200c01007387 */ /* 0x0001e20000100a00 */
[----:B------:R-:W-:-:S03]  /*41f10*/  LEA.HI.X.SX32 R17, R5, R3, 0x1, P4 ;  /* 0x0000000305117211 */ /* 0x000fc600020f0eff */
[----:B------:R3:W-:Y:S01]  /*41f20*/  STL.64 [R1+0x18], R8 ;  /* 0x0000180801007387 */ /* 0x0007e20000100a00 */
[----:B--2---:R-:W2:Y:S01]  /*41f30*/  LDC R14, c[0x0][0x278] ;  /* 0x00009e00ff0e7b82 */ /* 0x004ea20000000800 */
[----:B0-----:R-:W-:Y:S01]  /*41f40*/  IMAD R13, R6, 0x19f, RZ ;  /* 0x0000019f060d7824 */ /* 0x001fe200078e02ff */
[----:B------:R-:W-:Y:S01]  /*41f50*/  IADD3 R6, P5, R11, R2, RZ ;  /* 0x000000020b067210 */ /* 0x000fe20007fbe0ff */
[----:B-1----:R-:W-:-:S03]  /*41f60*/  IMAD R12, R4, 0x1a1, RZ ;  /* 0x000001a1040c7824 */ /* 0x002fc600078e02ff */
[-C--:B------:R-:W-:Y:S02]  /*41f70*/  LEA.HI.X.SX32 R7, R11, R3.reuse, 0x1, P5 ;  /* 0x000000030b077211 */ /* 0x080fe400028f0eff */
[CC--:B---3--:R-:W-:Y:S01]  /*41f80*/  IADD3 R8, P6, R13.reuse, R2.reuse, RZ ;  /* 0x000000020d087210 */ /* 0x0c8fe20007fde0ff */
[----:B------:R-:W-:Y:S01]  /*41f90*/  STL.64 [R1+0x10], R16 ;  /* 0x0000101001007387 */ /* 0x000fe20000100a00 */
[----:B------:R-:W0:Y:S02]  /*41fa0*/  LDC R11, c[0x0][0x278] ;  /* 0x00009e00ff0b7b82 */ /* 0x000e240000000800 */
[----:B------:R-:W-:Y:S01]  /*41fb0*/  LEA.HI.X.SX32 R9, R13, R3, 0x1, P6 ;  /* 0x000000030d097211 */ /* 0x000fe200030f0eff */
[----:B------:R1:W-:Y:S05]  /*41fc0*/  STL.64 [R1+0x8], R6 ;  /* 0x0000080601007387 */ /* 0x0003ea0000100a00 */
[----:B------:R-:W3:Y:S01]  /*41fd0*/  LDC R13, c[0x0][0x278] ;  /* 0x00009e00ff0d7b82 */ /* 0x000ee20000000800 */
[----:B-1----:R-:W-:-:S07]  /*41fe0*/  IADD3 R6, P5, R12, R2, RZ ;  /* 0x000000020c067210 */ /* 0x002fce0007fbe0ff */
[----:B------:R-:W1:Y:S01]  /*41ff0*/  LDC R16, c[0x0][0x278] ;  /* 0x00009e00ff107b82 */ /* 0x000e620000000800 */
[----:B------:R-:W-:-:S07]  /*42000*/  LEA.HI.X.SX32 R7, R12, R3, 0x1, P5 ;  /* 0x000000030c077211 */ /* 0x000fce00028f0eff */
[----:B------:R-:W4:Y:S01]  /*42010*/  LDC R12, c[0x0][0x278] ;  /* 0x00009e00ff0c7b82 */ /* 0x000f220000000800 */
[----:B--2---:R-:W-:Y:S01]  /*42020*/  IMAD R14, R14, 0x1a2, RZ ;  /* 0x000001a20e0e7824 */ /* 0x004fe200078e02ff */
[----:B------:R2:W-:Y:S01]  /*42030*/  STL.64 [R1], R8 ;  /* 0x0000000801007387 */ /* 0x0005e20000100a00 */
[----:B---3--:R-:W-:-:S03]  /*42040*/  IMAD R18, R13, 0x1a4, RZ ;  /* 0x000001a40d127824 */ /* 0x008fc600078e02ff */
[----:B--2---:R-:W-:Y:S01]  /*42050*/  IADD3 R8, P6, R14, R2, RZ ;  /* 0x000000020e087210 */ /* 0x004fe20007fde0ff */
[----:B-1----:R-:W-:-:S03]  /*42060*/  IMAD R24, R16, 0x1a7, RZ ;  /* 0x000001a710187824 */ /* 0x002fc600078e02ff */
[----:B------:R-:W-:Y:S01]  /*42070*/  LEA.HI.X.SX32 R9, R14, R3, 0x1, P6 ;  /* 0x000000030e097211 */ /* 0x000fe200030f0eff */
[----:B----4-:R-:W-:Y:S01]  /*42080*/  IMAD R20, R12, 0x1a5, RZ ;  /* 0x000001a50c147824 */ /* 0x010fe200078e02ff */
[----:B------:R-:W-:-:S04]  /*42090*/  IADD3 R12, P5, R18, R2, RZ ;  /* 0x00000002120c7210 */ /* 0x000fc80007fbe0ff */
[-C--:B------:R-:W-:Y:S02]  /*420a0*/  IADD3 R14, P6, R20, R2.reuse, RZ ;  /* 0x00000002140e7210 */ /* 0x080fe40007fde0ff */
[-C--:B------:R-:W-:Y:S02]  /*420b0*/  LEA.HI.X.SX32 R13, R18, R3.reuse, 0x1, P5 ;  /* 0x00000003120d7211 */ /* 0x080fe400028f0eff */
[-C--:B------:R-:W-:Y:S02]  /*420c0*/  IADD3 R18, P5, R24, R2.reuse, RZ ;  /* 0x0000000218127210 */ /* 0x080fe40007fbe0ff */
[-C--:B------:R-:W-:Y:S02]  /*420d0*/  LEA.HI.X.SX32 R15, R20, R3.reuse, 0x1, P6 ;  /* 0x00000003140f7211 */ /* 0x080fe400030f0eff */
[----:B------:R-:W1:Y:S01]  /*420e0*/  LDC R20, c[0x0][0x278] ;  /* 0x00009e00ff147b82 */ /* 0x000e620000000800 */
[----:B------:R-:W-:Y:S02]  /*420f0*/  LEA.HI.X.SX32 R19, R24, R3, 0x1, P5 ;  /* 0x0000000318137211 */ /* 0x000fe400028f0eff */
[----:B------:R-:W-:-:S04]  /*42100*/  IADD3 R24, P5, R30, R2, RZ ;  /* 0x000000021e187210 */ /* 0x000fc80007fbe0ff */
[----:B------:R-:W-:Y:S02]  /*42110*/  LEA.HI.X.SX32 R25, R30, R3, 0x1, P5 ;  /* 0x000000031e197211 */ /* 0x000fe400028f0eff */
[----:B------:R-:W-:-:S04]  /*42120*/  IADD3 R30, P5, R36, R2, RZ ;  /* 0x00000002241e7210 */ /* 0x000fc80007fbe0ff */
[----:B------:R-:W-:Y:S02]  /*42130*/  LEA.HI.X.SX32 R31, R36, R3, 0x1, P5 ;  /* 0x00000003241f7211 */ /* 0x000fe400028f0eff */
[----:B------:R-:W-:-:S04]  /*42140*/  IADD3 R36, P5, R42, R2, RZ ;  /* 0x000000022a247210 */ /* 0x000fc80007fbe0ff */
[----:B------:R-:W-:Y:S02]  /*42150*/  LEA.HI.X.SX32 R37, R42, R3, 0x1, P5 ;  /* 0x000000032a257211 */ /* 0x000fe400028f0eff */
[----:B------:R-:W2:Y:S01]  /*42160*/  LDC R42, c[0x0][0x278] ;  /* 0x00009e00ff2a7b82 */ /* 0x000ea20000000800 */
[----:B-1----:R-:W-:Y:S01]  /*42170*/  IMAD R28, R20, 0x1a9, RZ ;  /* 0x000001a9141c7824 */ /* 0x002fe200078e02ff */
[----:B------:R-:W-:-:S04]  /*42180*/  IADD3 R20, P6, R26, R2, RZ ;  /* 0x000000021a147210 */ /* 0x000fc80007fde0ff */
[----:B------:R-:W-:Y:S02]  /*42190*/  LEA.HI.X.SX32 R21, R26, R3, 0x1, P6 ;  /* 0x000000031a157211 */ /* 0x000fe400030f0eff */
[----:B------:R-:W-:-:S04]  /*421a0*/  IADD3 R26, P6, R32, R2, RZ ;  /* 0x00000002201a7210 */ /* 0x000fc80007fde0ff */
[-C--:B------:R-:W-:Y:S02]  /*421b0*/  LEA.HI.X.SX32 R27, R32, R3.reuse, 0x1, P6 ;  /* 0x00000003201b7211 */ /* 0x080fe400030f0eff */
[-C--:B------:R-:W-:Y:S01]  /*421c0*/  IADD3 R32, P6, R38, R2.reuse, RZ ;  /* 0x0000000226207210 */ /* 0x080fe20007fde0ff */
[----:B0-----:R-:W-:Y:S01]  /*421d0*/  IMAD R17, R11, 0x1a3, RZ ;  /* 0x000001a30b117824 */ /* 0x001fe200078e02ff */
[-C--:B------:R-:W-:Y:S02]  /*421e0*/  IADD3 R4, P4, R10, R2.reuse, RZ ;  /* 0x000000020a047210 */ /* 0x080fe40007f9e0ff */
[-C--:B------:R-:W-:Y:S02]  /*421f0*/  LEA.HI.X.SX32 R33, R38, R3.reuse, 0x1, P6 ;  /* 0x0000000326217211 */ /* 0x080fe400030f0eff */
[----:B------:R-:W-:Y:S01]  /*42200*/  IADD3 R38, P6, R44, R2, RZ ;  /* 0x000000022c267210 */ /* 0x000fe20007fde0ff */
[----:B--2---:R-:W-:Y:S01]  /*42210*/  IMAD R50, R42, 0x1b4, RZ ;  /* 0x000001b42a327824 */ /* 0x004fe200078e02ff */
[----:B------:R-:W-:-:S02]  /*42220*/  LEA.HI.X.SX32 R5, R10, R3, 0x1, P4 ;  /* 0x000000030a057211 */ /* 0x000fc400020f0eff */
[CC--:B------:R-:W-:Y:S02]  /*42230*/  IADD3 R10, P4, R17.reuse, R2.reuse, RZ ;  /* 0x00000002110a7210 */ /* 0x0c0fe40007f9e0ff */
[-C--:B------:R-:W-:Y:S02]  /*42240*/  LEA.HI.X.SX32 R39, R44, R3.reuse, 0x1, P6 ;  /* 0x000000032c277211 */ /* 0x080fe400030f0eff */
[-C--:B------:R-:W-:Y:S02]  /*42250*/  IADD3 R44, P6, R50, R2.reuse, RZ ;  /* 0x00000002322c7210 */ /* 0x080fe40007fde0ff */
[-C--:B------:R-:W-:Y:S02]  /*42260*/  LEA.HI.X.SX32 R11, R17, R3.reuse, 0x1, P4 ;  /* 0x00000003110b7211 */ /* 0x080fe400020f0eff */
[----:B------:R-:W-:Y:S02]  /*42270*/  IADD3 R16, P4, R22, R2, RZ ;  /* 0x0000000216107210 */ /* 0x000fe40007f9e0ff */
[----:B------:R-:W-:-:S02]  /*42280*/  LEA.HI.X.SX32 R45, R50, R3, 0x1, P6 ;  /* 0x00000003322d7211 */ /* 0x000fc400030f0eff */
[----:B------:R-:W0:Y:S01]  /*42290*/  LDC R50, c[0x0][0x278] ;  /* 0x00009e00ff327b82 */ /* 0x000e220000000800 */
[----:B------:R-:W-:Y:S02]  /*422a0*/  LEA.HI.X.SX32 R17, R22, R3, 0x1, P4 ;  /* 0x0000000316117211 */ /* 0x000fe400020f0eff */
[----:B------:R-:W-:-:S04]  /*422b0*/  IADD3 R22, P4, R28, R2, RZ ;  /* 0x000000021c167210 */ /* 0x000fc80007f9e0ff */
[----:B------:R-:W-:Y:S02]  /*422c0*/  LEA.HI.X.SX32 R23, R28, R3, 0x1, P4 ;  /* 0x000000031c177211 */ /* 0x000fe400020f0eff */
[----:B------:R-:W-:-:S04]  /*422d0*/  IADD3 R28, P4, R34, R2, RZ ;  /* 0x00000002221c7210 */ /* 0x000fc80007f9e0ff */
[----:B------:R-:W-:Y:S02]  /*422e0*/  LEA.HI.X.SX32 R29, R34, R3, 0x1, P4 ;  /* 0x00000003221d7211 */ /* 0x000fe400020f0eff */
[----:B------:R-:W-:-:S04]  /*422f0*/  IADD3 R34, P4, R40, R2, RZ ;  /* 0x0000000228227210 */ /* 0x000fc80007f9e0ff */
[-C--:B------:R-:W-:Y:S02]  /*42300*/  LEA.HI.X.SX32 R35, R40, R3.reuse, 0x1, P4 ;  /* 0x0000000328237211 */ /* 0x080fe400020f0eff */
[-C--:B------:R-:W-:Y:S02]  /*42310*/  IADD3 R40, P4, R46, R2.reuse, RZ ;  /* 0x000000022e287210 */ /* 0x080fe40007f9e0ff */
[-C--:B------:R-:W-:Y:S01]  /*42320*/  IADD3 R42, P5, R48, R2.reuse, RZ ;  /* 0x00000002302a7210 */ /* 0x080fe20007fbe0ff */
[----:B0-----:R-:W-:Y:S01]  /*42330*/  IMAD R58, R50, 0x1b8, RZ ;  /* 0x000001b8323a7824 */ /* 0x001fe200078e02ff */
[-C--:B------:R-:W-:Y:S02]  /*42340*/  LEA.HI.X.SX32 R41, R46, R3.reuse, 0x1, P4 ;  /* 0x000000032e297211 */ /* 0x080fe400020f0eff */
[----:B------:R-:W-:Y:S02]  /*42350*/  IADD3 R46, P4, R52, R2, RZ ;  /* 0x00000002342e7210 */ /* 0x000fe40007f9e0ff */
[----:B------:R-:W-:-:S02]  /*42360*/  LEA.HI.X.SX32 R43, R48, R3, 0x1, P5 ;  /* 0x00000003302b7211 */ /* 0x000fc400028f0eff */
[-C--:B------:R-:W-:Y:S02]  /*42370*/  IADD3 R48, P5, R54, R2.reuse, RZ ;  /* 0x0000000236307210 */ /* 0x080fe40007fbe0ff */
[-C--:B------:R-:W-:Y:S02]  /*42380*/  LEA.HI.X.SX32 R47, R52, R3.reuse, 0x1, P4 ;  /* 0x00000003342f7211 */ /* 0x080fe400020f0eff */
[----:B------:R-:W-:Y:S02]  /*42390*/  IADD3 R52, P4, R58, R2, RZ ;  /* 0x000000023a347210 */ /* 0x000fe40007f9e0ff */
[-C--:B------:R-:W-:Y:S02]  /*423a0*/  LEA.HI.X.SX32 R49, R54, R3.reuse, 0x1, P5 ;  /* 0x0000000336317211 */ /* 0x080fe400028f0eff */
[----:B------:R-:W0:Y:S01]  /*423b0*/  LDC R54, c[0x0][0x278] ;  /* 0x00009e00ff367b82 */ /* 0x000e220000000800 */
[----:B------:R-:W-:-:S07]  /*423c0*/  LEA.HI.X.SX32 R53, R58, R3, 0x1, P4 ;  /* 0x000000033a357211 */ /* 0x000fce00020f0eff */
[----:B------:R-:W1:Y:S01]  /*423d0*/  LDC R58, c[0x0][0x278] ;  /* 0x00009e00ff3a7b82 */ /* 0x000e620000000800 */
[----:B------:R-:W-:-:S04]  /*423e0*/  IADD3 R50, P6, R56, R2, RZ ;  /* 0x0000000238327210 */ /* 0x000fc80007fde0ff */
[----:B------:R-:W-:Y:S01]  /*423f0*/  LEA.HI.X.SX32 R51, R56, R3, 0x1, P6 ;  /* 0x0000000338337211 */ /* 0x000fe200030f0eff */
[----:B0-----:R-:W-:Y:S01]  /*42400*/  IMAD R62, R54, 0x1ba, RZ ;  /* 0x000001ba363e7824 */ /* 0x001fe200078e02ff */
[----:B------:R-:W-:Y:S01]  /*42410*/  IADD3 R54, P5, R60, R2, RZ ;  /* 0x000000023c367210 */ /* 0x000fe20007fbe0ff */
[----:B-1----:R-:W-:-:S03]  /*42420*/  IMAD R67, R58, 0x1bc, RZ ;  /* 0x000001bc3a437824 */ /* 0x002fc600078e02ff */
[-C--:B------:R-:W-:Y:S02]  /*42430*/  LEA.HI.X.SX32 R55, R60, R3.reuse, 0x1, P5 ;  /* 0x000000033c377211 */ /* 0x080fe400028f0eff */
[CC--:B------:R-:W-:Y:S02]  /*42440*/  IADD3 R60, P5, R67.reuse, R2.reuse, RZ ;  /* 0x00000002433c7210 */ /* 0x0c0fe40007fbe0ff */
[-C--:B------:R-:W-:Y:S02]  /*42450*/  IADD3 R56, P6, R62, R2.reuse, RZ ;  /* 0x000000023e387210 */ /* 0x080fe40007fde0ff */
[-C--:B------:R-:W-:Y:S02]  /*42460*/  LEA.HI.X.SX32 R61, R67, R3.reuse, 0x1, P5 ;  /* 0x00000003433d7211 */ /* 0x080fe400028f0eff */
[----:B------:R-:W-:Y:S02]  /*42470*/  IADD3 R66, P5, R72, R2, RZ ;  /* 0x0000000248427210 */ /* 0x000fe40007fbe0ff */
[----:B------:R-:W-:-:S02]  /*42480*/  LEA.HI.X.SX32 R57, R62, R3, 0x1, P6 ;  /* 0x000000033e397211 */ /* 0x000fc400030f0eff */
[-C--:B------:R-:W-:Y:S02]  /*42490*/  LEA.HI.X.SX32 R67, R72, R3.reuse, 0x1, P5 ;  /* 0x0000000348437211 */ /* 0x080fe400028f0eff */
[-C--:B------:R-:W-:Y:S02]  /*424a0*/  IADD3 R72, P5, R78, R2.reuse, RZ ;  /* 0x000000024e487210 */ /* 0x080fe40007fbe0ff */
[-C--:B------:R-:W-:Y:S02]  /*424b0*/  IADD3 R62, P6, R68, R2.reuse, RZ ;  /* 0x00000002443e7210 */ /* 0x080fe40007fde0ff */
[-C--:B------:R-:W-:Y:S02]  /*424c0*/  LEA.HI.X.SX32 R73, R78, R3.reuse, 0x1, P5 ;  /* 0x000000034e497211 */ /* 0x080fe400028f0eff */
[----:B------:R-:W-:Y:S01]  /*424d0*/  LEA.HI.X.SX32 R63, R68, R3, 0x1, P6 ;  /* 0x00000003443f7211 */ /* 0x000fe200030f0eff */
[----:B------:R-:W0:Y:S01]  /*424e0*/  LDC R78, c[0x0][0x278] ;  /* 0x00009e00ff4e7b82 */ /* 0x000e220000000800 */
[----:B------:R-:W-:-:S04]  /*424f0*/  IADD3 R68, P6, R74, R2, RZ ;  /* 0x000000024a447210 */ /* 0x000fc80007fde0ff */
[----:B------:R-:W-:-:S03]  /*42500*/  LEA.HI.X.SX32 R69, R74, R3, 0x1, P6 ;  /* 0x000000034a457211 */ /* 0x000fc600030f0eff */
[----:B------:R-:W1:Y:S01]  /*42510*/  LDC R74, c[0x0][0x278] ;  /* 0x00009e00ff4a7b82 */ /* 0x000e620000000800 */
[----:B------:R-:W-:Y:S04]  /*42520*/  STL [R1+0x12f8], R4 ;  /* 0x0012f80401007387 */ /* 0x000fe80000100800 */
[----:B------:R-:W-:Y:S04]  /*42530*/  STL [R1+0x12e8], R5 ;  /* 0x0012e80501007387 */ /* 0x000fe80000100800 */
[----:B------:R2:W-:Y:S04]  /*42540*/  STL [R1+0x1308], R6 ;  /* 0x0013080601007387 */ /* 0x0005e80000100800 */
[----:B------:R-:W-:Y:S04]  /*42550*/  STL [R1+0x12e4], R7 ;  /* 0x0012e40701007387 */ /* 0x000fe80000100800 */
[----:B------:R-:W-:Y:S04]  /*42560*/  STL.64 [R1+0x12f0], R8 ;  /* 0x0012f00801007387 */ /* 0x000fe80000100a00 */
[----:B------:R-:W-:Y:S04]  /*42570*/  STL.64 [R1+0x1300], R10 ;  /* 0x0013000a01007387 */ /* 0x000fe80000100a00 */
[----:B------:R-:W-:Y:S04]  /*42580*/  STL.64 [R1+0x1310], R12 ;  /* 0x0013100c01007387 */ /* 0x000fe80000100a00 */
[----:B------:R-:W-:Y:S01]  /*42590*/  STL [R1+0x1328], R14 ;  /* 0x0013280e01007387 */ /* 0x000fe20000100800 */
[----:B------:R-:W-:-:S03]  /*425a0*/  IADD3 R58, P4, R64, R2, RZ ;  /* 0x00000002403a7210 */ /* 0x000fc60007f9e0ff */
[----:B------:R-:W-:Y:S04]  /*425b0*/  STL [R1+0x1318], R15 ;  /* 0x0013180f01007387 */ /* 0x000fe80000100800 */
[----:B------:R-:W-:Y:S04]  /*425c0*/  STL.64 [R1+0x1320], R16 ;  /* 0x0013201001007387 */ /* 0x000fe80000100a00 */
[----:B------:R-:W-:Y:S04]  /*425d0*/  STL [R1+0x1338], R18 ;  /* 0x0013381201007387 */ /* 0x000fe80000100800 */
[----:B------:R-:W-:Y:S01]  /*425e0*/  STL [R1+0x12e0], R19 ;  /* 0x0012e01301007387 */ /* 0x000fe20000100800 */
[----:B------:R-:W-:-:S03]  /*425f0*/  LEA.HI.X.SX32 R59, R64, R3, 0x1, P4 ;  /* 0x00000003403b7211 */ /* 0x000fc600020f0eff */
[----:B------:R-:W-:Y:S01]  /*42600*/  STL [R1+0x1348], R20 ;  /* 0x0013481401007387 */ /* 0x000fe20000100800 */
[----:B0-----:R-:W-:-:S03]  /*42610*/  IMAD R87, R78, 0x1c6, RZ ;  /* 0x000001c64e577824 */ /* 0x001fc600078e02ff */
[----:B------:R-:W-:Y:S01]  /*42620*/  STL [R1+0x12dc], R21 ;  /* 0x0012dc1501007387 */ /* 0x000fe20000100800 */
[----:B------:R-:W-:-:S03]  /*42630*/  IADD3 R64, P4, R71, R2, RZ ;  /* 0x0000000247407210 */ /* 0x000fc60007f9e0ff */
[----:B------:R-:W-:Y:S01]  /*42640*/  STL [R1+0x1358], R22 ;  /* 0x0013581601007387 */ /* 0x000fe20000100800 */
[----:B------:R-:W-:-:S03]  /*42650*/  IADD3 R78, P5, R84, R2, RZ ;  /* 0x00000002544e7210 */ /* 0x000fc60007fbe0ff */
[----:B------:R-:W-:Y:S04]  /*42660*/  STL [R1+0x12d8], R23 ;  /* 0x0012d81701007387 */ /* 0x000fe80000100800 */
[----:B------:R-:W-:Y:S01]  /*42670*/  STL [R1+0x1368], R24 ;  /* 0x0013681801007387 */ /* 0x000fe20000100800 */
[----:B------:R-:W-:-:S03]  /*42680*/  LEA.HI.X.SX32 R65, R71, R3, 0x1, P4 ;  /* 0x0000000347417211 */ /* 0x000fc600020f0eff */
[----:B------:R-:W-:Y:S01]  /*42690*/  STL [R1+0x12d4], R25 ;  /* 0x0012d41901007387 */ /* 0x000fe20000100800 */
[----:B------:R-:W-:-:S03]  /*426a0*/  LEA.HI.X.SX32 R79, R84, R3, 0x1, P5 ;  /* 0x00000003544f7211 */ /* 0x000fc600028f0eff */
[----:B------:R-:W-:Y:S01]  /*426b0*/  STL [R1+0x1378], R26 ;  /* 0x0013781a01007387 */ /* 0x000fe20000100800 */
[-C--:B------:R-:W-:Y:S01]  /*426c0*/  IADD3 R70, P4, R76, R2.reuse, RZ ;  /* 0x000000024c467210 */ /* 0x080fe20007f9e0ff */
[----:B-1----:R-:W-:Y:S02]  /*426d0*/  IMAD R83, R74, 0x1c4, RZ ;  /* 0x000001c44a537824 */ /* 0x002fe400078e02ff */
[----:B------:R-:W-:Y:S01]  /*426e0*/  STL [R1+0x12d0], R27 ;  /* 0x0012d01b01007387 */ /* 0x000fe20000100800 */
[----:B------:R-:W-:-:S03]  /*426f0*/  IADD3 R84, P5, R91, R2, RZ ;  /* 0x000000025b547210 */ /* 0x000fc60007fbe0ff */
[----:B------:R-:W-:Y:S01]  /*42700*/  STL [R1+0x1388], R28 ;  /* 0x0013881c01007387 */ /* 0x000fe20000100800 */
[----:B------:R-:W-:-:S03]  /*42710*/  IADD3 R74, P6, R80, R2, RZ ;  /* 0x00000002504a7210 */ /* 0x000fc60007fde0ff */
[----:B------:R-:W-:Y:S01]  /*42720*/  STL [R1+0x12cc], R29 ;  /* 0x0012cc1d01007387 */ /* 0x000fe20000100800 */
[----:B------:R-:W-:-:S03]  /*42730*/  LEA.HI.X.SX32 R71, R76, R3, 0x1, P4 ;  /* 0x000000034c477211 */ /* 0x000fc600020f0eff */
[----:B------:R-:W-:Y:S01]  /*42740*/  STL [R1+0x1398], R30 ;  /* 0x0013981e01007387 */ /* 0x000fe20000100800 */
[----:B------:R-:W-:-:S03]  /*42750*/  LEA.HI.X.SX32 R85, R91, R3, 0x1, P5 ;  /* 0x000000035b557211 */ /* 0x000fc600028f0eff */
[----:B------:R-:W-:Y:S01]  /*42760*/  STL [R1+0x12c8], R31 ;  /* 0x0012c81f01007387 */ /* 0x000fe20000100800 */
[----:B------:R-:W-:-:S03]  /*42770*/  IADD3 R76, P4, R83, R2, RZ ;  /* 0x00000002534c7210 */ /* 0x000fc60007f9e0ff */
[----:B------:R-:W-:Y:S01]  /*42780*/  STL [R1+0x13a8], R32 ;  /* 0x0013a82001007387 */ /* 0x000fe20000100800 */
[----:B------:R-:W-:-:S03]  /*42790*/  IADD3 R90, P5, R96, R2, RZ ;  /* 0x00000002605a7210 */ /* 0x000fc60007fbe0ff */
[----:B------:R-:W-:Y:S01]  /*427a0*/  STL [R1+0x12c4], R33 ;  /* 0x0012c42101007387 */ /* 0x000fe20000100800 */
[----:B------:R-:W-:-:S03]  /*427b0*/  LEA.HI.X.SX32 R75, R80, R3, 0x1, P6 ;  /* 0x00000003504b7211 */ /* 0x000fc600030f0eff */
[----:B------:R-:W-:Y:S01]  /*427c0*/  STL [R1+0x13b8], R34 ;  /* 0x0013b82201007387 */ /* 0x000fe20000100800 */
[----:B------:R-:W-:-:S03]  /*427d0*/  IADD3 R80, P6, R87, R2, RZ ;  /* 0x0000000257507210 */ /* 0x000fc60007fde0ff */
[----:B------:R-:W-:Y:S01]  /*427e0*/  STL [R1+0x12c0], R35 ;  /* 0x0012c02301007387 */ /* 0x000fe20000100800 */
[----:B------:R-:W-:-:S03]  /*427f0*/  LEA.HI.X.SX32 R77, R83, R3, 0x1, P4 ;  /* 0x00000003534d7211 */ /* 0x000fc600020f0eff */
[----:B------:R-:W-:Y:S01]  /*42800*/  STL [R1+0x13c8], R36 ;  /* 0x0013c82401007387 */ /* 0x000fe20000100800 */
[----:B------:R-:W-:-:S03]  /*42810*/  LEA.HI.X.SX32 R91, R96, R3, 0x1, P5 ;  /* 0x00000003605b7211 */ /* 0x000fc600028f0eff */
[----:B------:R-:W-:Y:S01]  /*42820*/  STL [R1+0x12bc], R37 ;  /* 0x0012bc2501007387 */ /* 0x000fe20000100800 */
[-C--:B------:R-:W-:Y:S02]  /*42830*/  IADD3 R82, P4, R88, R2.reuse, RZ ;  /* 0x0000000258527210 */ /* 0x080fe40007f9e0ff */
[----:B------:R-:W-:Y:S01]  /*42840*/  IADD3 R96, P5, R158, R2, RZ ;  /* 0x000000029e607210 */ /* 0x000fe20007fbe0ff */
[----:B------:R-:W-:Y:S01]  /*42850*/  STL.64 [R1+0x1330], R38 ;  /* 0x0013302601007387 */ /* 0x000fe20000100a00 */
        /* <DEDUP_REMOVED lines=10> */
[----:B------:R-:W-:Y:S01]  /*42900*/  STL [R1+0x13f8], R44 ;  /* 0x0013f82c01007387 */ /* 0x000fe20000100800 */
[----:B------:R-:W-:-:S03]  /*42910*/  LEA.HI.X.SX32 R87, R92, R3, 0x1, P6 ;  /* 0x000000035c577211 */ /* 0x000fc600030f0eff */
[----:B------:R-:W-:Y:S01]  /*42920*/  STL [R1+0x12b0], R45 ;  /* 0x0012b02d01007387 */ /* 0x000fe20000100800 */
[----:B------:R-:W-:-:S03]  /*42930*/  IADD3 R92, P6, R99, R2, RZ ;  /* 0x00000002635c7210 */ /* 0x000fc60007fde0ff */
[----:B------:R-:W-:Y:S01]  /*42940*/  STL.64 [R1+0x1340], R46 ;  /* 0x0013402e01007387 */ /* 0x000fe20000100a00 */
        /* <DEDUP_REMOVED lines=12> */
[----:B------:R-:W-:Y:S01]  /*42a10*/  STL.64 [R1+0x1360], R54 ;  /* 0x0013603601007387 */ /* 0x000fe20000100a00 */
        /* <DEDUP_REMOVED lines=8> */
[----:B------:R-:W-:Y:S01]  /*42aa0*/  STL [R1+0x12a0], R59 ;  /* 0x0012a03b01007387 */ /* 0x000fe20000100800 */
[----:B------:R-:W-:-:S03]  /*42ab0*/  LEA.HI.X.SX32 R157, R162, R3, 0x1, P4 ;  /* 0x00000003a29d7211 */ /* 0x000fc600020f0eff */
[----:B------:R-:W-:Y:S01]  /*42ac0*/  STL.64 [R1+0x1370], R60 ;  /* 0x0013703c01007387 */ /* 0x000fe20000100a00 */
[----:B------:R-:W-:-:S03]  /*42ad0*/  LEA.HI.X.SX32 R171, R176, R3, 0x1, P5 ;  /* 0x00000003b0ab7211 */ /* 0x000fc600028f0eff */
[----:B------:R-:W-:Y:S01]  /*42ae0*/  STL.64 [R1+0x1380], R62 ;  /* 0x0013803e01007387 */ /* 0x000fe20000100a00 */
[-C--:B------:R-:W-:Y:S02]  /*42af0*/  IADD3 R162, P4, R168, R2.reuse, RZ ;  /* 0x00000002a8a27210 */ /* 0x080fe40007f9e0ff */
[----:B------:R-:W-:Y:S01]  /*42b00*/  IADD3 R176, P5, R183, R2, RZ ;  /* 0x00000002b7b07210 */ /* 0x000fe20007fbe0ff */
[----:B------:R-:W-:Y:S01]  /*42b10*/  STL.64 [R1+0x1390], R64 ;  /* 0x0013904001007387 */ /* 0x000fe20000100a00 */
[----:B------:R-:W-:-:S03]  /*42b20*/  LEA.HI.X.SX32 R161, R167, R3, 0x1, P6 ;  /* 0x00000003a7a17211 */ /* 0x000fc600030f0eff */
[----:B------:R-:W-:Y:S01]  /*42b30*/  STL.64 [R1+0x13a0], R66 ;  /* 0x0013a04201007387 */ /* 0x000fe20000100a00 */
[----:B------:R-:W-:-:S03]  /*42b40*/  IADD3 R166, P6, R173, R2, RZ ;  /* 0x00000002ada67210 */ /* 0x000fc60007fde0ff */
[----:B------:R-:W-:Y:S01]  /*42b50*/  STL [R1+0x1448], R68 ;  /* 0x0014484401007387 */ /* 0x000fe20000100800 */
[----:B------:R-:W-:-:S03]  /*42b60*/  LEA.HI.X.SX32 R163, R168, R3, 0x1, P4 ;  /* 0x00000003a8a37211 */ /* 0x000fc600020f0eff */
[----:B------:R-:W-:Y:S01]  /*42b70*/  STL [R1+0x129c], R69 ;  /* 0x00129c4501007387 */ /* 0x000fe20000100800 */
[----:B------:R-:W-:-:S03]  /*42b80*/  LEA.HI.X.SX32 R177, R183, R3, 0x1, P5 ;  /* 0x00000003b7b17211 */ /* 0x000fc600028f0eff */
[----:B------:R-:W-:Y:S01]  /*42b90*/  STL.64 [R1+0x13b0], R70 ;  /* 0x0013b04601007387 */ /* 0x000fe20000100a00 */
        /* <DEDUP_REMOVED lines=86> */
[-C--:B------:R-:W-:Y:S01]  /*43100*/  LEA.HI.X.SX32 R225, R230, R3.reuse, 0x1, P5 ;  /* 0x00000003e6e17211 */ /* 0x080fe200028f0eff */
[----:B------:R-:W-:Y:S02]  /*43110*/  IMAD R242, R234, 0x1f8, RZ ;  /* 0x000001f8eaf27824 */ /* 0x000fe400078e02ff */
[----:B------:R-:W-:Y:S01]  /*43120*/  STL [R1+0x1548], R192 ;  /* 0x001548c001007387 */ /* 0x000fe20000100800 */
[-C--:B------:R-:W-:Y:S02]  /*43130*/  IADD3 R216, P4, R223, R2.reuse, RZ ;  /* 0x00000002dfd87210 */ /* 0x080fe40007f9e0ff */
[----:B------:R-:W-:Y:S01]  /*43140*/  IADD3 R230, P5, R236, R2, RZ ;  /* 0x00000002ece67210 */ /* 0x000fe20007fbe0ff */
[----:B------:R-:W-:Y:S01]  /*43150*/  STL [R1+0x1538], R193 ;  /* 0x001538c101007387 */ /* 0x000fe20000100800 */
[----:B------:R-:W-:-:S03]  /*43160*/  LEA.HI.X.SX32 R215, R220, R3, 0x1, P6 ;  /* 0x00000003dcd77211 */ /* 0x000fc600030f0eff */
[----:B------:R-:W-:Y:S01]  /*43170*/  STL.64 [R1+0x1540], R194 ;  /* 0x001540c201007387 */ /* 0x000fe20000100a00 */
[----:B------:R-:W-:Y:S01]  /*43180*/  IADD3 R220, P6, R226, R2, RZ ;  /* 0x00000002e2dc7210 */ /* 0x000fe20007fde0ff */
[----:B------:R-:W-:Y:S02]  /*43190*/  IMAD R232, R227, 0x1f3, RZ ;  /* 0x000001f3e3e87824 */ /* 0x000fe400078e02ff */
[----:B------:R-:W-:Y:S01]  /*431a0*/  STL.64 [R1+0x1550], R196 ;  /* 0x001550c401007387 */ /* 0x000fe20000100a00 */
[----:B------:R-:W-:Y:S01]  /*431b0*/  IMAD R235, R231, 0x1f4, RZ ;  /* 0x000001f4e7eb7824 */ /* 0x000fe200078e02ff */
[-C--:B------:R-:W-:Y:S02]  /*431c0*/  LEA.HI.X.SX32 R217, R223, R3.reuse, 0x1, P4 ;  /* 0x00000003dfd97211 */ /* 0x080fe400020f0eff */
[----:B------:R-:W-:Y:S01]  /*431d0*/  STL [R1+0x1568], R198 ;  /* 0x001568c601007387 */ /* 0x000fe20000100800 */
[----:B------:R-:W-:Y:S01]  /*431e0*/  LEA.HI.X.SX32 R231, R236, R3, 0x1, P5 ;  /* 0x00000003ece77211 */ /* 0x000fe200028f0eff */
[----:B------:R-:W-:-:S02]  /*431f0*/  IMAD R248, R240, 0x1fb, RZ ;  /* 0x000001fbf0f87824 */ /* 0x000fc400078e02ff */
[----:B------:R-:W-:Y:S01]  /*43200*/  STL [R1+0x1558], R199 ;  /* 0x001558c701007387 */ /* 0x000fe20000100800 */
[-C--:B------:R-:W-:Y:S02]  /*43210*/  IADD3 R222, P4, R229, R2.reuse, RZ ;  /* 0x00000002e5de7210 */ /* 0x080fe40007f9e0ff */
[----:B------:R-:W-:Y:S01]  /*43220*/  IADD3 R236, P5, R242, R2, RZ ;  /* 0x00000002f2ec7210 */ /* 0x000fe20007fbe0ff */
[----:B------:R-:W-:Y:S01]  /*43230*/  STL.64 [R1+0x1560], R200 ;  /* 0x001560c801007387 */ /* 0x000fe20000100a00 */
[----:B------:R-:W-:-:S03]  /*43240*/  LEA.HI.X.SX32 R221, R226, R3, 0x1, P6 ;  /* 0x00000003e2dd7211 */ /* 0x000fc600030f0eff */
[----:B------:R-:W-:Y:S01]  /*43250*/  STL.64 [R1+0x1570], R202 ;  /* 0x001570ca01007387 */ /* 0x000fe20000100a00 */
[----:B------:R-:W-:Y:S01]  /*43260*/  IADD3 R226, P6, R232, R2, RZ ;  /* 0x00000002e8e27210 */ /* 0x000fe20007fde0ff */
[----:B------:R-:W-:Y:S02]  /*43270*/  IMAD R238, R233, 0x1f6, RZ ;  /* 0x000001f6e9ee7824 */ /* 0x000fe400078e02ff */
[----:B------:R-:W-:Y:S01]  /*43280*/  STL.64 [R1+0x1578], R204 ;  /* 0x001578cc01007387 */ /* 0x000fe20000100a00 */
[----:B------:R-:W-:Y:S01]  /*43290*/  IMAD R241, R237, 0x1f7, RZ ;  /* 0x000001f7edf17824 */ /* 0x000fe200078e02ff */
[-C--:B------:R-:W-:Y:S02]  /*432a0*/  LEA.HI.X.SX32 R223, R229, R3.reuse, 0x1, P4 ;  /* 0x00000003e5df7211 */ /* 0x080fe400020f0eff */
[----:B------:R-:W-:Y:S01]  /*432b0*/  STL.64 [R1+0x1580], R206 ;  /* 0x001580ce01007387 */ /* 0x000fe20000100a00 */
[----:B------:R-:W-:-:S03]  /*432c0*/  LEA.HI.X.SX32 R237, R242, R3, 0x1, P5 ;  /* 0x00000003f2ed7211 */ /* 0x000fc600028f0eff */
[----:B------:R-:W-:Y:S01]  /*432d0*/  STL [R1+0x1598], R208 ;  /* 0x001598d001007387 */ /* 0x000fe20000100800 */
[-C--:B------:R-:W-:Y:S02]  /*432e0*/  IADD3 R228, P4, R235, R2.reuse, RZ ;  /* 0x00000002ebe47210 */ /* 0x080fe40007f9e0ff */
[----:B------:R-:W-:Y:S01]  /*432f0*/  IADD3 R242, P5, R248, R2, RZ ;  /* 0x00000002f8f27210 */ /* 0x000fe20007fbe0ff */
[----:B------:R-:W-:Y:S01]  /*43300*/  STL [R1+0x1588], R209 ;  /* 0x001588d101007387 */ /* 0x000fe20000100800 */
[----:B------:R-:W-:-:S03]  /*43310*/  LEA.HI.X.SX32 R227, R232, R3, 0x1, P6 ;  /* 0x00000003e8e37211 */ /* 0x000fc600030f0eff */
[----:B------:R-:W-:Y:S01]  /*43320*/  STL.64 [R1+0x1590], R210 ;  /* 0x001590d201007387 */ /* 0x000fe20000100a00 */
[-C--:B------:R-:W-:Y:S01]  /*43330*/  IADD3 R232, P6, R238, R2.reuse, RZ ;  /* 0x00000002eee87210 */ /* 0x080fe20007fde0ff */
[----:B------:R-:W-:Y:S02]  /*43340*/  IMAD R245, R239, 0x1f9, RZ ;  /* 0x000001f9eff57824 */ /* 0x000fe400078e02ff */
[----:B------:R0:W-:Y:S01]  /*43350*/  STL.64 [R1+0x15a0], R212 ;  /* 0x0015a0d401007387 */ /* 0x0001e20000100a00 */
[----:B------:R-:W-:Y:S01]  /*43360*/  IMAD R246, R243, 0x1fa, RZ ;  /* 0x000001faf3f67824 */ /* 0x000fe200078e02ff */
[-C--:B------:R-:W-:Y:S02]  /*43370*/  LEA.HI.X.SX32 R229, R235, R3.reuse, 0x1, P4 ;  /* 0x00000003ebe57211 */ /* 0x080fe400020f0eff */
[----:B------:R-:W-:Y:S01]  /*43380*/  STL [R1+0x15b8], R214 ;  /* 0x0015b8d601007387 */ /* 0x000fe20000100800 */
[-C--:B------:R-:W-:Y:S02]  /*43390*/  LEA.HI.X.SX32 R243, R248, R3.reuse, 0x1, P5 ;  /* 0x00000003f8f37211 */ /* 0x080fe400028f0eff */
[----:B------:R-:W-:Y:S01]  /*433a0*/  IADD3 R234, P4, R241, R2, RZ ;  /* 0x00000002f1ea7210 */ /* 0x000fe20007f9e0ff */
[----:B------:R-:W-:Y:S01]  /*433b0*/  STL [R1+0x15a8], R215 ;  /* 0x0015a8d701007387 */ /* 0x000fe20000100800 */
[----:B------:R-:W1:Y:S03]  /*433c0*/  LDC R248, c[0x0][0x278] ;  /* 0x00009e00fff87b82 */ /* 0x000e660000000800 */
[----:B------:R-:W-:Y:S01]  /*433d0*/  STL.64 [R1+0x15b0], R216 ;  /* 0x0015b0d801007387 */ /* 0x000fe20000100a00 */
[----:B------:R-:W-:-:S03]  /*433e0*/  LEA.HI.X.SX32 R233, R238, R3, 0x1, P6 ;  /* 0x00000003eee97211 */ /* 0x000fc600030f0eff */
[----:B------:R-:W-:Y:S01]  /*433f0*/  STL.64 [R1+0x15c0], R218 ;  /* 0x0015c0da01007387 */ /* 0x000fe20000100a00 */
[----:B------:R-:W-:Y:S01]  /*43400*/  IADD3 R238, P6, R245, R2, RZ ;  /* 0x00000002f5ee7210 */ /* 0x000fe20007fde0ff */
[----:B------:R-:W-:Y:S02]  /*43410*/  IMAD R250, R247, 0x1fc, RZ ;  /* 0x000001fcf7fa7824 */ /* 0x000fe400078e02ff */
[----:B------:R-:W-:Y:S01]  /*43420*/  STL [R1+0x15d8], R220 ;  /* 0x0015d8dc01007387 */ /* 0x000fe20000100800 */
[----:B------:R-:W-:-:S03]  /*43430*/  LEA.HI.X.SX32 R235, R241, R3, 0x1, P4 ;  /* 0x00000003f1eb7211 */ /* 0x000fc600020f0eff */
[----:B------:R-:W-:Y:S01]  /*43440*/  STL [R1+0x15c8], R221 ;  /* 0x0015c8dd01007387 */ /* 0x000fe20000100800 */
[----:B------:R-:W-:-:S03]  /*43450*/  IADD3 R240, P4, R246, R2, RZ ;  /* 0x00000002f6f07210 */ /* 0x000fc60007f9e0ff */
[----:B------:R-:W-:Y:S01]  /*43460*/  STL.64 [R1+0x15d0], R222 ;  /* 0x0015d0de01007387 */ /* 0x000fe20000100a00 */
[----:B------:R-:W-:-:S03]  /*43470*/  LEA.HI.X.SX32 R239, R245, R3, 0x1, P6 ;  /* 0x00000003f5ef7211 */ /* 0x000fc600030f0eff */
[----:B------:R-:W-:Y:S01]  /*43480*/  STL.64 [R1+0x15e0], R224 ;  /* 0x0015e0e001007387 */ /* 0x000fe20000100a00 */
[----:B--2---:R-:W-:-:S03]  /*43490*/  IMAD R6, R244, 0x1fd, RZ ;  /* 0x000001fdf4067824 */ /* 0x004fc600078e02ff */
[----:B------:R-:W-:Y:S01]  /*434a0*/  STL [R1+0x15f8], R226 ;  /* 0x0015f8e201007387 */ /* 0x000fe20000100800 */
[----:B------:R-:W-:-:S03]  /*434b0*/  IADD3 R244, P6, R250, R2, RZ ;  /* 0x00000002faf47210 */ /* 0x000fc60007fde0ff */
[----:B------:R-:W-:Y:S01]  /*434c0*/  STL [R1+0x15e8], R227 ;  /* 0x0015e8e301007387 */ /* 0x000fe20000100800 */
[----:B------:R-:W-:-:S03]  /*434d0*/  LEA.HI.X.SX32 R241, R246, R3, 0x1, P4 ;  /* 0x00000003f6f17211 */ /* 0x000fc600020f0eff */
[----:B------:R-:W-:Y:S04]  /*434e0*/  STL.64 [R1+0x15f0], R228 ;  /* 0x0015f0e401007387 */ /* 0x000fe80000100a00 */
[----:B------:R-:W-:Y:S01]  /*434f0*/  STL.64 [R1+0x1600], R230 ;  /* 0x001600e601007387 */ /* 0x000fe20000100a00 */
[----:B------:R-:W-:-:S03]  /*43500*/  LEA.HI.X.SX32 R245, R250, R3, 0x1, P6 ;  /* 0x00000003faf57211 */ /* 0x000fc600030f0eff */
[----:B------:R-:W-:Y:S01]  /*43510*/  STL [R1+0x1628], R232 ;  /* 0x001628e801007387 */ /* 0x000fe20000100800 */
[----:B0-----:R-:W-:-:S03]  /*43520*/  PRMT R212, R152, 0x7773, RZ ;  /* 0x0000777398d47816 */ /* 0x001fc600000000ff */
[----:B------:R-:W-:Y:S01]  /*43530*/  STL [R1+0x1608], R233 ;  /* 0x001608e901007387 */ /* 0x000fe20000100800 */
[----:B------:R-:W-:-:S03]  /*43540*/  PRMT R213, R152, 0x7772, RZ ;  /* 0x0000777298d57816 */ /* 0x000fc600000000ff */
[----:B------:R-:W-:Y:S01]  /*43550*/  STL.64 [R1+0x1610], R234 ;  /* 0x001610ea01007387 */ /* 0x000fe20000100a00 */
[----:B------:R-:W-:-:S03]  /*43560*/  PRMT R8, R152, 0x7771, RZ ;  /* 0x0000777198087816 */ /* 0x000fc600000000ff */
[----:B------:R-:W-:Y:S01]  /*43570*/  STL.64 [R1+0x1618], R236 ;  /* 0x001618ec01007387 */ /* 0x000fe20000100a00 */
[----:B------:R-:W-:-:S03]  /*43580*/  PRMT R7, R152, 0x7770, RZ ;  /* 0x0000777098077816 */ /* 0x000fc600000000ff */
[----:B------:R-:W-:Y:S04]  /*43590*/  STL.64 [R1+0x1620], R238 ;  /* 0x001620ee01007387 */ /* 0x000fe80000100a00 */
[----:B------:R-:W-:Y:S04]  /*435a0*/  STL.64 [R1+0x1630], R240 ;  /* 0x001630f001007387 */ /* 0x000fe80000100a00 */
[----:B------:R-:W-:Y:S01]  /*435b0*/  STL [R1+0x1648], R242 ;  /* 0x001648f201007387 */ /* 0x000fe20000100800 */
[----:B------:R-:W-:-:S03]  /*435c0*/  PRMT R200, R153, 0x7773, RZ ;  /* 0x0000777399c87816 */ /* 0x000fc600000000ff */
[----:B------:R-:W-:Y:S01]  /*435d0*/  STL [R1+0x1638], R243 ;  /* 0x001638f301007387 */ /* 0x000fe20000100800 */
[----:B------:R-:W-:-:S03]  /*435e0*/  PRMT R201, R153, 0x7772, RZ ;  /* 0x0000777299c97816 */ /* 0x000fc600000000ff */
[----:B------:R-:W-:Y:S01]  /*435f0*/  STL.64 [R1+0x1640], R244 ;  /* 0x001640f401007387 */ /* 0x000fe20000100a00 */
[----:B------:R-:W-:-:S03]  /*43600*/  IMAD R5, R249, 0x1fe, RZ ;  /* 0x000001fef9057824 */ /* 0x000fc600078e02ff */
[----:B------:R-:W-:Y:S01]  /*43610*/  STL.64 [R1+0x16b8], R212 ;  /* 0x0016b8d401007387 */ /* 0x000fe20000100a00 */
[----:B------:R-:W-:-:S03]  /*43620*/  PRMT R178, R154, 0x7773, RZ ;  /* 0x000077739ab27816 */ /* 0x000fc600000000ff */
[----:B------:R0:W-:Y:S01]  /*43630*/  STL [R1+0xed0], R8 ;  /* 0x000ed00801007387 */ /* 0x0001e20000100800 */
[----:B------:R-:W-:-:S03]  /*43640*/  PRMT R179, R154, 0x7772, RZ ;  /* 0x000077729ab37816 */ /* 0x000fc600000000ff */
[----:B------:R2:W-:Y:S01]  /*43650*/  STL [R1+0xec0], R7 ;  /* 0x000ec00701007387 */ /* 0x0005e20000100800 */
[----:B------:R-:W-:Y:S01]  /*43660*/  IADD3 R246, P4, R6, R2, RZ ;  /* 0x0000000206f67210 */ /* 0x000fe20007f9e0ff */
[----:B-1----:R-:W-:Y:S01]  /*43670*/  IMAD R4, R248, 0x1ff, RZ ;  /* 0x000001fff8047824 */ /* 0x002fe200078e02ff */
[C---:B0-----:R-:W-:Y:S01]  /*43680*/  PRMT R8, R153.reuse, 0x7771, RZ ;  /* 0x0000777199087816 */ /* 0x041fe200000000ff */
[----:B------:R-:W-:Y:S01]  /*43690*/  STL.64 [R1+0x16c0], R200 ;  /* 0x0016c0c801007387 */ /* 0x000fe20000100a00 */
[C---:B------:R-:W-:Y:S02]  /*436a0*/  PRMT R238, R154.reuse, 0x7771, RZ ;  /* 0x000077719aee7816 */ /* 0x040fe400000000ff */
[----:B--2---:R-:W-:Y:S01]  /*436b0*/  PRMT R7, R153, 0x7770, RZ ;  /* 0x0000777099077816 */ /* 0x004fe200000000ff */
[----:B------:R-:W-:Y:S01]  /*436c0*/  STL [R1+0xec4], R8 ;  /* 0x000ec40801007387 */ /* 0x000fe20000100800 */
[----:B------:R-:W-:Y:S02]  /*436d0*/  PRMT R239, R154, 0x7770, RZ ;  /* 0x000077709aef7816 */ /* 0x000fe400000000ff */
[C---:B------:R-:W-:Y:S01]  /*436e0*/  PRMT R156, R155.reuse, 0x7773, RZ ;  /* 0x000077739b9c7816 */ /* 0x040fe200000000ff */
[----:B------:R-:W-:Y:S01]  /*436f0*/  STL [R1+0x16c8], R178 ;  /* 0x0016c8b201007387 */ /* 0x000fe20000100800 */
[----:B------:R-:W-:-:S02]  /*43700*/  PRMT R157, R155, 0x7772, RZ ;  /* 0x000077729b9d7816 */ /* 0x000fc400000000ff */
[-C--:B------:R-:W-:Y:S01]  /*43710*/  IADD3 R248, P5, R5, R2.reuse, RZ ;  /* 0x0000000205f87210 */ /* 0x080fe20007fbe0ff */
[----:B------:R0:W-:Y:S01]  /*43720*/  STL [R1+0xeb0], R7 ;  /* 0x000eb00701007387 */ /* 0x0001e20000100800 */
[C---:B------:R-:W-:Y:S02]  /*43730*/  PRMT R228, R155.reuse, 0x7771, RZ ;  /* 0x000077719be47816 */ /* 0x040fe400000000ff */
[----:B------:R-:W-:Y:S01]  /*43740*/  PRMT R229, R155, 0x7770, RZ ;  /* 0x000077709be57816 */ /* 0x000fe200000000ff */
[----:B------:R-:W-:Y:S01]  /*43750*/  STL [R1+0x16d8], R179 ;  /* 0x0016d8b301007387 */ /* 0x000fe20000100800 */
[-C--:B------:R-:W-:Y:S02]  /*43760*/  LEA.HI.X.SX32 R247, R6, R3.reuse, 0x1, P4 ;  /* 0x0000000306f77211 */ /* 0x080fe400020f0eff */
[----:B------:R-:W-:Y:S01]  /*43770*/  IADD3 R250, P6, R4, R2, RZ ;  /* 0x0000000204fa7210 */ /* 0x000fe20007fde0ff */
[----:B------:R-:W-:Y:S01]  /*43780*/  STL.64 [R1+0x16d0], R238 ;  /* 0x0016d0ee01007387 */ /* 0x000fe20000100a00 */
[----:B------:R-:W-:-:S03]  /*43790*/  LEA.HI.X.SX32 R249, R5, R3, 0x1, P5 ;  /* 0x0000000305f97211 */ /* 0x000fc600028f0eff */
[----:B------:R-:W-:Y:S01]  /*437a0*/  STL.64 [R1+0x16e0], R156 ;  /* 0x0016e09c01007387 */ /* 0x000fe20000100a00 */
[----:B------:R-:W-:-:S03]  /*437b0*/  LEA.HI.X.SX32 R251, R4, R3, 0x1, P6 ;  /* 0x0000000304fb7211 */ /* 0x000fc600030f0eff */
[----:B------:R-:W-:Y:S04]  /*437c0*/  STL [R1+0x16e8], R228 ;  /* 0x0016e8e401007387 */ /* 0x000fe80000100800 */
[----:B------:R-:W-:Y:S04]  /*437d0*/  STL [R1+0x16f8], R229 ;  /* 0x0016f8e501007387 */ /* 0x000fe80000100800 */
[----:B------:R-:W-:Y:S04]  /*437e0*/  STL.64 [R1+0x1650], R246 ;  /* 0x001650f601007387 */ /* 0x000fe80000100a00 */
[----:B------:R-:W-:Y:S04]  /*437f0*/  STL [R1+0x1668], R248 ;  /* 0x001668f801007387 */ /* 0x000fe80000100800 */
[----:B------:R-:W-:Y:S04]  /*43800*/  STL [R1+0x1658], R249 ;  /* 0x001658f901007387 */ /* 0x000fe80000100800 */
[----:B0-----:R-:W2:Y:S04]  /*43810*/  LDL.LU.64 R6, [R1+0xcf0] ;  /* 0x000cf00001067983 */ /* 0x001ea80000300a00 */
[----:B------:R-:W3:Y:S04]  /*43820*/  LDL.LU.64 R4, [R1+0xce8] ;  /* 0x000ce80001047983 */ /* 0x000ee80000300a00 */
[----:B------:R-:W-:Y:S04]  /*43830*/  STL.64 [R1+0x1660], R250 ;  /* 0x001660fa01007387 */ /* 0x000fe80000100a00 */
[----:B------:R0:W-:Y:S04]  /*43840*/  STG.E.U8 desc[UR8][R2.64], R150 ;  /* 0x0000009602007986 */ /* 0x0001e8000c101108 */
[----:B0-----:R-:W4:Y:S04]  /*43850*/  LDL.LU R150, [R1+0x1950] ;  /* 0x0019500001967983 */ /* 0x001f280000300800 */
[----:B------:R0:W-:Y:S04]  /*43860*/  STG.E.U8 desc[UR8][R144.64], R151 ;  /* 0x0000009790007986 */ /* 0x0001e8000c101108 */
[----:B0-----:R-:W2:Y:S04]  /*43870*/  LDL.LU.64 R144, [R1+0x1948] ;  /* 0x0019480001907983 */ /* 0x001ea80000300a00 */
[----:B------:R-:W3:Y:S01]  /*43880*/  LDL.LU R151, [R1+0x1940] ;  /* 0x0019400001977983 */ /* 0x000ee20000300800 */
[----:B------:R-:W-:-:S02]  /*43890*/  PRMT R249, R148, 0x7773, RZ ;  /* 0x0000777394f97816 */ /* 0x000fc400000000ff */
[C---:B------:R-:W-:Y:S02]  /*438a0*/  PRMT R248, R148.reuse, 0x7772, RZ ;  /* 0x0000777294f87816 */ /* 0x040fe400000000ff */
[C---:B------:R-:W-:Y:S02]  /*438b0*/  PRMT R74, R148.reuse, 0x7771, RZ ;  /* 0x00007771944a7816 */ /* 0x040fe400000000ff */
[----:B------:R-:W-:Y:S02]  /*438c0*/  PRMT R75, R148, 0x7770, RZ ;  /* 0x00007770944b7816 */ /* 0x000fe400000000ff */
[C---:B------:R-:W-:Y:S02]  /*438d0*/  PRMT R243, R149.reuse, 0x7773, RZ ;  /* 0x0000777395f37816 */ /* 0x040fe400000000ff */
[C---:B------:R-:W-:Y:S01]  /*438e0*/  PRMT R242, R149.reuse, 0x7772, RZ ;  /* 0x0000777295f27816 */ /* 0x040fe200000000ff */
[----:B------:R-:W-:Y:S01]  /*438f0*/  STL [R1+0x1678], R249 ;  /* 0x001678f901007387 */ /* 0x000fe20000100800 */
[----:B------:R-:W-:-:S02]  /*43900*/  PRMT R38, R149, 0x7771, RZ ;  /* 0x0000777195267816 */ /* 0x000fc400000000ff */
[----:B------:R-:W-:Y:S01]  /*43910*/  PRMT R39, R149, 0x7770, RZ ;  /* 0x0000777095277816 */ /* 0x000fe200000000ff */
[----:B------:R-:W-:Y:S04]  /*43920*/  STL [R1+0x1688], R248 ;  /* 0x001688f801007387 */ /* 0x000fe80000100800 */
[----:B------:R-:W-:Y:S04]  /*43930*/  STL.64 [R1+0x16f0], R74 ;  /* 0x0016f04a01007387 */ /* 0x000fe80000100a00 */
[----:B------:R-:W-:Y:S04]  /*43940*/  STL.64 [R1+0x1670], R242 ;  /* 0x001670f201007387 */ /* 0x000fe80000100a00 */
[----:B------:R-:W-:Y:S01]  /*43950*/  STL.64 [R1+0x1700], R38 ;  /* 0x0017002601007387 */ /* 0x000fe20000100a00 */
[----:B----4-:R-:W-:-:S05]  /*43960*/  PRMT R232, R150, 0x7772, RZ ;  /* 0x0000777296e87816 */ /* 0x010fca00000000ff */
[----:B------:R0:W-:Y:S01]  /*43970*/  STL [R1+0x1698], R232 ;  /* 0x001698e801007387 */ /* 0x0001e20000100800 */
[C---:B------:R-:W-:Y:S02]  /*43980*/  PRMT R235, R150.reuse, 0x7773, RZ ;  /* 0x0000777396eb7816 */ /* 0x040fe400000000ff */
[----:B0-----:R-:W-:-:S05]  /*43990*/  PRMT R232, R150, 0x7771, RZ ;  /* 0x0000777196e87816 */ /* 0x001fca00000000ff */
[----:B------:R0:W-:Y:S01]  /*439a0*/  STL [R1+0x16a8], R232 ;  /* 0x0016a8e801007387 */ /* 0x0001e20000100800 */
[C---:B---3--:R-:W-:Y:S02]  /*439b0*/  PRMT R234, R151.reuse, 0x7772, RZ ;  /* 0x0000777297ea7816 */ /* 0x048fe400000000ff */
[C---:B------:R-:W-:Y:S02]  /*439c0*/  PRMT R249, R151.reuse, 0x7771, RZ ;  /* 0x0000777197f97816 */ /* 0x040fe400000000ff */
[C---:B------:R-:W-:Y:S02]  /*439d0*/  PRMT R248, R151.reuse, 0x7770, RZ ;  /* 0x0000777097f87816 */ /* 0x040fe400000000ff */
[----:B0-----:R-:W-:Y:S01]  /*439e0*/  PRMT R232, R150, 0x7770, RZ ;  /* 0x0000777096e87816 */ /* 0x001fe200000000ff */
[----:B--2---:R0:W-:Y:S04]  /*439f0*/  STG.E.U8 desc[UR8][R6.64], R144 ;  /* 0x0000009006007986 */ /* 0x0041e8000c101108 */
[----:B------:R-:W-:Y:S04]  /*43a00*/  STL [R1+0x1708], R232 ;  /* 0x001708e801007387 */ /* 0x000fe80000100800 */
[----:B------:R-:W-:Y:S04]  /*43a10*/  STL.64 [R1+0x1680], R234 ;  /* 0x001680ea01007387 */ /* 0x000fe80000100a00 */
[----:B------:R-:W-:Y:S04]  /*43a20*/  STL.64 [R1+0x16a0], R248 ;  /* 0x0016a0f801007387 */ /* 0x000fe80000100a00 */
[----:B0-----:R-:W2:Y:S04]  /*43a30*/  LDL.LU R144, [R1+0x193c] ;  /* 0x00193c0001907983 */ /* 0x001ea80000300800 */
[----:B------:R0:W-:Y:S04]  /*43a40*/  STG.E.U8 desc[UR8][R4.64], R145 ;  /* 0x0000009104007986 */ /* 0x0001e8000c101108 */
[----:B------:R1:W-:Y:S04]  /*43a50*/  STG.E.U8 desc[UR8][R140.64], R146 ;  /* 0x000000928c007986 */ /* 0x0003e8000c101108 */
[----:B0-----:R-:W3:Y:S04]  /*43a60*/  LDL.LU R145, [R1+0x1938] ;  /* 0x0019380001917983 */ /* 0x001ee80000300800 */
[----:B------:R-:W4:Y:S04]  /*43a70*/  LDL.LU.64 R6, [R1+0xcd0] ;  /* 0x000cd00001067983 */ /* 0x000f280000300a00 */
[----:B------:R-:W4:Y:S04]  /*43a80*/  LDL.LU.64 R4, [R1+0xcc8] ;  /* 0x000cc80001047983 */ /* 0x000f280000300a00 */
[----:B-1----:R-:W4:Y:S04]  /*43a90*/  LDL.LU.64 R140, [R1+0x1930] ;  /* 0x00193000018c7983 */ /* 0x002f280000300a00 */
[----:B------:R-:W4:Y:S04]  /*43aa0*/  LDL.LU R146, [R1+0x1928] ;  /* 0x0019280001927983 */ /* 0x000f280000300800 */
[----:B------:R0:W-:Y:S04]  /*43ab0*/  STG.E.U8 desc[UR8][R142.64], R147 ;  /* 0x000000938e007986 */ /* 0x0001e8000c101108 */
[----:B0-----:R-:W4:Y:S04]  /*43ac0*/  LDL.LU.64 R142, [R1+0x1920] ;  /* 0x00192000018e7983 */ /* 0x001f280000300a00 */
[----:B------:R-:W4:Y:S01]  /*43ad0*/  LDL.LU R147, [R1+0x1918] ;  /* 0x0019180001937983 */ /* 0x000f220000300800 */
[----:B------:R-:W-:-:S02]  /*43ae0*/  PRMT R225, R151, 0x7773, RZ ;  /* 0x0000777397e17816 */ /* 0x000fc400000000ff */
[C---:B--2---:R-:W-:Y:S02]  /*43af0*/  PRMT R182, R144.reuse, 0x7772, RZ ;  /* 0x0000777290b67816 */ /* 0x044fe400000000ff */
[C---:B------:R-:W-:Y:S02]  /*43b00*/  PRMT R224, R144.reuse, 0x7770, RZ ;  /* 0x0000777090e07816 */ /* 0x040fe400000000ff */
[C---:B------:R-:W-:Y:S01]  /*43b10*/  PRMT R169, R144.reuse, 0x7773, RZ ;  /* 0x0000777390a97816 */ /* 0x040fe200000000ff */
[----:B------:R-:W-:Y:S01]  /*43b20*/  STL [R1+0x1718], R182 ;  /* 0x001718b601007387 */ /* 0x000fe20000100800 */
[----:B------:R-:W-:-:S03]  /*43b30*/  PRMT R217, R144, 0x7771, RZ ;  /* 0x0000777190d97816 */ /* 0x000fc600000000ff */
[----:B------:R-:W-:Y:S01]  /*43b40*/  STL.64 [R1+0x1690], R224 ;  /* 0x001690e001007387 */ /* 0x000fe20000100a00 */
[C---:B---3--:R-:W-:Y:S02]  /*43b50*/  PRMT R168, R145.reuse, 0x7772, RZ ;  /* 0x0000777291a87816 */ /* 0x048fe400000000ff */
[C---:B------:R-:W-:Y:S02]  /*43b60*/  PRMT R207, R145.reuse, 0x7771, RZ ;  /* 0x0000777191cf7816 */ /* 0x040fe400000000ff */
[C---:B------:R-:W-:Y:S02]  /*43b70*/  PRMT R216, R145.reuse, 0x7770, RZ ;  /* 0x0000777091d87816 */ /* 0x040fe400000000ff */
[----:B------:R-:W-:Y:S01]  /*43b80*/  PRMT R93, R145, 0x7773, RZ ;  /* 0x00007773915d7816 */ /* 0x000fe200000000ff */
[----:B------:R-:W-:Y:S04]  /*43b90*/  STL.64 [R1+0x16b0], R168 ;  /* 0x0016b0a801007387 */ /* 0x000fe80000100a00 */
[----:B------:R-:W-:Y:S01]  /*43ba0*/  STL [R1+0x1728], R207 ;  /* 0x001728cf01007387 */ /* 0x000fe20000100800 */
[----:B----4-:R-:W-:-:S02]  /*43bb0*/  PRMT R92, R146, 0x7772, RZ ;  /* 0x00007772925c7816 */ /* 0x010fc400000000ff */
[C---:B------:R-:W-:Y:S02]  /*43bc0*/  PRMT R197, R146.reuse, 0x7771, RZ ;  /* 0x0000777192c57816 */ /* 0x040fe400000000ff */
[C---:B------:R-:W-:Y:S01]  /*43bd0*/  PRMT R206, R146.reuse, 0x7770, RZ ;  /* 0x0000777092ce7816 */ /* 0x040fe200000000ff */
[----:B------:R-:W-:Y:S01]  /*43be0*/  STL.64 [R1+0x1710], R216 ;  /* 0x001710d801007387 */ /* 0x000fe20000100a00 */
[----:B------:R-:W-:-:S03]  /*43bf0*/  PRMT R81, R146, 0x7773, RZ ;  /* 0x0000777392517816 */ /* 0x000fc600000000ff */
[----:B------:R-:W-:Y:S04]  /*43c00*/  STL.64 [R1+0x1720], R92 ;  /* 0x0017205c01007387 */ /* 0x000fe80000100a00 */
[----:B------:R-:W-:Y:S01]  /*43c10*/  STL [R1+0x1738], R197 ;  /* 0x001738c501007387 */ /* 0x000fe20000100800 */
[C---:B------:R-:W-:Y:S02]  /*43c20*/  PRMT R80, R147.reuse, 0x7772, RZ ;  /* 0x0000777293507816 */ /* 0x040fe400000000ff */
[C---:B------:R-:W-:Y:S02]  /*43c30*/  PRMT R183, R147.reuse, 0x7771, RZ ;  /* 0x0000777193b77816 */ /* 0x040fe400000000ff */
[C---:B------:R-:W-:Y:S01]  /*43c40*/  PRMT R196, R147.reuse, 0x7770, RZ ;  /* 0x0000777093c47816 */ /* 0x040fe200000000ff */
[----:B------:R-:W-:Y:S04]  /*43c50*/  STL [R1+0x1748], R206 ;  /* 0x001748ce01007387 */ /* 0x000fe80000100800 */
[----:B------:R-:W-:Y:S04]  /*43c60*/  STL.64 [R1+0x1730], R80 ;  /* 0x0017305001007387 */ /* 0x000fe80000100a00 */
[----:B------:R-:W-:Y:S04]  /*43c70*/  STL [R1+0x1768], R183 ;  /* 0x001768b701007387 */ /* 0x000fe80000100800 */
[----:B------:R-:W-:Y:S04]  /*43c80*/  STL [R1+0x1778], R196 ;  /* 0x001778c401007387 */ /* 0x000fe80000100800 */
[----:B------:R0:W-:Y:S04]  /*43c90*/  STG.E.U8 desc[UR8][R6.64], R140 ;  /* 0x0000008c06007986 */ /* 0x0001e8000c101108 */
[----:B------:R1:W-:Y:S04]  /*43ca0*/  STG.E.U8 desc[UR8][R4.64], R141 ;  /* 0x0000008d04007986 */ /* 0x0003e8000c101108 */
[----:B------:R2:W-:Y:S04]  /*43cb0*/  STG.E.U8 desc[UR8][R138.64], R142 ;  /* 0x0000008e8a007986 */ /* 0x0005e8000c101108 */
[----:B0-----:R-:W3:Y:S04]  /*43cc0*/  LDL.LU R140, [R1+0x1914] ;  /* 0x00191400018c7983 */ /* 0x001ee80000300800 */
[----:B-1----:R-:W4:Y:S04]  /*43cd0*/  LDL.LU R141, [R1+0x1910] ;  /* 0x00191000018d7983 */ /* 0x002f280000300800 */
[----:B------:R-:W4:Y:S04]  /*43ce0*/  LDL.LU.64 R6, [R1+0xcb0] ;  /* 0x000cb00001067983 */ /* 0x000f280000300a00 */
[----:B------:R-:W4:Y:S04]  /*43cf0*/  LDL.LU.64 R4, [R1+0xca8] ;  /* 0x000ca80001047983 */ /* 0x000f280000300a00 */
[----:B--2---:R-:W2:Y:S04]  /*43d00*/  LDL.LU.64 R138, [R1+0x1908] ;  /* 0x00190800018a7983 */ /* 0x004ea80000300a00 */
[----:B------:R-:W2:Y:S04]  /*43d10*/  LDL.LU R142, [R1+0x1900] ;  /* 0x00190000018e7983 */ /* 0x000ea80000300800 */
[----:B------:R0:W-:Y:S04]  /*43d20*/  STG.E.U8 desc[UR8][R136.64], R143 ;  /* 0x0000008f88007986 */ /* 0x0001e8000c101108 */
[----:B0-----:R-:W2:Y:S04]  /*43d30*/  LDL.LU.64 R136, [R1+0x18f8] ;  /* 0x0018f80001887983 */ /* 0x001ea80000300a00 */
[----:B------:R-:W2:Y:S01]  /*43d40*/  LDL.LU R143, [R1+0x18f0] ;  /* 0x0018f000018f7983 */ /* 0x000ea20000300800 */
[----:B------:R-:W-:-:S03]  /*43d50*/  PRMT R61, R147, 0x7773, RZ ;  /* 0x00007773933d7816 */ /* 0x000fc600000000ff */
[----:B------:R-:W2:Y:S04]  /*43d60*/  LDL.LU.64 R10, [R1+0xc90] ;  /* 0x000c9000010a7983 */ /* 0x000ea80000300a00 */
[----:B------:R-:W2:Y:S01]  /*43d70*/  LDL.LU.64 R8, [R1+0xc88] ;  /* 0x000c880001087983 */ /* 0x000ea20000300a00 */
[C---:B---3--:R-:W-:Y:S02]  /*43d80*/  PRMT R215, R140.reuse, 0x7773, RZ ;  /* 0x000077738cd77816 */ /* 0x048fe400000000ff */
[C---:B------:R-:W-:Y:S02]  /*43d90*/  PRMT R214, R140.reuse, 0x7772, RZ ;  /* 0x000077728cd67816 */ /* 0x040fe400000000ff */
[----:B------:R-:W-:Y:S02]  /*43da0*/  PRMT R60, R140, 0x7770, RZ ;  /* 0x000077708c3c7816 */ /* 0x000fe400000000ff */
[----:B----4-:R-:W-:-:S02]  /*43db0*/  PRMT R209, R141, 0x7773, RZ ;  /* 0x000077738dd17816 */ /* 0x010fc400000000ff */
[C---:B------:R-:W-:Y:S02]  /*43dc0*/  PRMT R208, R141.reuse, 0x7772, RZ ;  /* 0x000077728dd07816 */ /* 0x040fe400000000ff */
[C---:B------:R-:W-:Y:S01]  /*43dd0*/  PRMT R233, R141.reuse, 0x7771, RZ ;  /* 0x000077718de97816 */ /* 0x040fe200000000ff */
[----:B------:R-:W-:Y:S01]  /*43de0*/  STL.64 [R1+0x1740], R214 ;  /* 0x001740d601007387 */ /* 0x000fe20000100a00 */
[----:B------:R-:W-:Y:S02]  /*43df0*/  PRMT R13, R140, 0x7771, RZ ;  /* 0x000077718c0d7816 */ /* 0x000fe400000000ff */
[----:B------:R-:W-:Y:S01]  /*43e00*/  PRMT R12, R141, 0x7770, RZ ;  /* 0x000077708d0c7816 */ /* 0x000fe200000000ff */
[----:B------:R-:W-:Y:S01]  /*43e10*/  STL.64 [R1+0x1750], R60 ;  /* 0x0017503c01007387 */ /* 0x000fe20000100a00 */
[C---:B--2---:R-:W-:Y:S02]  /*43e20*/  PRMT R202, R142.reuse, 0x7773, RZ ;  /* 0x000077738eca7816 */ /* 0x044fe400000000ff */
[C---:B------:R-:W-:Y:S01]  /*43e30*/  PRMT R203, R142.reuse, 0x7772, RZ ;  /* 0x000077728ecb7816 */ /* 0x040fe200000000ff */
[----:B------:R-:W-:Y:S01]  /*43e40*/  STL.64 [R1+0x1758], R208 ;  /* 0x001758d001007387 */ /* 0x000fe20000100a00 */
[----:B------:R-:W-:-:S02]  /*43e50*/  PRMT R227, R142, 0x7771, RZ ;  /* 0x000077718ee37816 */ /* 0x000fc400000000ff */
[----:B------:R-:W-:Y:S01]  /*43e60*/  PRMT R226, R142, 0x7770, RZ ;  /* 0x000077708ee27816 */ /* 0x000fe200000000ff */
[----:B------:R-:W-:Y:S04]  /*43e70*/  STL [R1+0x1788], R233 ;  /* 0x001788e901007387 */ /* 0x000fe80000100800 */
[----:B------:R-:W-:Y:S04]  /*43e80*/  STL.64 [R1+0x1760], R12 ;  /* 0x0017600c01007387 */ /* 0x000fe80000100a00 */
[----:B------:R-:W-:Y:S01]  /*43e90*/  STL.64 [R1+0x1770], R202 ;  /* 0x001770ca01007387 */ /* 0x000fe20000100a00 */
[----:B------:R-:W-:-:S02]  /*43ea0*/  PRMT R194, R143, 0x7773, RZ ;  /* 0x000077738fc27816 */ /* 0x000fc400000000ff */
[C---:B------:R-:W-:Y:S02]  /*43eb0*/  PRMT R195, R143.reuse, 0x7772, RZ ;  /* 0x000077728fc37816 */ /* 0x040fe400000000ff */
[----:B------:R-:W-:Y:S01]  /*43ec0*/  PRMT R221, R143, 0x7771, RZ ;  /* 0x000077718fdd7816 */ /* 0x000fe200000000ff */
[----:B------:R-:W-:Y:S04]  /*43ed0*/  STL.64 [R1+0x1780], R226 ;  /* 0x001780e201007387 */ /* 0x000fe80000100a00 */
[----:B------:R-:W-:Y:S04]  /*43ee0*/  STL.64 [R1+0x1790], R194 ;  /* 0x001790c201007387 */ /* 0x000fe80000100a00 */
[----:B------:R-:W-:Y:S04]  /*43ef0*/  STL [R1+0x1798], R221 ;  /* 0x001798dd01007387 */ /* 0x000fe80000100800 */
[----:B------:R0:W-:Y:S04]  /*43f00*/  STG.E.U8 desc[UR8][R6.64], R136 ;  /* 0x0000008806007986 */ /* 0x0001e8000c101108 */
[----:B------:R1:W-:Y:S04]  /*43f10*/  STG.E.U8 desc[UR8][R4.64], R137 ;  /* 0x0000008904007986 */ /* 0x0003e8000c101108 */
[----:B------:R2:W-:Y:S04]  /*43f20*/  STG.E.U8 desc[UR8][R134.64], R138 ;  /* 0x0000008a86007986 */ /* 0x0005e8000c101108 */
[----:B0-----:R-:W3:Y:S04]  /*43f30*/  LDL.LU R136, [R1+0x18ec] ;  /* 0x0018ec0001887983 */ /* 0x001ee80000300800 */
[----:B-1----:R-:W4:Y:S04]  /*43f40*/  LDL.LU R137, [R1+0x18e8] ;  /* 0x0018e80001897983 */ /* 0x002f280000300800 */
[----:B--2---:R-:W2:Y:S04]  /*43f50*/  LDL.LU.64 R134, [R1+0x18e0] ;  /* 0x0018e00001867983 */ /* 0x004ea80000300a00 */
[----:B------:R-:W4:Y:S04]  /*43f60*/  LDL.LU R138, [R1+0x18d8] ;  /* 0x0018d800018a7983 */ /* 0x000f280000300800 */
[----:B------:R0:W-:Y:S04]  /*43f70*/  STG.E.U8 desc[UR8][R132.64], R139 ;  /* 0x0000008b84007986 */ /* 0x0001e8000c101108 */
[----:B0-----:R-:W2:Y:S04]  /*43f80*/  LDL.LU.64 R132, [R1+0x18d0] ;  /* 0x0018d00001847983 */ /* 0x001ea80000300a00 */
[----:B------:R-:W4:Y:S04]  /*43f90*/  LDL.LU R139, [R1+0x18c8] ;  /* 0x0018c800018b7983 */ /* 0x000f280000300800 */
[----:B------:R-:W4:Y:S04]  /*43fa0*/  LDL.LU.64 R6, [R1+0xc70] ;  /* 0x000c700001067983 */ /* 0x000f280000300a00 */
[----:B------:R-:W4:Y:S01]  /*43fb0*/  LDL.LU.64 R4, [R1+0xc68] ;  /* 0x000c680001047983 */ /* 0x000f220000300a00 */
[----:B---3--:R-:W-:-:S02]  /*43fc0*/  PRMT R86, R136, 0x7773, RZ ;  /* 0x0000777388567816 */ /* 0x008fc400000000ff */
[----:B------:R-:W-:-:S05]  /*43fd0*/  PRMT R87, R136, 0x7772, RZ ;  /* 0x0000777288577816 */ /* 0x000fca00000000ff */
[----:B------:R-:W-:Y:S04]  /*43fe0*/  STL.64 [R1+0x17a0], R86 ;  /* 0x0017a05601007387 */ /* 0x000fe80000100a00 */
[----:B--2---:R0:W-:Y:S04]  /*43ff0*/  STG.E.U8 desc[UR8][R10.64], R132 ;  /* 0x000000840a007986 */ /* 0x0041e8000c101108 */
[----:B------:R1:W-:Y:S04]  /*44000*/  STG.E.U8 desc[UR8][R8.64], R133 ;  /* 0x0000008508007986 */ /* 0x0003e8000c101108 */
[----:B------:R2:W-:Y:S04]  /*44010*/  STG.E.U8 desc[UR8][R130.64], R134 ;  /* 0x0000008682007986 */ /* 0x0005e8000c101108 */
[----:B0-----:R-:W3:Y:S04]  /*44020*/  LDL.LU R132, [R1+0x18c4] ;  /* 0x0018c40001847983 */ /* 0x001ee80000300800 */
[----:B-1----:R-:W3:Y:S04]  /*44030*/  LDL.LU R133, [R1+0x18c0] ;  /* 0x0018c00001857983 */ /* 0x002ee80000300800 */
[----:B--2---:R-:W2:Y:S04]  /*44040*/  LDL.LU.64 R130, [R1+0x18b8] ;  /* 0x0018b80001827983 */ /* 0x004ea80000300a00 */
[----:B------:R-:W3:Y:S04]  /*44050*/  LDL.LU R134, [R1+0x18b0] ;  /* 0x0018b00001867983 */ /* 0x000ee80000300800 */
[----:B------:R0:W-:Y:S04]  /*44060*/  STG.E.U8 desc[UR8][R128.64], R135 ;  /* 0x0000008780007986 */ /* 0x0001e8000c101108 */
[----:B0-----:R-:W4:Y:S04]  /*44070*/  LDL.LU.64 R128, [R1+0x18a8] ;  /* 0x0018a80001807983 */ /* 0x001f280000300a00 */
[----:B------:R-:W3:Y:S04]  /*44080*/  LDL.LU R135, [R1+0x18a0] ;  /* 0x0018a00001877983 */ /* 0x000ee80000300800 */
[----:B------:R-:W3:Y:S04]  /*44090*/  LDL.LU.64 R20, [R1+0xc50] ;  /* 0x000c500001147983 */ /* 0x000ee80000300a00 */
[----:B------:R-:W3:Y:S04]  /*440a0*/  LDL.LU.64 R18, [R1+0xc48] ;  /* 0x000c480001127983 */ /* 0x000ee80000300a00 */
[----:B----4-:R0:W-:Y:S04]  /*440b0*/  STG.E.U8 desc[UR8][R6.64], R128 ;  /* 0x0000008006007986 */ /* 0x0101e8000c101108 */
[----:B------:R1:W-:Y:S04]  /*440c0*/  STG.E.U8 desc[UR8][R4.64], R129 ;  /* 0x0000008104007986 */ /* 0x0003e8000c101108 */
[----:B--2---:R2:W-:Y:S04]  /*440d0*/  STG.E.U8 desc[UR8][R124.64], R130 ;  /* 0x000000827c007986 */ /* 0x0045e8000c101108 */
[----:B0-----:R-:W4:Y:S04]  /*440e0*/  LDL.LU R128, [R1+0x189c] ;  /* 0x00189c0001807983 */ /* 0x001f280000300800 */
[----:B-1----:R-:W4:Y:S04]  /*440f0*/  LDL.LU R129, [R1+0x1898] ;  /* 0x0018980001817983 */ /* 0x002f280000300800 */
[----:B--2---:R-:W3:Y:S04]  /*44100*/  LDL.LU.64 R124, [R1+0x1890] ;  /* 0x00189000017c7983 */ /* 0x004ee80000300a00 */
[----:B------:R-:W2:Y:S04]  /*44110*/  LDL.LU R130, [R1+0x1888] ;  /* 0x0018880001827983 */ /* 0x000ea80000300800 */
[----:B------:R0:W-:Y:S04]  /*44120*/  STG.E.U8 desc[UR8][R126.64], R131 ;  /* 0x000000837e007986 */ /* 0x0001e8000c101108 */
[----:B0-----:R-:W4:Y:S04]  /*44130*/  LDL.LU.64 R126, [R1+0x1880] ;  /* 0x00188000017e7983 */ /* 0x001f280000300a00 */
[----:B------:R-:W2:Y:S04]  /*44140*/  LDL.LU R131, [R1+0x1878] ;  /* 0x0018780001837983 */ /* 0x000ea80000300800 */
[----:B------:R-:W2:Y:S04]  /*44150*/  LDL.LU.64 R14, [R1+0xc30] ;  /* 0x000c3000010e7983 */ /* 0x000ea80000300a00 */
[----:B------:R-:W2:Y:S04]  /*44160*/  LDL.LU R6, [R1+0xdf4] ;  /* 0x000df40001067983 */ /* 0x000ea80000300800 */
[----:B------:R-:W2:Y:S04]  /*44170*/  LDL.LU.64 R4, [R1+0xc28] ;  /* 0x000c280001047983 */ /* 0x000ea80000300a00 */
[----:B---3--:R0:W-:Y:S04]  /*44180*/  STG.E.U8 desc[UR8][R20.64], R124 ;  /* 0x0000007c14007986 */ /* 0x0081e8000c101108 */
[----:B------:R1:W-:Y:S04]  /*44190*/  STG.E.U8 desc[UR8][R18.64], R125 ;  /* 0x0000007d12007986 */ /* 0x0003e8000c101108 */
[----:B0-----:R-:W3:Y:S04]  /*441a0*/  LDL.LU R124, [R1+0x1874] ;  /* 0x00187400017c7983 */ /* 0x001ee80000300800 */
[----:B-1----:R-:W3:Y:S04]  /*441b0*/  LDL.LU R125, [R1+0x1870] ;  /* 0x00187000017d7983 */ /* 0x002ee80000300800 */
[----:B----4-:R0:W-:Y:S04]  /*441c0*/  STG.E.U8 desc[UR8][R122.64], R126 ;  /* 0x0000007e7a007986 */ /* 0x0101e8000c101108 */
[----:B------:R1:W-:Y:S04]  /*441d0*/  STG.E.U8 desc[UR8][R120.64], R127 ;  /* 0x0000007f78007986 */ /* 0x0003e8000c101108 */
[----:B0-----:R-:W4:Y:S04]  /*441e0*/  LDL.LU.64 R122, [R1+0x1868] ;  /* 0x00186800017a7983 */ /* 0x001f280000300a00 */
[----:B------:R-:W3:Y:S04]  /*441f0*/  LDL.LU R126, [R1+0x1860] ;  /* 0x00186000017e7983 */ /* 0x000ee80000300800 */
[----:B-1----:R-:W4:Y:S04]  /*44200*/  LDL.LU.64 R120, [R1+0x1858] ;  /* 0x0018580001787983 */ /* 0x002f280000300a00 */
[----:B------:R-:W3:Y:S04]  /*44210*/  LDL.LU R127, [R1+0x1854] ;  /* 0x00185400017f7983 */ /* 0x000ee80000300800 */
[----:B------:R-:W3:Y:S04]  /*44220*/  LDL.LU.64 R88, [R1+0xc10] ;  /* 0x000c100001587983 */ /* 0x000ee80000300a00 */
[----:B------:R-:W3:Y:S04]  /*44230*/  LDL.LU R7, [R1+0xe44] ;  /* 0x000e440001077983 */ /* 0x000ee80000300800 */
[----:B------:R-:W3:Y:S04]  /*44240*/  LDL.LU.64 R66, [R1+0xc08] ;  /* 0x000c080001427983 */ /* 0x000ee80000300a00 */
[----:B--2---:R-:W-:Y:S04]  /*44250*/  STG.E.U8 desc[UR8][R14.64], R6 ;  /* 0x000000060e007986 */ /* 0x004fe8000c101108 */
[----:B------:R-:W2:Y:S04]  /*44260*/  LDL.LU.64 R54, [R1+0xc00] ;  /* 0x000c000001367983 */ /* 0x000ea80000300a00 */
[----:B----4-:R0:W-:Y:S04]  /*44270*/  STG.E.U8 desc[UR8][R4.64], R121 ;  /* 0x0000007904007986 */ /* 0x0101e8000c101108 */
[----:B------:R1:W-:Y:S04]  /*44280*/  STG.E.U8 desc[UR8][R118.64], R122 ;  /* 0x0000007a76007986 */ /* 0x0003e8000c101108 */
[----:B------:R4:W-:Y:S04]  /*44290*/  STG.E.U8 desc[UR8][R116.64], R123 ;  /* 0x0000007b74007986 */ /* 0x0009e8000c101108 */
[----:B0-----:R-:W2:Y:S04]  /*442a0*/  LDL.LU R121, [R1+0x1850] ;  /* 0x0018500001797983 */ /* 0x001ea80000300800 */
[----:B-1----:R-:W2:Y:S04]  /*442b0*/  LDL.LU.64 R118, [R1+0x1848] ;  /* 0x0018480001767983 */ /* 0x002ea80000300a00 */
[----:B------:R-:W2:Y:S04]  /*442c0*/  LDL.LU R122, [R1+0x1840] ;  /* 0x00184000017a7983 */ /* 0x000ea80000300800 */
[----:B----4-:R-:W4:Y:S04]  /*442d0*/  LDL.LU.64 R116, [R1+0x1838] ;  /* 0x0018380001747983 */ /* 0x010f280000300a00 */
[----:B------:R-:W2:Y:S04]  /*442e0*/  LDL.LU R123, [R1+0x1830] ;  /* 0x00183000017b7983 */ /* 0x000ea80000300800 */
[----:B---3--:R-:W-:Y:S04]  /*442f0*/  STG.E.U8 desc[UR8][R88.64], R7 ;  /* 0x0000000758007986 */ /* 0x008fe8000c101108 */
[----:B------:R-:W3:Y:S04]  /*44300*/  LDL.LU.64 R82, [R1+0xbf0] ;  /* 0x000bf00001527983 */ /* 0x000ee80000300a00 */
[----:B----4-:R0:W-:Y:S04]  /*44310*/  STG.E.U8 desc[UR8][R66.64], R117 ;  /* 0x0000007542007986 */ /* 0x0101e8000c101108 */
[----:B--2---:R1:W-:Y:S04]  /*44320*/  STG.E.U8 desc[UR8][R54.64], R118 ;  /* 0x0000007636007986 */ /* 0x0043e8000c101108 */
[----:B------:R2:W-:Y:S04]  /*44330*/  STG.E.U8 desc[UR8][R112.64], R119 ;  /* 0x0000007770007986 */ /* 0x0005e8000c101108 */
[----:B0-----:R-:W4:Y:S04]  /*44340*/  LDL.LU R117, [R1+0x182c] ;  /* 0x00182c0001757983 */ /* 0x001f280000300800 */
[----:B-1----:R-:W4:Y:S04]  /*44350*/  LDL.LU R118, [R1+0x1828] ;  /* 0x0018280001767983 */ /* 0x002f280000300800 */
[----:B--2---:R-:W3:Y:S04]  /*44360*/  LDL.LU.64 R112, [R1+0x1820] ;  /* 0x0018200001707983 */ /* 0x004ee80000300a00 */
[----:B------:R-:W2:Y:S04]  /*44370*/  LDL.LU R119, [R1+0x181c] ;  /* 0x00181c0001777983 */ /* 0x000ea80000300800 */
[----:B------:R-:W4:Y:S04]  /*44380*/  LDL.LU.64 R66, [R1+0xbd0] ;  /* 0x000bd00001427983 */ /* 0x000f280000300a00 */
[----:B------:R-:W2:Y:S04]  /*44390*/  LDL.LU.64 R54, [R1+0xbc8] ;  /* 0x000bc80001367983 */ /* 0x000ea80000300a00 */
[----:B---3--:R0:W-:Y:S04]  /*443a0*/  STG.E.U8 desc[UR8][R82.64], R112 ;  /* 0x0000007052007986 */ /* 0x0081e8000c101108 */
[----:B------:R1:W-:Y:S04]  /*443b0*/  STG.E.U8 desc[UR8][R108.64], R113 ;  /* 0x000000716c007986 */ /* 0x0003e8000c101108 */
[----:B------:R3:W-:Y:S04]  /*443c0*/  STG.E.U8 desc[UR8][R110.64], R252 ;  /* 0x000000fc6e007986 */ /* 0x0007e8000c101108 */
[----:B0-----:R-:W2:Y:S04]  /*443d0*/  LDL.LU R112, [R1+0x1818] ;  /* 0x0018180001707983 */ /* 0x001ea80000300800 */
[----:B-1----:R-:W4:Y:S04]  /*443e0*/  LDL.LU.64 R108, [R1+0x1810] ;  /* 0x00181000016c7983 */ /* 0x002f280000300a00 */
[----:B------:R-:W2:Y:S04]  /*443f0*/  LDL.LU R113, [R1+0x1808] ;  /* 0x0018080001717983 */ /* 0x000ea80000300800 */
[----:B---3--:R-:W3:Y:S04]  /*44400*/  LDL.LU.64 R110, [R1+0x1800] ;  /* 0x00180000016e7983 */ /* 0x008ee80000300a00 */
[----:B------:R0:W-:Y:S04]  /*44410*/  STG.E.U8 desc[UR8][R114.64], R0 ;  /* 0x0000000072007986 */ /* 0x0001e8000c101108 */
[----:B0-----:R-:W3:Y:S04]  /*44420*/  LDL.LU.64 R114, [R1+0x17f8] ;  /* 0x0017f80001727983 */ /* 0x001ee80000300a00 */
[----:B------:R-:W3:Y:S04]  /*44430*/  LDL.LU.64 R190, [R1+0xbb0] ;  /* 0x000bb00001be7983 */ /* 0x000ee80000300a00 */
[----:B------:R-:W3:Y:S04]  /*44440*/  LDL.LU.64 R188, [R1+0xba8] ;  /* 0x000ba80001bc7983 */ /* 0x000ee80000300a00 */
[----:B------:R-:W3:Y:S04]  /*44450*/  LDL.LU R175, [R1+0x10ac] ;  /* 0x0010ac0001af7983 */ /* 0x000ee80000300800 */
[----:B------:R-:W3:Y:S04]  /*44460*/  LDL.LU.64 R160, [R1+0xba0] ;  /* 0x000ba00001a07983 */ /* 0x000ee80000300a00 */
[----:B----4-:R0:W-:Y:S04]  /*44470*/  STG.E.U8 desc[UR8][R66.64], R108 ;  /* 0x0000006c42007986 */ /* 0x0101e8000c101108 */
[----:B--2---:R1:W-:Y:S04]  /*44480*/  STG.E.U8 desc[UR8][R54.64], R109 ;  /* 0x0000006d36007986 */ /* 0x0043e8000c101108 */
[----:B---3--:R2:W-:Y:S04]  /*44490*/  STG.E.U8 desc[UR8][R106.64], R110 ;  /* 0x0000006e6a007986 */ /* 0x0085e8000c101108 */
[----:B0-----:R-:W3:Y:S04]  /*444a0*/  LDL.LU R108, [R1+0x17f4] ;  /* 0x0017f400016c7983 */ /* 0x001ee80000300800 */
[----:B-1----:R-:W4:Y:S04]  /*444b0*/  LDL.LU R109, [R1+0x17f0] ;  /* 0x0017f000016d7983 */ /* 0x002f280000300800 */
[----:B--2---:R-:W2:Y:S04]  /*444c0*/  LDL.LU.64 R106, [R1+0x17e8] ;  /* 0x0017e800016a7983 */ /* 0x004ea80000300a00 */
[----:B------:R-:W4:Y:S04]  /*444d0*/  LDL.LU R110, [R1+0x17e0] ;  /* 0x0017e000016e7983 */ /* 0x000f280000300800 */
[----:B------:R0:W-:Y:S04]  /*444e0*/  STG.E.U8 desc[UR8][R104.64], R111 ;  /* 0x0000006f68007986 */ /* 0x0001e8000c101108 */
[----:B0-----:R-:W3:Y:S04]  /*444f0*/  LDL.LU.64 R104, [R1+0x17d8] ;  /* 0x0017d80001687983 */ /* 0x001ee80000300a00 */
[----:B------:R-:W4:Y:S04]  /*44500*/  LDL.LU R111, [R1+0x17d0] ;  /* 0x0017d000016f7983 */ /* 0x000f280000300800 */
[----:B------:R-:W4:Y:S04]  /*44510*/  LDL.LU.64 R88, [R1+0xb90] ;  /* 0x000b900001587983 */ /* 0x000f280000300a00 */
[----:B------:R-:W4:Y:S04]  /*44520*/  LDL.LU R66, [R1+0x1198] ;  /* 0x0011980001427983 */ /* 0x000f280000300800 */
[----:B------:R-:W4:Y:S04]  /*44530*/  LDL.LU.64 R82, [R1+0xb88] ;  /* 0x000b880001527983 */ /* 0x000f280000300a00 */
[----:B------:R-:W4:Y:S04]  /*44540*/  LDL.LU R67, [R1+0x119c] ;  /* 0x00119c0001437983 */ /* 0x000f280000300800 */
[----:B------:R-:W4:Y:S04]  /*44550*/  LDL.LU.64 R54, [R1+0xb80] ;  /* 0x000b800001367983 */ /* 0x000f280000300a00 */
[----:B---3--:R0:W-:Y:S04]  /*44560*/  STG.E.U8 desc[UR8][R190.64], R105 ;  /* 0x00000069be007986 */ /* 0x0081e8000c101108 */
[----:B------:R-:W-:Y:S04]  /*44570*/  STG.E.U8 desc[UR8][R188.64], R175 ;  /* 0x000000afbc007986 */ /* 0x000fe8000c101108 */
[----:B--2---:R1:W-:Y:S04]  /*44580*/  STG.E.U8 desc[UR8][R160.64], R106 ;  /* 0x0000006aa0007986 */ /* 0x0043e8000c101108 */
[----:B0-----:R-:W2:Y:S04]  /*44590*/  LDL.LU R105, [R1+0x17cc] ;  /* 0x0017cc0001697983 */ /* 0x001ea80000300800 */
[----:B------:R0:W-:Y:S04]  /*445a0*/  STG.E.U8 desc[UR8][R102.64], R107 ;  /* 0x0000006b66007986 */ /* 0x0001e8000c101108 */
[----:B-1----:R-:W3:Y:S04]  /*445b0*/  LDL.LU R106, [R1+0x17c8] ;  /* 0x0017c800016a7983 */ /* 0x002ee80000300800 */
[----:B0-----:R-:W2:Y:S04]  /*445c0*/  LDL.LU.64 R102, [R1+0x17c0] ;  /* 0x0017c00001667983 */ /* 0x001ea80000300a00 */
[----:B----4-:R-:W-:Y:S04]  /*445d0*/  STG.E.U8 desc[UR8][R88.64], R66 ;  /* 0x0000004258007986 */ /* 0x010fe8000c101108 */
[----:B------:R-:W-:Y:S04]  /*445e0*/  STG.E.U8 desc[UR8][R82.64], R67 ;  /* 0x0000004352007986 */ /* 0x000fe8000c101108 */
[----:B------:R-:W4:Y:S04]  /*445f0*/  LDL.LU R107, [R1+0x17bc] ;  /* 0x0017bc00016b7983 */ /* 0x000f280000300800 */
[----:B--2---:R0:W-:Y:S04]  /*44600*/  STG.E.U8 desc[UR8][R54.64], R102 ;  /* 0x0000006636007986 */ /* 0x0041e8000c101108 */
[----:B------:R1:W-:Y:S04]  /*44610*/  STG.E.U8 desc[UR8][R100.64], R103 ;  /* 0x0000006764007986 */ /* 0x0003e8000c101108 */
[----:B0-----:R-:W2:Y:S04]  /*44620*/  LDL.LU R102, [R1+0x17b8] ;  /* 0x0017b80001667983 */ /* 0x001ea80000300800 */
[----:B-1----:R-:W2:Y:S04]  /*44630*/  LDL.LU.64 R100, [R1+0x17b0] ;  /* 0x0017b00001647983 */ /* 0x002ea80000300a00 */
[----:B------:R-:W2:Y:S04]  /*44640*/  LDL.LU R103, [R1+0x17a8] ;  /* 0x0017a80001677983 */ /* 0x000ea80000300800 */
[----:B------:R-:W3:Y:S04]  /*44650*/  LDL.LU.64 R214, [R1+0xb70] ;  /* 0x000b700001d67983 */ /* 0x000ee80000300a00 */
[----:B------:R-:W3:Y:S04]  /*44660*/  LDL.LU R206, [R1+0x1260] ;  /* 0x0012600001ce7983 */ /* 0x000ee80000300800 */
[----:B------:R-:W4:Y:S04]  /*44670*/  LDL.LU.64 R80, [R1+0xb68] ;  /* 0x000b680001507983 */ /* 0x000f280000300a00 */
[----:B------:R-:W4:Y:S04]  /*44680*/  LDL.LU R197, [R1+0x1270] ;  /* 0x0012700001c57983 */ /* 0x000f280000300800 */
[----:B------:R-:W2:Y:S04]  /*44690*/  LDL.LU.64 R92, [R1+0xb60] ;  /* 0x000b6000015c7983 */ /* 0x000ea80000300a00 */
[----:B------:R-:W2:Y:S04]  /*446a0*/  LDL.LU R207, [R1+0x1250] ;  /* 0x0012500001cf7983 */ /* 0x000ea80000300800 */
        /* <DEDUP_REMOVED lines=56> */
[----:B---3--:R0:W-:Y:S04]  /*44a30*/  STG.E.U8 desc[UR8][R214.64], R206 ;  /* 0x000000ced6007986 */ /* 0x0081e8000c101108 */
[----:B----4-:R1:W-:Y:S04]  /*44a40*/  STG.E.U8 desc[UR8][R80.64], R197 ;  /* 0x000000c550007986 */ /* 0x0103e8000c101108 */
[----:B0-----:R-:W3:Y:S04]  /*44a50*/  LDL.LU.64 R214, [R1+0xa78] ;  /* 0x000a780001d67983 */ /* 0x001ee80000300a00 */
[----:B------:R-:W3:Y:S04]  /*44a60*/  LDL.LU R206, [R1+0x1200] ;  /* 0x0012000001ce7983 */ /* 0x000ee80000300800 */
[----:B-1----:R-:W4:Y:S04]  /*44a70*/  LDL.LU.64 R80, [R1+0xa70] ;  /* 0x000a700001507983 */ /* 0x002f280000300a00 */
[----:B--2---:R0:W-:Y:S04]  /*44a80*/  STG.E.U8 desc[UR8][R92.64], R207 ;  /* 0x000000cf5c007986 */ /* 0x0041e8000c101108 */
[----:B------:R-:W4:Y:S04]  /*44a90*/  LDL.LU R197, [R1+0x11e0] ;  /* 0x0011e00001c57983 */ /* 0x000f280000300800 */
[----:B------:R1:W-:Y:S04]  /*44aa0*/  STG.E.U8 desc[UR8][R216.64], R182 ;  /* 0x000000b6d8007986 */ /* 0x0003e8000c101108 */
[----:B0-----:R-:W2:Y:S04]  /*44ab0*/  LDL.LU.64 R92, [R1+0xa68] ;  /* 0x000a6800015c7983 */ /* 0x001ea80000300a00 */
[----:B------:R-:W2:Y:S04]  /*44ac0*/  LDL.LU R207, [R1+0x11f4] ;  /* 0x0011f40001cf7983 */ /* 0x000ea80000300800 */
[----:B-1----:R-:W2:Y:S04]  /*44ad0*/  LDL.LU.64 R216, [R1+0xa60] ;  /* 0x000a600001d87983 */ /* 0x002ea80000300a00 */
[----:B------:R0:W-:Y:S04]  /*44ae0*/  STG.E.U8 desc[UR8][R168.64], R248 ;  /* 0x000000f8a8007986 */ /* 0x0001e8000c101108 */
[----:B------:R-:W2:Y:S04]  /*44af0*/  LDL.LU R182, [R1+0x11d0] ;  /* 0x0011d00001b67983 */ /* 0x000ea80000300800 */
        /* <DEDUP_REMOVED lines=30> */
[----:B0-----:R-:W2:Y:S04]  /*44ce0*/  LDL.LU.64 R212, [R1+0xa08] ;  /* 0x000a080001d47983 */ /* 0x001ea80000300a00 */
[----:B------:R-:W2:Y:S04]  /*44cf0*/  LDL.LU R245, [R1+0x11dc] ;  /* 0x0011dc0001f57983 */ /* 0x000ea80000300800 */
[----:B------:R0:W-:Y:S04]  /*44d00*/  STG.E.U8 desc[UR8][R240.64], R230 ;  /* 0x000000e6f0007986 */ /* 0x0001e8000c101108 */
[----:B------:R1:W-:Y:S04]  /*44d10*/  STG.E.U8 desc[UR8][R236.64], R231 ;  /* 0x000000e7ec007986 */ /* 0x0003e8000c101108 */
[----:B------:R1:W-:Y:S04]  /*44d20*/  STG.E.U8 desc[UR8][R222.64], R210 ;  /* 0x000000d2de007986 */ /* 0x0003e8000c101108 */
[----:B0-----:R-:W2:Y:S04]  /*44d30*/  LDL.LU.64 R240, [R1+0xa00] ;  /* 0x000a000001f07983 */ /* 0x001ea80000300a00 */
[----:B------:R-:W2:Y:S04]  /*44d40*/  LDL.LU R230, [R1+0x11b0] ;  /* 0x0011b00001e67983 */ /* 0x000ea80000300800 */
[----:B-1----:R-:W2:Y:S04]  /*44d50*/  LDL.LU.64 R236, [R1+0x9f8] ;  /* 0x0009f80001ec7983 */ /* 0x002ea80000300a00 */
[----:B------:R-:W2:Y:S04]  /*44d60*/  LDL.LU R231, [R1+0x11c0] ;  /* 0x0011c00001e77983 */ /* 0x000ea80000300800 */
[----:B------:R-:W2:Y:S04]  /*44d70*/  LDL.LU.64 R222, [R1+0x9f0] ;  /* 0x0009f00001de7983 */ /* 0x000ea80000300a00 */
        /* <DEDUP_REMOVED lines=38> */
[----:B---3--:R1:W-:Y:S04]  /*44fe0*/  STG.E.U8 desc[UR8][R214.64], R206 ;  /* 0x000000ced6007986 */ /* 0x0083e8000c101108 */
[----:B0-----:R-:W3:Y:S04]  /*44ff0*/  LDL.LU.64 R60, [R1+0x988] ;  /* 0x00098800013c7983 */ /* 0x001ee80000300a00 */
[----:B------:R-:W3:Y:S04]  /*45000*/  LDL.LU R183, [R1+0x1194] ;  /* 0x0011940001b77983 */ /* 0x000ee80000300800 */
[----:B-1----:R-:W3:Y:S04]  /*45010*/  LDL.LU.64 R214, [R1+0x980] ;  /* 0x0009800001d67983 */ /* 0x002ee80000300a00 */
[----:B----4-:R0:W-:Y:S04]  /*45020*/  STG.E.U8 desc[UR8][R80.64], R197 ;  /* 0x000000c550007986 */ /* 0x0101e8000c101108 */
[----:B------:R-:W4:Y:S04]  /*45030*/  LDL.LU R206, [R1+0x1160] ;  /* 0x0011600001ce7983 */ /* 0x000f280000300800 */
[----:B--2---:R1:W-:Y:S04]  /*45040*/  STG.E.U8 desc[UR8][R92.64], R207 ;  /* 0x000000cf5c007986 */ /* 0x0043e8000c101108 */
        /* <DEDUP_REMOVED lines=33> */
[----:B------:R-:W2:Y:S04]  /*45260*/  LDL.LU R178, [R1+0x1158] ;  /* 0x0011580001b27983 */ /* 0x000ea80000300800 */
[----:B------:R0:W-:Y:S04]  /*45270*/  STG.E.U8 desc[UR8][R200.64], R244 ;  /* 0x000000f4c8007986 */ /* 0x0001e8000c101108 */
[----:B------:R1:W-:Y:S04]  /*45280*/  STG.E.U8 desc[UR8][R212.64], R245 ;  /* 0x000000f5d4007986 */ /* 0x0003e8000c101108 */
[----:B0-----:R-:W2:Y:S04]  /*45290*/  LDL.LU.64 R200, [R1+0x918] ;  /* 0x0009180001c87983 */ /* 0x001ea80000300a00 */
[----:B------:R-:W2:Y:S04]  /*452a0*/  LDL.LU R244, [R1+0x115c] ;  /* 0x00115c0001f47983 */ /* 0x000ea80000300800 */
[----:B-1----:R-:W2:Y:S04]  /*452b0*/  LDL.LU.64 R212, [R1+0x910] ;  /* 0x0009100001d47983 */ /* 0x002ea80000300a00 */
        /* <DEDUP_REMOVED lines=45> */
[----:B---3--:R0:W-:Y:S04]  /*45590*/  STG.E.U8 desc[UR8][R60.64], R183 ;  /* 0x000000b73c007986 */ /* 0x0081e8000c101108 */
[----:B------:R-:W3:Y:S04]  /*455a0*/  LDL.LU R196, [R1+0x111c] ;  /* 0x00111c0001c47983 */ /* 0x000ee80000300800 */
[----:B----4-:R1:W-:Y:S04]  /*455b0*/  STG.E.U8 desc[UR8][R214.64], R206 ;  /* 0x000000ced6007986 */ /* 0x0103e8000c101108 */
[----:B0-----:R-:W4:Y:S04]  /*455c0*/  LDL.LU.64 R60, [R1+0x890] ;  /* 0x00089000013c7983 */ /* 0x001f280000300a00 */
[----:B------:R-:W4:Y:S04]  /*455d0*/  LDL.LU R183, [R1+0x1108] ;  /* 0x0011080001b77983 */ /* 0x000f280000300800 */
[----:B-1----:R-:W4:Y:S04]  /*455e0*/  LDL.LU.64 R214, [R1+0x888] ;  /* 0x0008880001d67983 */ /* 0x002f280000300a00 */
[----:B--2---:R0:W-:Y:S04]  /*455f0*/  STG.E.U8 desc[UR8][R80.64], R197 ;  /* 0x000000c550007986 */ /* 0x0041e8000c101108 */
        /* <DEDUP_REMOVED lines=259> */
[----:B------:R0:W-:Y:S04]  /*46630*/  STG.E.U8 desc[UR8][R194.64], R202 ;  /* 0x000000cac2007986 */ /* 0x0001e8000c101108 */
[----:B-1----:R-:W2:Y:S04]  /*46640*/  LDL.LU.64 R86, [R1+0x5c8] ;  /* 0x0005c80001567983 */ /* 0x002ea80000300a00 */
[----:B---3--:R-:W-:Y:S04]  /*46650*/  STG.E.U8 desc[UR8][R226.64], R203 ;  /* 0x000000cbe2007986 */ /* 0x008fe8000c101108 */
[----:B------:R-:W3:Y:S04]  /*46660*/  LDL.LU R221, [R1+0xf5c] ;  /* 0x000f5c0001dd7983 */ /* 0x000ee80000300800 */
[----:B----4-:R1:W-:Y:S04]  /*46670*/  STG.E.U8 desc[UR8][R12.64], R233 ;  /* 0x000000e90c007986 */ /* 0x0103e8000c101108 */
[----:B0-----:R-:W4:Y:S04]  /*46680*/  LDL.LU.64 R194, [R1+0x5c0] ;  /* 0x0005c00001c27983 */ /* 0x001f280000300a00 */
[----:B--2---:R0:W-:Y:S04]  /*46690*/  STG.E.U8 desc[UR8][R208.64], R196 ;  /* 0x000000c4d0007986 */ /* 0x0041e8000c101108 */
[----:B-1----:R-:W4:Y:S04]  /*466a0*/  LDL.LU R233, [R1+0xf68] ;  /* 0x000f680001e97983 */ /* 0x002f280000300800 */
[----:B------:R-:W2:Y:S04]  /*466b0*/  LDL.LU.64 R226, [R1+0x5b8] ;  /* 0x0005b80001e27983 */ /* 0x000ea80000300a00 */
[----:B0-----:R-:W2:Y:S04]  /*466c0*/  LDL.LU R196, [R1+0xf9c] ;  /* 0x000f9c0001c47983 */ /* 0x001ea80000300800 */
[----:B------:R0:W-:Y:S04]  /*466d0*/  STG.E.U8 desc[UR8][R60.64], R183 ;  /* 0x000000b73c007986 */ /* 0x0001e8000c101108 */
[----:B------:R-:W2:Y:S04]  /*466e0*/  LDL.LU.64 R202, [R1+0x5b0] ;  /* 0x0005b00001ca7983 */ /* 0x000ea80000300a00 */
[----:B------:R1:W-:Y:S04]  /*466f0*/  STG.E.U8 desc[UR8][R214.64], R206 ;  /* 0x000000ced6007986 */ /* 0x0003e8000c101108 */
[----:B0-----:R-:W2:Y:S04]  /*46700*/  LDL.LU R183, [R1+0xfa0] ;  /* 0x000fa00001b77983 */ /* 0x001ea80000300800 */
[----:B------:R-:W2:Y:S04]  /*46710*/  LDL.LU.64 R12, [R1+0x5a8] ;  /* 0x0005a800010c7983 */ /* 0x000ea80000300a00 */
[----:B------:R-:W2:Y:S04]  /*46720*/  LDL.LU R60, [R1+0xf90] ;  /* 0x000f9000013c7983 */ /* 0x000ea80000300800 */
[----:B------:R-:W2:Y:S04]  /*46730*/  LDL.LU.64 R208, [R1+0x5a0] ;  /* 0x0005a00001d07983 */ /* 0x000ea80000300a00 */
        /* <DEDUP_REMOVED lines=77> */
[----:B------:R-:W3:Y:S04]  /*46c10*/  LDL.LU R221, [R1+0x1798] ;  /* 0x0017980001dd7983 */ /* 0x000ee80000300800 */
[----:B----4-:R0:W-:Y:S04]  /*46c20*/  STG.E.U8 desc[UR8][R194.64], R233 ;  /* 0x000000e9c2007986 */ /* 0x0101e8000c101108 */
[----:B--2---:R1:W-:Y:S04]  /*46c30*/  STG.E.U8 desc[UR8][R226.64], R196 ;  /* 0x000000c4e2007986 */ /* 0x0043e8000c101108 */
[----:B------:R2:W-:Y:S04]  /*46c40*/  STG.E.U8 desc[UR8][R202.64], R183 ;  /* 0x000000b7ca007986 */ /* 0x0005e8000c101108 */
[----:B0-----:R-:W4:Y:S04]  /*46c50*/  LDL.LU.64 R194, [R1+0x1790] ;  /* 0x0017900001c27983 */ /* 0x001f280000300a00 */
[----:B------:R-:W4:Y:S04]  /*46c60*/  LDL.LU R233, [R1+0x1788] ;  /* 0x0017880001e97983 */ /* 0x000f280000300800 */
[----:B-1----:R-:W4:Y:S04]  /*46c70*/  LDL.LU.64 R226, [R1+0x1780] ;  /* 0x0017800001e27983 */ /* 0x002f280000300a00 */
[----:B------:R-:W4:Y:S04]  /*46c80*/  LDL.LU R196, [R1+0x1778] ;  /* 0x0017780001c47983 */ /* 0x000f280000300800 */
[----:B--2---:R-:W2:Y:S04]  /*46c90*/  LDL.LU.64 R202, [R1+0x1770] ;  /* 0x0017700001ca7983 */ /* 0x004ea80000300a00 */
[----:B------:R-:W2:Y:S04]  /*46ca0*/  LDL.LU R183, [R1+0x1768] ;  /* 0x0017680001b77983 */ /* 0x000ea80000300800 */
[----:B------:R0:W-:Y:S04]  /*46cb0*/  STG.E.U8 desc[UR8][R12.64], R60 ;  /* 0x0000003c0c007986 */ /* 0x0001e8000c101108 */
[----:B------:R1:W-:Y:S04]  /*46cc0*/  STG.E.U8 desc[UR8][R208.64], R61 ;  /* 0x0000003dd0007986 */ /* 0x0003e8000c101108 */
[----:B------:R1:W-:Y:S04]  /*46cd0*/  STG.E.U8 desc[UR8][R214.64], R206 ;  /* 0x000000ced6007986 */ /* 0x0003e8000c101108 */
[----:B0-----:R-:W2:Y:S04]  /*46ce0*/  LDL.LU.64 R12, [R1+0x1760] ;  /* 0x00176000010c7983 */ /* 0x001ea80000300a00 */
[----:B-1----:R-:W2:Y:S04]  /*46cf0*/  LDL.LU.64 R208, [R1+0x1758] ;  /* 0x0017580001d07983 */ /* 0x002ea80000300a00 */
[----:B------:R-:W4:Y:S04]  /*46d00*/  LDL.LU.64 R60, [R1+0x4d0] ;  /* 0x0004d000013c7983 */ /* 0x000f280000300a00 */
[----:B------:R-:W4:Y:S04]  /*46d10*/  LDL.LU R206, [R1+0xef4] ;  /* 0x000ef40001ce7983 */ /* 0x000f280000300800 */
[----:B------:R0:W-:Y:S04]  /*46d20*/  STG.E.U8 desc[UR8][R80.64], R197 ;  /* 0x000000c550007986 */ /* 0x0001e8000c101108 */
[----:B------:R-:W2:Y:S04]  /*46d30*/  LDL.LU.64 R214, [R1+0x4c8] ;  /* 0x0004c80001d67983 */ /* 0x000ea80000300a00 */
[----:B------:R1:W-:Y:S04]  /*46d40*/  STG.E.U8 desc[UR8][R92.64], R207 ;  /* 0x000000cf5c007986 */ /* 0x0003e8000c101108 */
[----:B0-----:R-:W2:Y:S04]  /*46d50*/  LDL.LU R197, [R1+0xedc] ;  /* 0x000edc0001c57983 */ /* 0x001ea80000300800 */
[----:B------:R0:W-:Y:S04]  /*46d60*/  STG.E.U8 desc[UR8][R216.64], R182 ;  /* 0x000000b6d8007986 */ /* 0x0001e8000c101108 */
[----:B------:R-:W2:Y:S04]  /*46d70*/  LDL.LU.64 R80, [R1+0x4c0] ;  /* 0x0004c00001507983 */ /* 0x000ea80000300a00 */
[----:B------:R-:W-:Y:S04]  /*46d80*/  STG.E.U8 desc[UR8][R168.64], R248 ;  /* 0x000000f8a8007986 */ /* 0x000fe8000c101108 */
[----:B-1----:R-:W2:Y:S04]  /*46d90*/  LDL.LU R207, [R1+0xee4] ;  /* 0x000ee40001cf7983 */ /* 0x002ea80000300800 */
[----:B------:R-:W-:Y:S04]  /*46da0*/  STG.E.U8 desc[UR8][R224.64], R249 ;  /* 0x000000f9e0007986 */ /* 0x000fe8000c101108 */
[----:B------:R-:W2:Y:S04]  /*46db0*/  LDL.LU.64 R92, [R1+0x4b8] ;  /* 0x0004b800015c7983 */ /* 0x000ea80000300a00 */
[----:B------:R1:W-:Y:S04]  /*46dc0*/  STG.E.U8 desc[UR8][R234.64], R232 ;  /* 0x000000e8ea007986 */ /* 0x0003e8000c101108 */
[----:B0-----:R-:W2:Y:S04]  /*46dd0*/  LDL.LU R182, [R1+0xf14] ;  /* 0x000f140001b67983 */ /* 0x001ea80000300800 */
[----:B------:R0:W-:Y:S04]  /*46de0*/  STG.E.U8 desc[UR8][R38.64], R74 ;  /* 0x0000004a26007986 */ /* 0x0001e8000c101108 */
[----:B------:R-:W2:Y:S04]  /*46df0*/  LDL.LU.64 R216, [R1+0x4b0] ;  /* 0x0004b00001d87983 */ /* 0x000ea80000300a00 */
[----:B------:R-:W-:Y:S04]  /*46e00*/  STG.E.U8 desc[UR8][R242.64], R75 ;  /* 0x0000004bf2007986 */ /* 0x000fe8000c101108 */
[----:B-1----:R-:W2:Y:S04]  /*46e10*/  LDL.LU R232, [R1+0xf18] ;  /* 0x000f180001e87983 */ /* 0x002ea80000300800 */
[----:B------:R1:W-:Y:S04]  /*46e20*/  STG.E.U8 desc[UR8][R250.64], R229 ;  /* 0x000000e5fa007986 */ /* 0x0003e8000c101108 */
[----:B0-----:R-:W2:Y:S04]  /*46e30*/  LDL.LU.64 R38, [R1+0x4a8] ;  /* 0x0004a80001267983 */ /* 0x001ea80000300a00 */
[----:B------:R0:W-:Y:S04]  /*46e40*/  STG.E.U8 desc[UR8][R246.64], R228 ;  /* 0x000000e4f6007986 */ /* 0x0001e8000c101108 */
[----:B-1----:R-:W2:Y:S04]  /*46e50*/  LDL.LU R229, [R1+0xf08] ;  /* 0x000f080001e57983 */ /* 0x002ea80000300800 */
[----:B------:R-:W2:Y:S04]  /*46e60*/  LDL.LU.64 R74, [R1+0x4a0] ;  /* 0x0004a000014a7983 */ /* 0x000ea80000300a00 */
[----:B------:R1:W-:Y:S04]  /*46e70*/  STG.E.U8 desc[UR8][R156.64], R179 ;  /* 0x000000b39c007986 */ /* 0x0003e8000c101108 */
[----:B0-----:R-:W2:Y:S04]  /*46e80*/  LDL.LU R228, [R1+0xf0c] ;  /* 0x000f0c0001e47983 */ /* 0x001ea80000300800 */
[----:B------:R0:W-:Y:S04]  /*46e90*/  STG.E.U8 desc[UR8][R238.64], R178 ;  /* 0x000000b2ee007986 */ /* 0x0001e8000c101108 */
[----:B-1----:R-:W2:Y:S04]  /*46ea0*/  LDL.LU.64 R156, [R1+0x498] ;  /* 0x00049800019c7983 */ /* 0x002ea80000300a00 */
[----:B------:R-:W2:Y:S04]  /*46eb0*/  LDL.LU R179, [R1+0xef8] ;  /* 0x000ef80001b37983 */ /* 0x000ea80000300800 */
[----:B0-----:R-:W2:Y:S04]  /*46ec0*/  LDL.LU.64 R238, [R1+0x490] ;  /* 0x0004900001ee7983 */ /* 0x001ea80000300a00 */
[----:B------:R-:W2:Y:S04]  /*46ed0*/  LDL.LU R178, [R1+0xefc] ;  /* 0x000efc0001b27983 */ /* 0x000ea80000300800 */
[----:B------:R0:W-:Y:S04]  /*46ee0*/  STG.E.U8 desc[UR8][R200.64], R244 ;  /* 0x000000f4c8007986 */ /* 0x0001e8000c101108 */
[----:B------:R1:W-:Y:S04]  /*46ef0*/  STG.E.U8 desc[UR8][R212.64], R245 ;  /* 0x000000f5d4007986 */ /* 0x0003e8000c101108 */
[----:B0-----:R-:W2:Y:S04]  /*46f00*/  LDL.LU.64 R200, [R1+0x488] ;  /* 0x0004880001c87983 */ /* 0x001ea80000300a00 */
[----:B------:R-:W2:Y:S04]  /*46f10*/  LDL.LU R168, [R1+0xee8] ;  /* 0x000ee80001a87983 */ /* 0x000ea80000300800 */
[----:B-1----:R-:W2:Y:S04]  /*46f20*/  LDL.LU.64 R212, [R1+0x480] ;  /* 0x0004800001d47983 */ /* 0x002ea80000300a00 */
        /* <DEDUP_REMOVED lines=9> */
[----:B------:R0:W-:Y:S04]  /*46fc0*/  STG.E.U8 desc[UR8][R240.64], R230 ;  /* 0x000000e6f0007986 */ /* 0x0001e8000c101108 */
[----:B------:R-:W2:Y:S04]  /*46fd0*/  LDL.LU.64 R244, [R1+0x458] ;  /* 0x0004580001f47983 */ /* 0x000ea80000300a00 */
[----:B------:R1:W-:Y:S04]  /*46fe0*/  STG.E.U8 desc[UR8][R236.64], R231 ;  /* 0x000000e7ec007986 */ /* 0x0003e8000c101108 */
[----:B0-----:R-:W2:Y:S04]  /*46ff0*/  LDL.LU.64 R240, [R1+0x450] ;  /* 0x0004500001f07983 */ /* 0x001ea80000300a00 */
[----:B------:R0:W-:Y:S04]  /*47000*/  STG.E.U8 desc[UR8][R222.64], R210 ;  /* 0x000000d2de007986 */ /* 0x0001e8000c101108 */
[----:B-1----:R-:W2:Y:S04]  /*47010*/  LDL.LU.64 R236, [R1+0x448] ;  /* 0x0004480001ec7983 */ /* 0x002ea80000300a00 */
        /* <DEDUP_REMOVED lines=16> */
[----:B---3--:R1:W-:Y:S04]  /*47120*/  STG.E.U8 desc[UR8][R66.64], R55 ;  /* 0x0000003742007986 */ /* 0x0083e8000c101108 */
[----:B0-----:R-:W3:Y:S04]  /*47130*/  LDL.LU.64 R82, [R1+0x3f0] ;  /* 0x0003f00001527983 */ /* 0x001ee80000300a00 */
[----:B-1----:R-:W3:Y:S04]  /*47140*/  LDL.LU.64 R66, [R1+0x3e8] ;  /* 0x0003e80001427983 */ /* 0x002ee80000300a00 */
[----:B------:R-:W3:Y:S04]  /*47150*/  LDL.LU.64 R54, [R1+0x3e0] ;  /* 0x0003e00001367983 */ /* 0x000ee80000300a00 */
[----:B----4-:R0:W-:Y:S04]  /*47160*/  STG.E.U8 desc[UR8][R60.64], R206 ;  /* 0x000000ce3c007986 */ /* 0x0101e8000c101108 */
[----:B0-----:R-:W4:Y:S04]  /*47170*/  LDL.LU.64 R60, [R1+0x1750] ;  /* 0x00175000013c7983 */ /* 0x001f280000300a00 */
[----:B------:R-:W4:Y:S04]  /*47180*/  LDL.LU R206, [R1+0x1748] ;  /* 0x0017480001ce7983 */ /* 0x000f280000300800 */
[----:B--2---:R0:W-:Y:S04]  /*47190*/  STG.E.U8 desc[UR8][R214.64], R197 ;  /* 0x000000c5d6007986 */ /* 0x0041e8000c101108 */
[----:B0-----:R-:W2:Y:S04]  /*471a0*/  LDL.LU.64 R214, [R1+0x1740] ;  /* 0x0017400001d67983 */ /* 0x001ea80000300a00 */
[----:B------:R-:W2:Y:S04]  /*471b0*/  LDL.LU R197, [R1+0x1738] ;  /* 0x0017380001c57983 */ /* 0x000ea80000300800 */
[----:B------:R0:W-:Y:S04]  /*471c0*/  STG.E.U8 desc[UR8][R80.64], R207 ;  /* 0x000000cf50007986 */ /* 0x0001e8000c101108 */
[----:B------:R1:W-:Y:S04]  /*471d0*/  STG.E.U8 desc[UR8][R92.64], R182 ;  /* 0x000000b65c007986 */ /* 0x0003e8000c101108 */
[----:B0-----:R-:W2:Y:S04]  /*471e0*/  LDL.LU.64 R80, [R1+0x1730] ;  /* 0x0017300001507983 */ /* 0x001ea80000300a00 */
[----:B------:R-:W4:Y:S04]  /*471f0*/  LDL.LU R207, [R1+0x1728] ;  /* 0x0017280001cf7983 */ /* 0x000f280000300800 */
[----:B-1----:R-:W2:Y:S04]  /*47200*/  LDL.LU.64 R92, [R1+0x1720] ;  /* 0x00172000015c7983 */ /* 0x002ea80000300a00 */
[----:B------:R-:W2:Y:S04]  /*47210*/  LDL.LU R182, [R1+0x1718] ;  /* 0x0017180001b67983 */ /* 0x000ea80000300800 */
[----:B------:R0:W-:Y:S04]  /*47220*/  STG.E.U8 desc[UR8][R216.64], R232 ;  /* 0x000000e8d8007986 */ /* 0x0001e8000c101108 */
[----:B0-----:R-:W4:Y:S04]  /*47230*/  LDL.LU.64 R216, [R1+0x1710] ;  /* 0x0017100001d87983 */ /* 0x001f280000300a00 */
[----:B------:R-:W2:Y:S04]  /*47240*/  LDL.LU R232, [R1+0x1708] ;  /* 0x0017080001e87983 */ /* 0x000ea80000300800 */
[----:B------:R0:W-:Y:S04]  /*47250*/  STG.E.U8 desc[UR8][R38.64], R229 ;  /* 0x000000e526007986 */ /* 0x0001e8000c101108 */
[----:B------:R1:W-:Y:S04]  /*47260*/  STG.E.U8 desc[UR8][R74.64], R228 ;  /* 0x000000e44a007986 */ /* 0x0003e8000c101108 */
[----:B0-----:R-:W4:Y:S04]  /*47270*/  LDL.LU.64 R38, [R1+0x1700] ;  /* 0x0017000001267983 */ /* 0x001f280000300a00 */
[----:B------:R-:W3:Y:S04]  /*47280*/  LDL.LU R229, [R1+0x16f8] ;  /* 0x0016f80001e57983 */ /* 0x000ee80000300800 */
[----:B-1----:R-:W2:Y:S04]  /*47290*/  LDL.LU.64 R74, [R1+0x16f0] ;  /* 0x0016f000014a7983 */ /* 0x002ea80000300a00 */
[----:B------:R-:W4:Y:S04]  /*472a0*/  LDL.LU R228, [R1+0x16e8] ;  /* 0x0016e80001e47983 */ /* 0x000f280000300800 */
[----:B------:R0:W-:Y:S04]  /*472b0*/  STG.E.U8 desc[UR8][R156.64], R179 ;  /* 0x000000b39c007986 */ /* 0x0001e8000c101108 */
[----:B------:R1:W-:Y:S04]  /*472c0*/  STG.E.U8 desc[UR8][R238.64], R178 ;  /* 0x000000b2ee007986 */ /* 0x0003e8000c101108 */
[----:B0-----:R-:W2:Y:S04]  /*472d0*/  LDL.LU.64 R156, [R1+0x16e0] ;  /* 0x0016e000019c7983 */ /* 0x001ea80000300a00 */
[----:B------:R-:W2:Y:S04]  /*472e0*/  LDL.LU R179, [R1+0x16d8] ;  /* 0x0016d80001b37983 */ /* 0x000ea80000300800 */
[----:B-1----:R-:W3:Y:S04]  /*472f0*/  LDL.LU.64 R238, [R1+0x16d0] ;  /* 0x0016d00001ee7983 */ /* 0x002ee80000300a00 */
[----:B------:R-:W2:Y:S04]  /*47300*/  LDL.LU R178, [R1+0x16c8] ;  /* 0x0016c80001b27983 */ /* 0x000ea80000300800 */
[----:B------:R0:W-:Y:S04]  /*47310*/  STG.E.U8 desc[UR8][R200.64], R168 ;  /* 0x000000a8c8007986 */ /* 0x0001e8000c101108 */
[----:B------:R1:W-:Y:S04]  /*47320*/  STG.E.U8 desc[UR8][R212.64], R169 ;  /* 0x000000a9d4007986 */ /* 0x0003e8000c101108 */
[----:B0-----:R-:W2:Y:S04]  /*47330*/  LDL.LU.64 R200, [R1+0x16c0] ;  /* 0x0016c00001c87983 */ /* 0x001ea80000300a00 */
[----:B-1----:R-:W2:Y:S04]  /*47340*/  LDL.LU.64 R212, [R1+0x16b8] ;  /* 0x0016b80001d47983 */ /* 0x002ea80000300a00 */
[----:B------:R-:W2:Y:S04]  /*47350*/  LDL.LU.64 R168, [R1+0x3d8] ;  /* 0x0003d80001a87983 */ /* 0x000ea80000300a00 */
[----:B------:R-:W-:Y:S04]  /*47360*/  STG.E.U8 desc[UR8][R224.64], R234 ;  /* 0x000000eae0007986 */ /* 0x000fe8000c101108 */
[----:B------:R0:W-:Y:S04]  /*47370*/  STG.E.U8 desc[UR8][R248.64], R235 ;  /* 0x000000ebf8007986 */ /* 0x0001e8000c101108 */
[----:B------:R1:W-:Y:S04]  /*47380*/  STG.E.U8 desc[UR8][R242.64], R246 ;  /* 0x000000f6f2007986 */ /* 0x0003e8000c101108 */
[----:B------:R1:W-:Y:S04]  /*47390*/  STG.E.U8 desc[UR8][R250.64], R247 ;  /* 0x000000f7fa007986 */ /* 0x0003e8000c101108 */
[----:B0-----:R-:W2:Y:S04]  /*473a0*/  LDL.LU.64 R248, [R1+0x3d0] ;  /* 0x0003d00001f87983 */ /* 0x001ea80000300a00 */
[----:B------:R-:W2:Y:S04]  /*473b0*/  LDL.LU.64 R224, [R1+0x3c8] ;  /* 0x0003c80001e07983 */ /* 0x000ea80000300a00 */
[----:B------:R-:W2:Y:S04]  /*473c0*/  LDL.LU.64 R234, [R1+0x3c0] ;  /* 0x0003c00001ea7983 */ /* 0x000ea80000300a00 */
[----:B-1----:R-:W2:Y:S04]  /*473d0*/  LDL.LU.64 R242, [R1+0x3b8] ;  /* 0x0003b80001f27983 */ /* 0x002ea80000300a00 */
[----:B------:R-:W2:Y:S04]  /*473e0*/  LDL.LU.64 R250, [R1+0x3b0] ;  /* 0x0003b00001fa7983 */ /* 0x000ea80000300a00 */
[----:B------:R-:W2:Y:S04]  /*473f0*/  LDL.LU.64 R246, [R1+0x3a8] ;  /* 0x0003a80001f67983 */ /* 0x000ea80000300a00 */
[----:B---3--:R0:W-:Y:S04]  /*47400*/  STG.E.U8 desc[UR8][R244.64], R239 ;  /* 0x000000eff4007986 */ /* 0x0081e8000c101108 */
[----:B------:R1:W-:Y:S04]  /*47410*/  STG.E.U8 desc[UR8][R240.64], R238 ;  /* 0x000000eef0007986 */ /* 0x0003e8000c101108 */
[----:B------:R3:W-:Y:S04]  /*47420*/  STG.E.U8 desc[UR8][R236.64], R229 ;  /* 0x000000e5ec007986 */ /* 0x0007e8000c101108 */
[----:B0-----:R-:W2:Y:S04]  /*47430*/  LDL.LU.64 R244, [R1+0x3a0] ;  /* 0x0003a00001f47983 */ /* 0x001ea80000300a00 */
[----:B-1----:R-:W2:Y:S04]  /*47440*/  LDL.LU.64 R240, [R1+0x398] ;  /* 0x0003980001f07983 */ /* 0x002ea80000300a00 */
[----:B------:R-:W2:Y:S04]  /*47450*/  LDL.LU.64 R238, [R1+0x390] ;  /* 0x0003900001ee7983 */ /* 0x000ea80000300a00 */
[----:B----4-:R0:W-:Y:S04]  /*47460*/  STG.E.U8 desc[UR8][R230.64], R228 ;  /* 0x000000e4e6007986 */ /* 0x0101e8000c101108 */
[----:B---3--:R-:W3:Y:S04]  /*47470*/  LDL.LU.64 R236, [R1+0x388] ;  /* 0x0003880001ec7983 */ /* 0x008ee80000300a00 */
[----:B--2---:R1:W-:Y:S04]  /*47480*/  STG.E.U8 desc[UR8][R222.64], R213 ;  /* 0x000000d5de007986 */ /* 0x0043e8000c101108 */
[----:B0-----:R-:W2:Y:S04]  /*47490*/  LDL.LU.64 R230, [R1+0x380] ;  /* 0x0003800001e67983 */ /* 0x001ea80000300a00 */
[----:B------:R-:W4:Y:S04]  /*474a0*/  LDL.LU.64 R228, [R1+0x378] ;  /* 0x0003780001e47983 */ /* 0x000f280000300a00 */
[----:B------:R0:W-:Y:S04]  /*474b0*/  STG.E.U8 desc[UR8][R218.64], R212 ;  /* 0x000000d4da007986 */ /* 0x0001e8000c101108 */
[----:B-1----:R-:W4:Y:S04]  /*474c0*/  LDL.LU.64 R222, [R1+0x370] ;  /* 0x0003700001de7983 */ /* 0x002f280000300a00 */
[----:B------:R1:W-:Y:S04]  /*474d0*/  STG.E.U8 desc[UR8][R210.64], R201 ;  /* 0x000000c9d2007986 */ /* 0x0003e8000c101108 */
[----:B0-----:R-:W4:Y:S04]  /*474e0*/  LDL.LU.64 R218, [R1+0x368] ;  /* 0x0003680001da7983 */ /* 0x001f280000300a00 */
        /* <DEDUP_REMOVED lines=26> */
[----:B-1----:R-:W4:Y:S04]  /*47690*/  LDL.LU.64 R168, [R1+0x16b0] ;  /* 0x0016b00001a87983 */ /* 0x002f280000300a00 */
[----:B------:R-:W3:Y:S04]  /*476a0*/  LDL.LU R232, [R1+0x16a8] ;  /* 0x0016a80001e87983 */ /* 0x000ee80000300800 */
[----:B---3--:R0:W-:Y:S04]  /*476b0*/  STG.E.U8 desc[UR8][R248.64], R232 ;  /* 0x000000e8f8007986 */ /* 0x0081e8000c101108 */
[----:B0-----:R-:W3:Y:S04]  /*476c0*/  LDL.LU.64 R248, [R1+0x16a0] ;  /* 0x0016a00001f87983 */ /* 0x001ee80000300a00 */
[----:B------:R-:W2:Y:S04]  /*476d0*/  LDL.LU R232, [R1+0x1698] ;  /* 0x0016980001e87983 */ /* 0x000ea80000300800 */
[----:B---3--:R0:W-:Y:S04]  /*476e0*/  STG.E.U8 desc[UR8][R224.64], R248 ;  /* 0x000000f8e0007986 */ /* 0x0081e8000c101108 */
[----:B0-----:R-:W3:Y:S04]  /*476f0*/  LDL.LU.64 R224, [R1+0x1690] ;  /* 0x0016900001e07983 */ /* 0x001ee80000300a00 */
[----:B------:R-:W4:Y:S04]  /*47700*/  LDL.LU R248, [R1+0x1688] ;  /* 0x0016880001f87983 */ /* 0x000f280000300800 */
[----:B------:R0:W-:Y:S04]  /*47710*/  STG.E.U8 desc[UR8][R234.64], R249 ;  /* 0x000000f9ea007986 */ /* 0x0001e8000c101108 */
[----:B0-----:R-:W3:Y:S04]  /*47720*/  LDL.LU.64 R234, [R1+0x1680] ;  /* 0x0016800001ea7983 */ /* 0x001ee80000300a00 */
[----:B------:R-:W2:Y:S04]  /*47730*/  LDL.LU R249, [R1+0x1678] ;  /* 0x0016780001f97983 */ /* 0x000ea80000300800 */
[----:B----4-:R0:W-:Y:S04]  /*47740*/  STG.E.U8 desc[UR8][R242.64], R248 ;  /* 0x000000f8f2007986 */ /* 0x0101e8000c101108 */
[----:B0-----:R-:W4:Y:S04]  /*47750*/  LDL.LU.64 R242, [R1+0x1670] ;  /* 0x0016700001f27983 */ /* 0x001f280000300a00 */
[----:B------:R-:W3:Y:S04]  /*47760*/  LDL.LU R248, [R1+0x1668] ;  /* 0x0016680001f87983 */ /* 0x000ee80000300800 */
[----:B--2---:R0:W-:Y:S04]  /*47770*/  STG.E.U8 desc[UR8][R250.64], R249 ;  /* 0x000000f9fa007986 */ /* 0x0041e8000c101108 */
[----:B0-----:R-:W2:Y:S04]  /*47780*/  LDL.LU.64 R250, [R1+0x1660] ;  /* 0x0016600001fa7983 */ /* 0x001ea80000300a00 */
[----:B------:R-:W2:Y:S04]  /*47790*/  LDL.LU R249, [R1+0x1658] ;  /* 0x0016580001f97983 */ /* 0x000ea80000300800 */
[----:B----4-:R0:W-:Y:S04]  /*477a0*/  STG.E.U8 desc[UR8][R246.64], R242 ;  /* 0x000000f2f6007986 */ /* 0x0101e8000c101108 */
[----:B------:R1:W-:Y:S04]  /*477b0*/  STG.E.U8 desc[UR8][R244.64], R243 ;  /* 0x000000f3f4007986 */ /* 0x0003e8000c101108 */
[----:B------:R4:W-:Y:S04]  /*477c0*/  STG.E.U8 desc[UR8][R240.64], R232 ;  /* 0x000000e8f0007986 */ /* 0x0009e8000c101108 */
[----:B0-----:R-:W2:Y:S04]  /*477d0*/  LDL.LU.64 R246, [R1+0x1650] ;  /* 0x0016500001f67983 */ /* 0x001ea80000300a00 */
[----:B------:R-:W2:Y:S04]  /*477e0*/  LDL.LU R242, [R1+0x1648] ;  /* 0x0016480001f27983 */ /* 0x000ea80000300800 */
[----:B-1----:R-:W2:Y:S04]  /*477f0*/  LDL.LU.64 R244, [R1+0x1640] ;  /* 0x0016400001f47983 */ /* 0x002ea80000300a00 */
[----:B------:R-:W2:Y:S04]  /*47800*/  LDL.LU R243, [R1+0x1638] ;  /* 0x0016380001f37983 */ /* 0x000ea80000300800 */
[----:B----4-:R-:W4:Y:S04]  /*47810*/  LDL.LU.64 R240, [R1+0x1630] ;  /* 0x0016300001f07983 */ /* 0x010f280000300a00 */
[----:B------:R-:W2:Y:S04]  /*47820*/  LDL.LU R232, [R1+0x1628] ;  /* 0x0016280001e87983 */ /* 0x000ea80000300800 */
[----:B---3--:R0:W-:Y:S04]  /*47830*/  STG.E.U8 desc[UR8][R238.64], R235 ;  /* 0x000000ebee007986 */ /* 0x0081e8000c101108 */
[----:B------:R1:W-:Y:S04]  /*47840*/  STG.E.U8 desc[UR8][R236.64], R234 ;  /* 0x000000eaec007986 */ /* 0x0003e8000c101108 */
[----:B------:R3:W-:Y:S04]  /*47850*/  STG.E.U8 desc[UR8][R230.64], R225 ;  /* 0x000000e1e6007986 */ /* 0x0007e8000c101108 */
[----:B0-----:R-:W4:Y:S04]  /*47860*/  LDL.LU.64 R238, [R1+0x1620] ;  /* 0x0016200001ee7983 */ /* 0x001f280000300a00 */
[----:B-1----:R-:W4:Y:S04]  /*47870*/  LDL.LU.64 R236, [R1+0x1618] ;  /* 0x0016180001ec7983 */ /* 0x002f280000300a00 */
[----:B------:R-:W2:Y:S04]  /*47880*/  LDL.LU.64 R234, [R1+0x2e0] ;  /* 0x0002e00001ea7983 */ /* 0x000ea80000300a00 */
[----:B---3--:R-:W3:Y:S04]  /*47890*/  LDL.LU.64 R230, [R1+0x2d8] ;  /* 0x0002d80001e67983 */ /* 0x008ee80000300a00 */
[----:B------:R0:W-:Y:S04]  /*478a0*/  STG.E.U8 desc[UR8][R228.64], R224 ;  /* 0x000000e0e4007986 */ /* 0x0001e8000c101108 */
[----:B------:R1:W-:Y:S04]  /*478b0*/  STG.E.U8 desc[UR8][R222.64], R217 ;  /* 0x000000d9de007986 */ /* 0x0003e8000c101108 */
[----:B0-----:R-:W4:Y:S04]  /*478c0*/  LDL.LU.64 R228, [R1+0x2d0] ;  /* 0x0002d00001e47983 */ /* 0x001f280000300a00 */
[----:B------:R-:W4:Y:S04]  /*478d0*/  LDL.LU.64 R224, [R1+0x2c8] ;  /* 0x0002c80001e07983 */ /* 0x000f280000300a00 */
[----:B-1----:R-:W4:Y:S04]  /*478e0*/  LDL.LU.64 R222, [R1+0x2c0] ;  /* 0x0002c00001de7983 */ /* 0x002f280000300a00 */
        /* <DEDUP_REMOVED lines=26> */
[----:B0-----:R-:W4:Y:S04]  /*47a90*/  LDL.LU.64 R156, [R1+0x240] ;  /* 0x00024000019c7983 */ /* 0x001f280000300a00 */
[----:B------:R-:W4:Y:S04]  /*47aa0*/  LDL.LU.64 R92, [R1+0x238] ;  /* 0x00023800015c7983 */ /* 0x000f280000300a00 */
[----:B------:R0:W-:Y:S04]  /*47ab0*/  STG.E.U8 desc[UR8][R88.64], R81 ;  /* 0x0000005158007986 */ /* 0x0001e8000c101108 */
[----:B------:R1:W-:Y:S04]  /*47ac0*/  STG.E.U8 desc[UR8][R82.64], R80 ;  /* 0x0000005052007986 */ /* 0x0003e8000c101108 */
[----:B0-----:R-:W4:Y:S04]  /*47ad0*/  LDL.LU.64 R88, [R1+0x230] ;  /* 0x0002300001587983 */ /* 0x001f280000300a00 */
[----:B-1----:R-:W4:Y:S04]  /*47ae0*/  LDL.LU.64 R82, [R1+0x228] ;  /* 0x0002280001527983 */ /* 0x002f280000300a00 */
        /* <DEDUP_REMOVED lines=10> */
[----:B------:R-:W4:Y:S01]  /*47b90*/  LDL.LU.64 R12, [R1+0x1f0] ;  /* 0x0001f000010c7983 */ /* 0x000f220000300a00 */
[----:B------:R-:W-:-:S02]  /*47ba0*/  PRMT R220, R143, 0x7770, RZ ;  /* 0x000077708fdc7816 */ /* 0x000fc400000000ff */
[C---:B------:R-:W-:Y:S02]  /*47bb0*/  PRMT R185, R136.reuse, 0x7770, RZ ;  /* 0x0000777088b97816 */ /* 0x040fe400000000ff */
[----:B------:R-:W-:Y:S02]  /*47bc0*/  PRMT R184, R136, 0x7771, RZ ;  /* 0x0000777188b87816 */ /* 0x000fe400000000ff */
[C---:B------:R-:W-:Y:S02]  /*47bd0*/  PRMT R177, R137.reuse, 0x7770, RZ ;  /* 0x0000777089b17816 */ /* 0x040fe400000000ff */
[----:B------:R-:W-:Y:S02]  /*47be0*/  PRMT R176, R137, 0x7771, RZ ;  /* 0x0000777189b07816 */ /* 0x000fe400000000ff */
[C---:B------:R-:W-:Y:S02]  /*47bf0*/  PRMT R167, R138.reuse, 0x7770, RZ ;  /* 0x000077708aa77816 */ /* 0x040fe400000000ff */
[----:B------:R-:W-:-:S02]  /*47c00*/  PRMT R166, R138, 0x7771, RZ ;  /* 0x000077718aa67816 */ /* 0x000fc400000000ff */
[C---:B------:R-:W-:Y:S01]  /*47c10*/  PRMT R95, R139.reuse, 0x7770, RZ ;  /* 0x000077708b5f7816 */ /* 0x040fe200000000ff */
[----:B--2---:R0:W-:Y:S04]  /*47c20*/  STG.E.U8 desc[UR8][R234.64], R233 ;  /* 0x000000e9ea007986 */ /* 0x0041e8000c101108 */
[----:B---3--:R1:W-:Y:S04]  /*47c30*/  STG.E.U8 desc[UR8][R230.64], R226 ;  /* 0x000000e2e6007986 */ /* 0x0083e8000c101108 */
[----:B0-----:R-:W2:Y:S04]  /*47c40*/  LDL.LU.64 R234, [R1+0x1610] ;  /* 0x0016100001ea7983 */ /* 0x001ea80000300a00 */
[----:B------:R-:W3:Y:S04]  /*47c50*/  LDL.LU R233, [R1+0x1608] ;  /* 0x0016080001e97983 */ /* 0x000ee80000300800 */
[----:B-1----:R-:W2:Y:S04]  /*47c60*/  LDL.LU.64 R230, [R1+0x1600] ;  /* 0x0016000001e67983 */ /* 0x002ea80000300a00 */
[----:B------:R-:W3:Y:S04]  /*47c70*/  LDL.LU R226, [R1+0x15f8] ;  /* 0x0015f80001e27983 */ /* 0x000ee80000300800 */
[----:B----4-:R0:W-:Y:S04]  /*47c80*/  STG.E.U8 desc[UR8][R228.64], R227 ;  /* 0x000000e3e4007986 */ /* 0x0101e8000c101108 */
[----:B------:R1:W-:Y:S04]  /*47c90*/  STG.E.U8 desc[UR8][R224.64], R220 ;  /* 0x000000dce0007986 */ /* 0x0003e8000c101108 */
[----:B------:R4:W-:Y:S04]  /*47ca0*/  STG.E.U8 desc[UR8][R222.64], R221 ;  /* 0x000000ddde007986 */ /* 0x0009e8000c101108 */
[----:B0-----:R-:W2:Y:S04]  /*47cb0*/  LDL.LU.64 R228, [R1+0x15f0] ;  /* 0x0015f00001e47983 */ /* 0x001ea80000300a00 */
[----:B------:R-:W3:Y:S04]  /*47cc0*/  LDL.LU R227, [R1+0x15e8] ;  /* 0x0015e80001e37983 */ /* 0x000ee80000300800 */
[----:B-1----:R-:W2:Y:S04]  /*47cd0*/  LDL.LU.64 R224, [R1+0x15e0] ;  /* 0x0015e00001e07983 */ /* 0x002ea80000300a00 */
[----:B------:R-:W3:Y:S04]  /*47ce0*/  LDL.LU R220, [R1+0x15d8] ;  /* 0x0015d80001dc7983 */ /* 0x000ee80000300800 */
[----:B----4-:R-:W4:Y:S04]  /*47cf0*/  LDL.LU.64 R222, [R1+0x15d0] ;  /* 0x0015d00001de7983 */ /* 0x010f280000300a00 */
[----:B------:R-:W3:Y:S04]  /*47d00*/  LDL.LU R221, [R1+0x15c8] ;  /* 0x0015c80001dd7983 */ /* 0x000ee80000300800 */
[----:B------:R0:W-:Y:S04]  /*47d10*/  STG.E.U8 desc[UR8][R218.64], R214 ;  /* 0x000000d6da007986 */ /* 0x0001e8000c101108 */
[----:B------:R1:W-:Y:S04]  /*47d20*/  STG.E.U8 desc[UR8][R216.64], R215 ;  /* 0x000000d7d8007986 */ /* 0x0003e8000c101108 */
[----:B------:R1:W-:Y:S04]  /*47d30*/  STG.E.U8 desc[UR8][R212.64], R208 ;  /* 0x000000d0d4007986 */ /* 0x0003e8000c101108 */
[----:B0-----:R-:W2:Y:S04]  /*47d40*/  LDL.LU.64 R218, [R1+0x15c0] ;  /* 0x0015c00001da7983 */ /* 0x001ea80000300a00 */
[----:B------:R-:W4:Y:S04]  /*47d50*/  LDL.LU R214, [R1+0x15b8] ;  /* 0x0015b80001d67983 */ /* 0x000f280000300800 */
[----:B-1----:R-:W3:Y:S04]  /*47d60*/  LDL.LU.64 R216, [R1+0x15b0] ;  /* 0x0015b00001d87983 */ /* 0x002ee80000300a00 */
[----:B------:R-:W4:Y:S04]  /*47d70*/  LDL.LU R215, [R1+0x15a8] ;  /* 0x0015a80001d77983 */ /* 0x000f280000300800 */
[----:B------:R-:W2:Y:S04]  /*47d80*/  LDL.LU.64 R212, [R1+0x15a0] ;  /* 0x0015a00001d47983 */ /* 0x000ea80000300a00 */
[----:B------:R-:W3:Y:S04]  /*47d90*/  LDL.LU R208, [R1+0x1598] ;  /* 0x0015980001d07983 */ /* 0x000ee80000300800 */
[----:B------:R0:W-:Y:S04]  /*47da0*/  STG.E.U8 desc[UR8][R210.64], R209 ;  /* 0x000000d1d2007986 */ /* 0x0001e8000c101108 */
[----:B------:R1:W-:Y:S04]  /*47db0*/  STG.E.U8 desc[UR8][R206.64], R203 ;  /* 0x000000cbce007986 */ /* 0x0003e8000c101108 */
[----:B------:R1:W-:Y:S04]  /*47dc0*/  STG.E.U8 desc[UR8][R204.64], R202 ;  /* 0x000000cacc007986 */ /* 0x0003e8000c101108 */
[----:B0-----:R-:W4:Y:S04]  /*47dd0*/  LDL.LU.64 R210, [R1+0x1590] ;  /* 0x0015900001d27983 */ /* 0x001f280000300a00 */
[----:B------:R-:W3:Y:S04]  /*47de0*/  LDL.LU R209, [R1+0x1588] ;  /* 0x0015880001d17983 */ /* 0x000ee80000300800 */
[----:B-1----:R-:W2:Y:S04]  /*47df0*/  LDL.LU.64 R206, [R1+0x1580] ;  /* 0x0015800001ce7983 */ /* 0x002ea80000300a00 */
[----:B------:R-:W4:Y:S04]  /*47e00*/  LDL.LU.64 R204, [R1+0x1578] ;  /* 0x0015780001cc7983 */ /* 0x000f280000300a00 */
[----:B------:R-:W3:Y:S04]  /*47e10*/  LDL.LU.64 R202, [R1+0x1e8] ;  /* 0x0001e80001ca7983 */ /* 0x000ee80000300a00 */
[----:B------:R0:W-:Y:S04]  /*47e20*/  STG.E.U8 desc[UR8][R200.64], R195 ;  /* 0x000000c3c8007986 */ /* 0x0001e8000c101108 */
[----:B------:R1:W-:Y:S04]  /*47e30*/  STG.E.U8 desc[UR8][R196.64], R194 ;  /* 0x000000c2c4007986 */ /* 0x0003e8000c101108 */
[----:B0-----:R-:W2:Y:S04]  /*47e40*/  LDL.LU.64 R200, [R1+0x1e0] ;  /* 0x0001e00001c87983 */ /* 0x001ea80000300a00 */
        /* <DEDUP_REMOVED lines=9> */
[----:B------:R1:W-:Y:S04]  /*47ee0*/  STG.E.U8 desc[UR8][R174.64], R167 ;  /* 0x000000a7ae007986 */ /* 0x0003e8000c101108 */
[----:B0-----:R-:W4:Y:S04]  /*47ef0*/  LDL.LU.64 R182, [R1+0x1b0] ;  /* 0x0001b00001b67983 */ /* 0x001f280000300a00 */
[----:B-1----:R-:W4:Y:S04]  /*47f00*/  LDL.LU.64 R178, [R1+0x1a8] ;  /* 0x0001a80001b27983 */ /* 0x002f280000300a00 */
[----:B------:R-:W4:Y:S04]  /*47f10*/  LDL.LU.64 R176, [R1+0x1a0] ;  /* 0x0001a00001b07983 */ /* 0x000f280000300a00 */
[----:B------:R-:W4:Y:S01]  /*47f20*/  LDL.LU.64 R174, [R1+0x198] ;  /* 0x0001980001ae7983 */ /* 0x000f220000300a00 */
[----:B------:R-:W-:-:S03]  /*47f30*/  PRMT R94, R139, 0x7771, RZ ;  /* 0x000077718b5e7816 */ /* 0x000fc600000000ff */
        /* <DEDUP_REMOVED lines=9> */
[----:B-1----:R-:W4:Y:S01]  /*47fd0*/  LDL.LU.64 R92, [R1+0x168] ;  /* 0x00016800015c7983 */ /* 0x002f220000300a00 */
[----:B------:R-:W-:-:S03]  /*47fe0*/  PRMT R77, R137, 0x7772, RZ ;  /* 0x00007772894d7816 */ /* 0x000fc600000000ff */
[----:B------:R0:W-:Y:S01]  /*47ff0*/  STG.E.U8 desc[UR8][R88.64], R86 ;  /* 0x0000005658007986 */ /* 0x0001e2000c101108 */
[----:B------:R-:W-:-:S03]  /*48000*/  PRMT R76, R137, 0x7773, RZ ;  /* 0x00007773894c7816 */ /* 0x000fc600000000ff */
[----:B------:R1:W-:Y:S04]  /*48010*/  STG.E.U8 desc[UR8][R82.64], R77 ;  /* 0x0000004d52007986 */ /* 0x0003e8000c101108 */
[----:B0-----:R-:W4:Y:S04]  /*48020*/  LDL.LU.64 R88, [R1+0x160] ;  /* 0x0001600001587983 */ /* 0x001f280000300a00 */
[----:B------:R-:W4:Y:S01]  /*48030*/  LDL.LU.64 R86, [R1+0x158] ;  /* 0x0001580001567983 */ /* 0x000f220000300a00 */
[----:B------:R-:W-:-:S03]  /*48040*/  PRMT R65, R138, 0x7772, RZ ;  /* 0x000077728a417816 */ /* 0x000fc600000000ff */
[----:B-1----:R-:W4:Y:S04]  /*48050*/  LDL.LU.64 R82, [R1+0x150] ;  /* 0x0001500001527983 */ /* 0x002f280000300a00 */
[----:B------:R0:W-:Y:S01]  /*48060*/  STG.E.U8 desc[UR8][R80.64], R76 ;  /* 0x0000004c50007986 */ /* 0x0001e2000c101108 */
[----:B------:R-:W-:-:S03]  /*48070*/  PRMT R64, R138, 0x7773, RZ ;  /* 0x000077738a407816 */ /* 0x000fc600000000ff */
        /* <DEDUP_REMOVED lines=17> */
[----:B-1----:R-:W4:Y:S04]  /*48190*/  LDL.LU.64 R38, [R1+0x108] ;  /* 0x0001080001267983 */ /* 0x002f280000300a00 */
[----:B------:R0:W-:Y:S04]  /*481a0*/  STG.E.U8 desc[UR8][R12.64], R10 ;  /* 0x0000000a0c007986 */ /* 0x0001e8000c101108 */
[----:B0-----:R-:W4:Y:S04]  /*481b0*/  LDL.LU.64 R12, [R1+0x100] ;  /* 0x00010000010c7983 */ /* 0x001f280000300a00 */
[----:B------:R-:W4:Y:S01]  /*481c0*/  LDL.LU.64 R10, [R1+0xf8] ;  /* 0x0000f800010a7983 */ /* 0x000f220000300a00 */
[----:B------:R-:W-:-:S02]  /*481d0*/  PRMT R198, R133, 0x7770, RZ ;  /* 0x0000777085c67816 */ /* 0x000fc400000000ff */
[----:B------:R-:W-:Y:S02]  /*481e0*/  PRMT R199, R133, 0x7771, RZ ;  /* 0x0000777185c77816 */ /* 0x000fe400000000ff */
[C---:B------:R-:W-:Y:S02]  /*481f0*/  PRMT R192, R134.reuse, 0x7770, RZ ;  /* 0x0000777086c07816 */ /* 0x040fe400000000ff */
[----:B------:R-:W-:Y:S02]  /*48200*/  PRMT R193, R134, 0x7771, RZ ;  /* 0x0000777186c17816 */ /* 0x000fe400000000ff */
[C---:B------:R-:W-:Y:S02]  /*48210*/  PRMT R186, R135.reuse, 0x7770, RZ ;  /* 0x0000777087ba7816 */ /* 0x040fe400000000ff */
[----:B------:R-:W-:Y:S02]  /*48220*/  PRMT R187, R135, 0x7771, RZ ;  /* 0x0000777187bb7816 */ /* 0x000fe400000000ff */
        /* <DEDUP_REMOVED lines=9> */
[----:B------:R-:W-:Y:S01]  /*482c0*/  PRMT R91, R128, 0x7771, RZ ;  /* 0x00007771805b7816 */ /* 0x000fe200000000ff */
[----:B---3--:R0:W-:Y:S04]  /*482d0*/  STG.E.U8 desc[UR8][R202.64], R198 ;  /* 0x000000c6ca007986 */ /* 0x0081e8000c101108 */
[----:B0-----:R-:W3:Y:S04]  /*482e0*/  LDL.LU.64 R202, [R1+0x1570] ;  /* 0x0015700001ca7983 */ /* 0x001ee80000300a00 */
[----:B------:R-:W3:Y:S04]  /*482f0*/  LDL.LU R198, [R1+0x1568] ;  /* 0x0015680001c67983 */ /* 0x000ee80000300800 */
[----:B--2---:R0:W-:Y:S04]  /*48300*/  STG.E.U8 desc[UR8][R200.64], R199 ;  /* 0x000000c7c8007986 */ /* 0x0041e8000c101108 */
[----:B----4-:R1:W-:Y:S04]  /*48310*/  STG.E.U8 desc[UR8][R196.64], R192 ;  /* 0x000000c0c4007986 */ /* 0x0103e8000c101108 */
[----:B------:R2:W-:Y:S04]  /*48320*/  STG.E.U8 desc[UR8][R194.64], R193 ;  /* 0x000000c1c2007986 */ /* 0x0005e8000c101108 */
[----:B0-----:R-:W4:Y:S04]  /*48330*/  LDL.LU.64 R200, [R1+0x1560] ;  /* 0x0015600001c87983 */ /* 0x001f280000300a00 */
[----:B------:R-:W3:Y:S04]  /*48340*/  LDL.LU R199, [R1+0x1558] ;  /* 0x0015580001c77983 */ /* 0x000ee80000300800 */
[----:B-1----:R-:W4:Y:S04]  /*48350*/  LDL.LU.64 R196, [R1+0x1550] ;  /* 0x0015500001c47983 */ /* 0x002f280000300a00 */
[----:B------:R-:W3:Y:S04]  /*48360*/  LDL.LU R192, [R1+0x1548] ;  /* 0x0015480001c07983 */ /* 0x000ee80000300800 */
[----:B--2---:R-:W2:Y:S04]  /*48370*/  LDL.LU.64 R194, [R1+0x1540] ;  /* 0x0015400001c27983 */ /* 0x004ea80000300a00 */
[----:B------:R-:W3:Y:S04]  /*48380*/  LDL.LU R193, [R1+0x1538] ;  /* 0x0015380001c17983 */ /* 0x000ee80000300800 */
[----:B------:R0:W-:Y:S04]  /*48390*/  STG.E.U8 desc[UR8][R190.64], R186 ;  /* 0x000000babe007986 */ /* 0x0001e8000c101108 */
[----:B------:R1:W-:Y:S04]  /*483a0*/  STG.E.U8 desc[UR8][R188.64], R187 ;  /* 0x000000bbbc007986 */ /* 0x0003e8000c101108 */
[----:B------:R1:W-:Y:S04]  /*483b0*/  STG.E.U8 desc[UR8][R184.64], R180 ;  /* 0x000000b4b8007986 */ /* 0x0003e8000c101108 */
[----:B0-----:R-:W4:Y:S04]  /*483c0*/  LDL.LU.64 R190, [R1+0x1530] ;  /* 0x0015300001be7983 */ /* 0x001f280000300a00 */
[----:B------:R-:W2:Y:S04]  /*483d0*/  LDL.LU R186, [R1+0x1528] ;  /* 0x0015280001ba7983 */ /* 0x000ea80000300800 */
[----:B-1----:R-:W3:Y:S04]  /*483e0*/  LDL.LU.64 R188, [R1+0x1520] ;  /* 0x0015200001bc7983 */ /* 0x002ee80000300a00 */
[----:B------:R-:W2:Y:S04]  /*483f0*/  LDL.LU R187, [R1+0x1518] ;  /* 0x0015180001bb7983 */ /* 0x000ea80000300800 */
[----:B------:R-:W4:Y:S04]  /*48400*/  LDL.LU.64 R184, [R1+0x1510] ;  /* 0x0015100001b87983 */ /* 0x000f280000300a00 */
[----:B------:R-:W3:Y:S04]  /*48410*/  LDL.LU R180, [R1+0x1508] ;  /* 0x0015080001b47983 */ /* 0x000ee80000300800 */
[----:B------:R0:W-:Y:S04]  /*48420*/  STG.E.U8 desc[UR8][R182.64], R181 ;  /* 0x000000b5b6007986 */ /* 0x0001e8000c101108 */
[----:B------:R1:W-:Y:S04]  /*48430*/  STG.E.U8 desc[UR8][R178.64], R170 ;  /* 0x000000aab2007986 */ /* 0x0003e8000c101108 */
[----:B------:R1:W-:Y:S04]  /*48440*/  STG.E.U8 desc[UR8][R176.64], R173 ;  /* 0x000000adb0007986 */ /* 0x0003e8000c101108 */
[----:B0-----:R-:W2:Y:S04]  /*48450*/  LDL.LU.64 R182, [R1+0x1500] ;  /* 0x0015000001b67983 */ /* 0x001ea80000300a00 */
[----:B------:R-:W3:Y:S04]  /*48460*/  LDL.LU R181, [R1+0x14f8] ;  /* 0x0014f80001b57983 */ /* 0x000ee80000300800 */
[----:B-1----:R-:W4:Y:S04]  /*48470*/  LDL.LU.64 R178, [R1+0x14f0] ;  /* 0x0014f00001b27983 */ /* 0x002f280000300a00 */
[----:B------:R-:W2:Y:S04]  /*48480*/  LDL.LU R170, [R1+0x14e8] ;  /* 0x0014e80001aa7983 */ /* 0x000ea80000300800 */
[----:B------:R-:W3:Y:S04]  /*48490*/  LDL.LU.64 R176, [R1+0x14e0] ;  /* 0x0014e00001b07983 */ /* 0x000ee80000300a00 */
[----:B------:R0:W-:Y:S04]  /*484a0*/  STG.E.U8 desc[UR8][R174.64], R172 ;  /* 0x000000acae007986 */ /* 0x0001e8000c101108 */
[----:B------:R1:W-:Y:S04]  /*484b0*/  STG.E.U8 desc[UR8][R168.64], R163 ;  /* 0x000000a3a8007986 */ /* 0x0003e8000c101108 */
[----:B------:R1:W-:Y:S04]  /*484c0*/  STG.E.U8 desc[UR8][R166.64], R162 ;  /* 0x000000a2a6007986 */ /* 0x0003e8000c101108 */
[----:B0-----:R-:W4:Y:S04]  /*484d0*/  LDL.LU.64 R174, [R1+0x14d8] ;  /* 0x0014d80001ae7983 */ /* 0x001f280000300a00 */
[----:B------:R-:W2:Y:S04]  /*484e0*/  LDL.LU.64 R172, [R1+0xf0] ;  /* 0x0000f00001ac7983 */ /* 0x000ea80000300a00 */
[----:B-1----:R-:W3:Y:S04]  /*484f0*/  LDL.LU.64 R168, [R1+0xe8] ;  /* 0x0000e80001a87983 */ /* 0x002ee80000300a00 */
[----:B------:R-:W4:Y:S04]  /*48500*/  LDL.LU.64 R166, [R1+0xe0] ;  /* 0x0000e00001a67983 */ /* 0x000f280000300a00 */
[----:B------:R-:W4:Y:S01]  /*48510*/  LDL.LU.64 R162, [R1+0xd8] ;  /* 0x0000d80001a27983 */ /* 0x000f220000300a00 */
[----:B------:R-:W-:-:S03]  /*48520*/  PRMT R90, R129, 0x7770, RZ ;  /* 0x00007770815a7816 */ /* 0x000fc600000000ff */
[----:B------:R0:W-:Y:S04]  /*48530*/  STG.E.U8 desc[UR8][R160.64], R99 ;  /* 0x00000063a0007986 */ /* 0x0001e8000c101108 */
[----:B------:R1:W-:Y:S01]  /*48540*/  STG.E.U8 desc[UR8][R156.64], R98 ;  /* 0x000000629c007986 */ /* 0x0003e2000c101108 */
[----:B------:R-:W-:-:S03]  /*48550*/  PRMT R85, R129, 0x7771, RZ ;  /* 0x0000777181557816 */ /* 0x000fc600000000ff */
[----:B0-----:R-:W4:Y:S04]  /*48560*/  LDL.LU.64 R160, [R1+0xd0] ;  /* 0x0000d00001a07983 */ /* 0x001f280000300a00 */
[----:B-1----:R-:W4:Y:S04]  /*48570*/  LDL.LU.64 R156, [R1+0xc8] ;  /* 0x0000c800019c7983 */ /* 0x002f280000300a00 */
        /* <DEDUP_REMOVED lines=53> */
[----:B------:R-:W4:Y:S01]  /*488d0*/  LDL.LU.64 R8, [R1] ;  /* 0x0000000001087983 */ /* 0x000f220000300a00 */
[----:B------:R-:W-:-:S02]  /*488e0*/  PRMT R171, R124, 0x7771, RZ ;  /* 0x000077717cab7816 */ /* 0x000fc400000000ff */
[C---:B------:R-:W-:Y:S02]  /*488f0*/  PRMT R164, R125.reuse, 0x7770, RZ ;  /* 0x000077707da47816 */ /* 0x040fe400000000ff */
[----:B------:R-:W-:Y:S02]  /*48900*/  PRMT R165, R125, 0x7771, RZ ;  /* 0x000077717da57816 */ /* 0x000fe400000000ff */
[C---:B------:R-:W-:Y:S02]  /*48910*/  PRMT R158, R126.reuse, 0x7770, RZ ;  /* 0x000077707e9e7816 */ /* 0x040fe400000000ff */
[----:B------:R-:W-:Y:S02]  /*48920*/  PRMT R159, R126, 0x7771, RZ ;  /* 0x000077717e9f7816 */ /* 0x000fe400000000ff */
[C---:B------:R-:W-:Y:S02]  /*48930*/  PRMT R96, R127.reuse, 0x7770, RZ ;  /* 0x000077707f607816 */ /* 0x040fe400000000ff */
        /* <DEDUP_REMOVED lines=16> */
[----:B----4-:R2:W-:Y:S04]  /*48a40*/  STG.E.U8 desc[UR8][R166.64], R165 ;  /* 0x000000a5a6007986 */ /* 0x0105e8000c101108 */
[----:B0-----:R-:W3:Y:S04]  /*48a50*/  LDL.LU.64 R172, [R1+0x14d0] ;  /* 0x0014d00001ac7983 */ /* 0x001ee80000300a00 */
[----:B------:R-:W4:Y:S04]  /*48a60*/  LDL.LU R171, [R1+0x14c8] ;  /* 0x0014c80001ab7983 */ /* 0x000f280000300800 */
[----:B-1----:R-:W3:Y:S04]  /*48a70*/  LDL.LU.64 R168, [R1+0x14c0] ;  /* 0x0014c00001a87983 */ /* 0x002ee80000300a00 */
[----:B------:R-:W4:Y:S04]  /*48a80*/  LDL.LU R164, [R1+0x14b8] ;  /* 0x0014b80001a47983 */ /* 0x000f280000300800 */
[----:B--2---:R-:W2:Y:S04]  /*48a90*/  LDL.LU.64 R166, [R1+0x14b0] ;  /* 0x0014b00001a67983 */ /* 0x004ea80000300a00 */
[----:B------:R-:W4:Y:S04]  /*48aa0*/  LDL.LU R165, [R1+0x14a8] ;  /* 0x0014a80001a57983 */ /* 0x000f280000300800 */
[----:B------:R0:W-:Y:S04]  /*48ab0*/  STG.E.U8 desc[UR8][R162.64], R158 ;  /* 0x0000009ea2007986 */ /* 0x0001e8000c101108 */
[----:B------:R1:W-:Y:S04]  /*48ac0*/  STG.E.U8 desc[UR8][R160.64], R159 ;  /* 0x0000009fa0007986 */ /* 0x0003e8000c101108 */
[----:B------:R1:W-:Y:S04]  /*48ad0*/  STG.E.U8 desc[UR8][R156.64], R96 ;  /* 0x000000609c007986 */ /* 0x0003e8000c101108 */
[----:B0-----:R-:W3:Y:S04]  /*48ae0*/  LDL.LU.64 R162, [R1+0x14a0] ;  /* 0x0014a00001a27983 */ /* 0x001ee80000300a00 */
[----:B------:R-:W2:Y:S04]  /*48af0*/  LDL.LU R158, [R1+0x1498] ;  /* 0x00149800019e7983 */ /* 0x000ea80000300800 */
[----:B-1----:R-:W4:Y:S04]  /*48b00*/  LDL.LU.64 R160, [R1+0x1490] ;  /* 0x0014900001a07983 */ /* 0x002f280000300a00 */
[----:B------:R-:W2:Y:S04]  /*48b10*/  LDL.LU R159, [R1+0x1488] ;  /* 0x00148800019f7983 */ /* 0x000ea80000300800 */
[----:B------:R-:W3:Y:S04]  /*48b20*/  LDL.LU.64 R156, [R1+0x1480] ;  /* 0x00148000019c7983 */ /* 0x000ee80000300a00 */
[----:B------:R-:W4:Y:S04]  /*48b30*/  LDL.LU R96, [R1+0x1478] ;  /* 0x0014780001607983 */ /* 0x000f280000300800 */
[----:B------:R0:W-:Y:S04]  /*48b40*/  STG.E.U8 desc[UR8][R98.64], R97 ;  /* 0x0000006162007986 */ /* 0x0001e8000c101108 */
[----:B------:R1:W-:Y:S04]  /*48b50*/  STG.E.U8 desc[UR8][R94.64], R72 ;  /* 0x000000485e007986 */ /* 0x0003e8000c101108 */
[----:B------:R1:W-:Y:S04]  /*48b60*/  STG.E.U8 desc[UR8][R92.64], R68 ;  /* 0x000000445c007986 */ /* 0x0003e8000c101108 */
[----:B0-----:R-:W2:Y:S04]  /*48b70*/  LDL.LU.64 R98, [R1+0x1470] ;  /* 0x0014700001627983 */ /* 0x001ea80000300a00 */
[----:B------:R-:W4:Y:S04]  /*48b80*/  LDL.LU R97, [R1+0x1468] ;  /* 0x0014680001617983 */ /* 0x000f280000300800 */
[----:B-1----:R-:W3:Y:S04]  /*48b90*/  LDL.LU.64 R94, [R1+0x1460] ;  /* 0x00146000015e7983 */ /* 0x002ee80000300a00 */
[----:B------:R-:W2:Y:S04]  /*48ba0*/  LDL.LU R72, [R1+0x1458] ;  /* 0x0014580001487983 */ /* 0x000ea80000300800 */
[----:B------:R-:W4:Y:S04]  /*48bb0*/  LDL.LU.64 R92, [R1+0x1450] ;  /* 0x00145000015c7983 */ /* 0x000f280000300a00 */
[----:B------:R-:W3:Y:S04]  /*48bc0*/  LDL.LU R68, [R1+0x1448] ;  /* 0x0014480001447983 */ /* 0x000ee80000300800 */
[----:B------:R0:W-:Y:S04]  /*48bd0*/  STG.E.U8 desc[UR8][R90.64], R58 ;  /* 0x0000003a5a007986 */ /* 0x0001e8000c101108 */
[----:B------:R1:W-:Y:S04]  /*48be0*/  STG.E.U8 desc[UR8][R88.64], R56 ;  /* 0x0000003858007986 */ /* 0x0003e8000c101108 */
[----:B------:R1:W-:Y:S04]  /*48bf0*/  STG.E.U8 desc[UR8][R86.64], R52 ;  /* 0x0000003456007986 */ /* 0x0003e8000c101108 */
[----:B0-----:R-:W4:Y:S04]  /*48c00*/  LDL.LU.64 R90, [R1+0x1440] ;  /* 0x00144000015a7983 */ /* 0x001f280000300a00 */
[----:B------:R-:W2:Y:S04]  /*48c10*/  LDL.LU R58, [R1+0x1438] ;  /* 0x00143800013a7983 */ /* 0x000ea80000300800 */
[----:B-1----:R-:W4:Y:S04]  /*48c20*/  LDL.LU.64 R88, [R1+0x1430] ;  /* 0x0014300001587983 */ /* 0x002f280000300a00 */
[----:B------:R-:W3:Y:S04]  /*48c30*/  LDL.LU R56, [R1+0x1428] ;  /* 0x0014280001387983 */ /* 0x000ee80000300800 */
[----:B------:R-:W4:Y:S04]  /*48c40*/  LDL.LU.64 R86, [R1+0x1420] ;  /* 0x0014200001567983 */ /* 0x000f280000300a00 */
[----:B------:R-:W2:Y:S04]  /*48c50*/  LDL.LU R52, [R1+0x1418] ;  /* 0x0014180001347983 */ /* 0x000ea80000300800 */
[----:B------:R0:W-:Y:S04]  /*48c60*/  STG.E.U8 desc[UR8][R84.64], R48 ;  /* 0x0000003054007986 */ /* 0x0001e8000c101108 */
[----:B------:R1:W-:Y:S04]  /*48c70*/  STG.E.U8 desc[UR8][R82.64], R44 ;  /* 0x0000002c52007986 */ /* 0x0003e8000c101108 */
[----:B------:R1:W-:Y:S04]  /*48c80*/  STG.E.U8 desc[UR8][R80.64], R42 ;  /* 0x0000002a50007986 */ /* 0x0003e8000c101108 */
[----:B0-----:R-:W4:Y:S04]  /*48c90*/  LDL.LU.64 R84, [R1+0x1410] ;  /* 0x0014100001547983 */ /* 0x001f280000300a00 */
[----:B------:R-:W3:Y:S04]  /*48ca0*/  LDL.LU R48, [R1+0x1408] ;  /* 0x0014080001307983 */ /* 0x000ee80000300800 */
[----:B-1----:R-:W4:Y:S04]  /*48cb0*/  LDL.LU.64 R82, [R1+0x1400] ;  /* 0x0014000001527983 */ /* 0x002f280000300a00 */
[----:B------:R-:W2:Y:S04]  /*48cc0*/  LDL.LU R44, [R1+0x13f8] ;  /* 0x0013f800012c7983 */ /* 0x000ea80000300800 */
[----:B------:R-:W4:Y:S04]  /*48cd0*/  LDL.LU.64 R80, [R1+0x13f0] ;  /* 0x0013f00001507983 */ /* 0x000f280000300a00 */
[----:B------:R-:W3:Y:S04]  /*48ce0*/  LDL.LU R42, [R1+0x13e8] ;  /* 0x0013e800012a7983 */ /* 0x000ee80000300800 */
[----:B------:R0:W-:Y:S01]  /*48cf0*/  STG.E.U8 desc[UR8][R78.64], R40 ;  /* 0x000000284e007986 */ /* 0x0001e2000c101108 */
[----:B------:R-:W-:-:S03]  /*48d00*/  PRMT R28, R122, 0x7771, RZ ;  /* 0x000077717a1c7816 */ /* 0x000fc600000000ff */
[----:B------:R1:W-:Y:S01]  /*48d10*/  STG.E.U8 desc[UR8][R76.64], R36 ;  /* 0x000000244c007986 */ /* 0x0003e2000c101108 */
[----:B------:R-:W-:-:S03]  /*48d20*/  PRMT R26, R123, 0x7770, RZ ;  /* 0x000077707b1a7816 */ /* 0x000fc600000000ff */
[----:B------:R1:W-:Y:S04]  /*48d30*/  STG.E.U8 desc[UR8][R74.64], R34 ;  /* 0x000000224a007986 */ /* 0x0003e8000c101108 */
[----:B0-----:R-:W4:Y:S04]  /*48d40*/  LDL.LU.64 R78, [R1+0x13e0] ;  /* 0x0013e000014e7983 */ /* 0x001f280000300a00 */
[----:B------:R-:W2:Y:S04]  /*48d50*/  LDL.LU R40, [R1+0x13d8] ;  /* 0x0013d80001287983 */ /* 0x000ea80000300800 */
[----:B-1----:R-:W4:Y:S04]  /*48d60*/  LDL.LU.64 R76, [R1+0x13d0] ;  /* 0x0013d000014c7983 */ /* 0x002f280000300a00 */
[----:B------:R-:W3:Y:S04]  /*48d70*/  LDL.LU R36, [R1+0x13c8] ;  /* 0x0013c80001247983 */ /* 0x000ee80000300800 */
[----:B------:R-:W4:Y:S01]  /*48d80*/  LDL.LU.64 R74, [R1+0x13c0] ;  /* 0x0013c000014a7983 */ /* 0x000f220000300a00 */
[----:B------:R-:W-:-:S03]  /*48d90*/  PRMT R24, R123, 0x7771, RZ ;  /* 0x000077717b187816 */ /* 0x000fc600000000ff */
[----:B------:R-:W2:Y:S04]  /*48da0*/  LDL.LU R34, [R1+0x13b8] ;  /* 0x0013b80001227983 */ /* 0x000ea80000300800 */
[----:B------:R0:W-:Y:S01]  /*48db0*/  STG.E.U8 desc[UR8][R70.64], R32 ;  /* 0x0000002046007986 */ /* 0x0001e2000c101108 */
[----:B------:R-:W-:-:S03]  /*48dc0*/  PRMT R22, R120, 0x7772, RZ ;  /* 0x0000777278167816 */ /* 0x000fc600000000ff */
[----:B------:R1:W-:Y:S01]  /*48dd0*/  STG.E.U8 desc[UR8][R66.64], R30 ;  /* 0x0000001e42007986 */ /* 0x0003e2000c101108 */
[----:B------:R-:W-:-:S03]  /*48de0*/  PRMT R20, R120, 0x7773, RZ ;  /* 0x0000777378147816 */ /* 0x000fc600000000ff */
[----:B------:R1:W-:Y:S04]  /*48df0*/  STG.E.U8 desc[UR8][R64.64], R28 ;  /* 0x0000001c40007986 */ /* 0x0003e8000c101108 */
[----:B0-----:R-:W4:Y:S04]  /*48e00*/  LDL.LU.64 R70, [R1+0x13b0] ;  /* 0x0013b00001467983 */ /* 0x001f280000300a00 */
[----:B------:R-:W3:Y:S04]  /*48e10*/  LDL.LU R32, [R1+0x13a8] ;  /* 0x0013a80001207983 */ /* 0x000ee80000300800 */
[----:B-1----:R-:W4:Y:S04]  /*48e20*/  LDL.LU.64 R66, [R1+0x13a0] ;  /* 0x0013a00001427983 */ /* 0x002f280000300a00 */
[----:B------:R-:W2:Y:S04]  /*48e30*/  LDL.LU R30, [R1+0x1398] ;  /* 0x00139800011e7983 */ /* 0x000ea80000300800 */
[----:B------:R-:W4:Y:S01]  /*48e40*/  LDL.LU.64 R64, [R1+0x1390] ;  /* 0x0013900001407983 */ /* 0x000f220000300a00 */
[----:B------:R-:W-:-:S03]  /*48e50*/  PRMT R18, R121, 0x7772, RZ ;  /* 0x0000777279127816 */ /* 0x000fc600000000ff */
        /* <DEDUP_REMOVED lines=32> */
[----:B------:R-:W4:Y:S04]  /*49060*/  LDL.LU R4, [R1+0x12f8] ;  /* 0x0012f80001047983 */ /* 0x000f280000300800 */
[----:B------:R0:W-:Y:S04]  /*49070*/  STG.E.U8 desc[UR8][R8.64], R5 ;  /* 0x0000000508007986 */ /* 0x0001e8000c101108 */
[----:B0-----:R-:W3:Y:S04]  /*49080*/  LDL.LU.64 R8, [R1+0x12f0] ;  /* 0x0012f00001087983 */ /* 0x001ee80000300a00 */
[----:B------:R-:W4:Y:S01]  /*49090*/  LDL.LU R5, [R1+0x12e8] ;  /* 0x0012e80001057983 */ /* 0x000f220000300800 */
[----:B------:R-:W-:-:S02]  /*490a0*/  PRMT R7, R116, 0x7770, RZ ;  /* 0x0000777074077816 */ /* 0x000fc400000000ff */
[----:B------:R-:W-:-:S03]  /*490b0*/  PRMT R19, R116, 0x7771, RZ ;  /* 0x0000777174137816 */ /* 0x000fc600000000ff */
[----:B----4-:R0:W-:Y:S04]  /*490c0*/  STG.E.U8 desc[UR8][R4.64], R7 ;  /* 0x0000000704007986 */ /* 0x0101e8000c101108 */
[----:B0-----:R-:W2:Y:S01]  /*490d0*/  LDL.LU R7, [R1+0x12e4] ;  /* 0x0012e40001077983 */ /* 0x001ea20000300800 */
[C---:B------:R-:W-:Y:S02]  /*490e0*/  PRMT R21, R117.reuse, 0x7770, RZ ;  /* 0x0000777075157816 */ /* 0x040fe400000000ff */
[----:B------:R-:W-:Y:S02]  /*490f0*/  PRMT R23, R117, 0x7771, RZ ;  /* 0x0000777175177816 */ /* 0x000fe400000000ff */
[C---:B------:R-:W-:Y:S01]  /*49100*/  PRMT R25, R118.reuse, 0x7770, RZ ;  /* 0x0000777076197816 */ /* 0x040fe200000000ff */
[----:B--2---:R0:W-:Y:S04]  /*49110*/  STG.E.U8 desc[UR8][R6.64], R19 ;  /* 0x0000001306007986 */ /* 0x0041e8000c101108 */
[----:B---3--:R1:W-:Y:S04]  /*49120*/  STG.E.U8 desc[UR8][R8.64], R21 ;  /* 0x0000001508007986 */ /* 0x0083e8000c101108 */
[----:B------:R2:W-:Y:S04]  /*49130*/  STG.E.U8 desc[UR8][R10.64], R23 ;  /* 0x000000170a007986 */ /* 0x0005e8000c101108 */
[----:B0-----:R-:W3:Y:S04]  /*49140*/  LDL.LU R19, [R1+0x12e0] ;  /* 0x0012e00001137983 */ /* 0x001ee80000300800 */
[----:B-1----:R-:W4:Y:S04]  /*49150*/  LDL.LU R21, [R1+0x12dc] ;  /* 0x0012dc0001157983 */ /* 0x002f280000300800 */
[----:B--2---:R-:W2:Y:S04]  /*49160*/  LDL.LU R23, [R1+0x12d8] ;  /* 0x0012d80001177983 */ /* 0x004ea80000300800 */
[----:B------:R0:W-:Y:S04]  /*49170*/  STG.E.U8 desc[UR8][R12.64], R25 ;  /* 0x000000190c007986 */ /* 0x0001e8000c101108 */
[----:B0-----:R-:W2:Y:S01]  /*49180*/  LDL.LU R25, [R1+0x12d4] ;  /* 0x0012d40001197983 */ /* 0x001ea20000300800 */
[----:B------:R-:W-:-:S02]  /*49190*/  PRMT R27, R118, 0x7771, RZ ;  /* 0x00007771761b7816 */ /* 0x000fc400000000ff */
[C---:B------:R-:W-:Y:S02]  /*491a0*/  PRMT R29, R119.reuse, 0x7770, RZ ;  /* 0x00007770771d7816 */ /* 0x040fe400000000ff */
[----:B------:R-:W-:Y:S01]  /*491b0*/  PRMT R31, R119, 0x7771, RZ ;  /* 0x00007771771f7816 */ /* 0x000fe200000000ff */
[----:B------:R0:W-:Y:S01]  /*491c0*/  STG.E.U8 desc[UR8][R14.64], R27 ;  /* 0x0000001b0e007986 */ /* 0x0001e2000c101108 */
[C---:B------:R-:W-:Y:S02]  /*491d0*/  PRMT R33, R116.reuse, 0x7772, RZ ;  /* 0x0000777274217816 */ /* 0x040fe400000000ff */
[----:B------:R-:W-:Y:S01]  /*491e0*/  PRMT R35, R116, 0x7773, RZ ;  /* 0x0000777374237816 */ /* 0x000fe200000000ff */
[----:B------:R1:W-:Y:S01]  /*491f0*/  STG.E.U8 desc[UR8][R16.64], R29 ;  /* 0x0000001d10007986 */ /* 0x0003e2000c101108 */
[----:B------:R-:W-:-:S03]  /*49200*/  PRMT R37, R117, 0x7772, RZ ;  /* 0x0000777275257816 */ /* 0x000fc600000000ff */
[----:B0-----:R-:W2:Y:S04]  /*49210*/  LDL.LU R27, [R1+0x12d0] ;  /* 0x0012d000011b7983 */ /* 0x001ea80000300800 */
[----:B-1----:R-:W2:Y:S04]  /*49220*/  LDL.LU R29, [R1+0x12cc] ;  /* 0x0012cc00011d7983 */ /* 0x002ea80000300800 */
[----:B---3--:R0:W-:Y:S04]  /*49230*/  STG.E.U8 desc[UR8][R18.64], R31 ;  /* 0x0000001f12007986 */ /* 0x0081e8000c101108 */
[----:B----4-:R1:W-:Y:S04]  /*49240*/  STG.E.U8 desc[UR8][R20.64], R33 ;  /* 0x0000002114007986 */ /* 0x0103e8000c101108 */
[----:B--2---:R2:W-:Y:S04]  /*49250*/  STG.E.U8 desc[UR8][R22.64], R35 ;  /* 0x0000002316007986 */ /* 0x0045e8000c101108 */
        /* <DEDUP_REMOVED lines=12> */
[C---:B------:R-:W-:Y:S02]  /*49320*/  PRMT R155, R112.reuse, 0x7770, RZ ;  /* 0x00007770709b7816 */ /* 0x040fe400000000ff */
[----:B------:R-:W-:Y:S01]  /*49330*/  PRMT R57, R112, 0x7771, RZ ;  /* 0x0000777170397816 */ /* 0x000fe200000000ff */
        /* <DEDUP_REMOVED lines=8> */
[----:B------:R-:W-:Y:S04]  /*493c0*/  STG.E.U8 desc[UR8][R36.64], R155 ;  /* 0x0000009b24007986 */ /* 0x000fe8000c101108 */
[----:B------:R0:W-:Y:S04]  /*493d0*/  STG.E.U8 desc[UR8][R38.64], R57 ;  /* 0x0000003926007986 */ /* 0x0001e8000c101108 */
[----:B0-----:R-:W2:Y:S01]  /*493e0*/  LDL.LU R57, [R1+0x12a4] ;  /* 0x0012a40001397983 */ /* 0x001ea20000300800 */
[----:B------:R-:W-:-:S02]  /*493f0*/  PRMT R151, R113, 0x7770, RZ ;  /* 0x0000777071977816 */ /* 0x000fc400000000ff */
[----:B------:R-:W-:Y:S02]  /*49400*/  PRMT R59, R113, 0x7771, RZ ;  /* 0x00007771713b7816 */ /* 0x000fe400000000ff */
[C---:B------:R-:W-:Y:S02]  /*49410*/  PRMT R147, R114.reuse, 0x7770, RZ ;  /* 0x0000777072937816 */ /* 0x040fe400000000ff */
[----:B------:R-:W-:Y:S01]  /*49420*/  PRMT R152, R114, 0x7771, RZ ;  /* 0x0000777172987816 */ /* 0x000fe200000000ff */
[----:B------:R-:W-:Y:S01]  /*49430*/  STG.E.U8 desc[UR8][R40.64], R151 ;  /* 0x0000009728007986 */ /* 0x000fe2000c101108 */
[C---:B------:R-:W-:Y:S02]  /*49440*/  PRMT R146, R115.reuse, 0x7770, RZ ;  /* 0x0000777073927816 */ /* 0x040fe400000000ff */
[----:B------:R-:W-:Y:S01]  /*49450*/  PRMT R148, R115, 0x7771, RZ ;  /* 0x0000777173947816 */ /* 0x000fe200000000ff */
[----:B------:R0:W-:Y:S01]  /*49460*/  STG.E.U8 desc[UR8][R42.64], R59 ;  /* 0x0000003b2a007986 */ /* 0x0001e2000c101108 */
[----:B------:R-:W-:-:S02]  /*49470*/  PRMT R69, R112, 0x7772, RZ ;  /* 0x0000777270457816 */ /* 0x000fc400000000ff */
[----:B------:R-:W-:Y:S02]  /*49480*/  PRMT R73, R112, 0x7773, RZ ;  /* 0x0000777370497816 */ /* 0x000fe400000000ff */
[C---:B------:R-:W-:Y:S01]  /*49490*/  PRMT R0, R113.reuse, 0x7772, RZ ;  /* 0x0000777271007816 */ /* 0x040fe200000000ff */
[----:B0-----:R-:W2:Y:S04]  /*494a0*/  LDL.LU R59, [R1+0x12a0] ;  /* 0x0012a000013b7983 */ /* 0x001ea80000300800 */
[----:B---3--:R-:W-:Y:S04]  /*494b0*/  STG.E.U8 desc[UR8][R44.64], R147 ;  /* 0x000000932c007986 */ /* 0x008fe8000c101108 */
[----:B------:R-:W-:Y:S04]  /*494c0*/  STG.E.U8 desc[UR8][R46.64], R152 ;  /* 0x000000982e007986 */ /* 0x000fe8000c101108 */
[----:B----4-:R-:W-:Y:S04]  /*494d0*/  STG.E.U8 desc[UR8][R48.64], R146 ;  /* 0x0000009230007986 */ /* 0x010fe8000c101108 */
[----:B------:R-:W-:Y:S04]  /*494e0*/  STG.E.U8 desc[UR8][R50.64], R148 ;  /* 0x0000009432007986 */ /* 0x000fe8000c101108 */
[----:B--2---:R0:W-:Y:S04]  /*494f0*/  STG.E.U8 desc[UR8][R52.64], R69 ;  /* 0x0000004534007986 */ /* 0x0041e8000c101108 */
[----:B------:R1:W-:Y:S04]  /*49500*/  STG.E.U8 desc[UR8][R54.64], R73 ;  /* 0x0000004936007986 */ /* 0x0003e8000c101108 */
[----:B0-----:R-:W2:Y:S04]  /*49510*/  LDL.LU R69, [R1+0x129c] ;  /* 0x00129c0001457983 */ /* 0x001ea80000300800 */
[----:B-1----:R-:W3:Y:S04]  /*49520*/  LDL.LU R73, [R1+0x1298] ;  /* 0x0012980001497983 */ /* 0x002ee80000300800 */
[----:B------:R0:W-:Y:S04]  /*49530*/  STG.E.U8 desc[UR8][R56.64], R0 ;  /* 0x0000000038007986 */ /* 0x0001e8000c101108 */
[----:B0-----:R-:W4:Y:S01]  /*49540*/  LDL.LU R0, [R1+0x1294] ;  /* 0x0012940001007983 */ /* 0x001f220000300800 */
[----:B------:R-:W-:-:S05]  /*49550*/  PRMT R252, R113, 0x7773, RZ ;  /* 0x0000777371fc7816 */ /* 0x000fca00000000ff */
[----:B------:R0:W-:Y:S04]  /*49560*/  STG.E.U8 desc[UR8][R58.64], R252 ;  /* 0x000000fc3a007986 */ /* 0x0001e8000c101108 */
[----:B0-----:R-:W3:Y:S01]  /*49570*/  LDL.LU R252, [R1+0x1290] ;  /* 0x0012900001fc7983 */ /* 0x001ee20000300800 */
[C---:B------:R-:W-:Y:S02]  /*49580*/  PRMT R153, R114.reuse, 0x7772, RZ ;  /* 0x0000777272997816 */ /* 0x040fe400000000ff */
[----:B------:R-:W-:Y:S02]  /*49590*/  PRMT R154, R114, 0x7773, RZ ;  /* 0x00007773729a7816 */ /* 0x000fe400000000ff */
[C---:B------:R-:W-:Y:S02]  /*495a0*/  PRMT R149, R115.reuse, 0x7772, RZ ;  /* 0x0000777273957816 */ /* 0x040fe400000000ff */
[----:B------:R-:W-:Y:S01]  /*495b0*/  PRMT R150, R115, 0x7773, RZ ;  /* 0x0000777373967816 */ /* 0x000fe200000000ff */
[----:B------:R-:W-:Y:S01]  /*495c0*/  STG.E.U8 desc[UR8][R60.64], R153 ;  /* 0x000000993c007986 */ /* 0x000fe2000c101108 */
[----:B------:R-:W-:-:S02]  /*495d0*/  PRMT R139, R108, 0x7770, RZ ;  /* 0x000077706c8b7816 */ /* 0x000fc400000000ff */
[----:B------:R-:W-:Y:S01]  /*495e0*/  PRMT R143, R108, 0x7771, RZ ;  /* 0x000077716c8f7816 */ /* 0x000fe200000000ff */
[----:B------:R-:W-:Y:S01]  /*495f0*/  STG.E.U8 desc[UR8][R62.64], R154 ;  /* 0x0000009a3e007986 */ /* 0x000fe2000c101108 */
[C---:B------:R-:W-:Y:S02]  /*49600*/  PRMT R135, R109.reuse, 0x7770, RZ ;  /* 0x000077706d877816 */ /* 0x040fe400000000ff */
[----:B------:R-:W-:Y:S01]  /*49610*/  PRMT R140, R109, 0x7771, RZ ;  /* 0x000077716d8c7816 */ /* 0x000fe200000000ff */
[----:B------:R-:W-:Y:S01]  /*49620*/  STG.E.U8 desc[UR8][R64.64], R149 ;  /* 0x0000009540007986 */ /* 0x000fe2000c101108 */
[C---:B------:R-:W-:Y:S02]  /*49630*/  PRMT R131, R110.reuse, 0x7770, RZ ;  /* 0x000077706e837816 */ /* 0x040fe400000000ff */
[----:B------:R-:W-:Y:S01]  /*49640*/  PRMT R136, R110, 0x7771, RZ ;  /* 0x000077716e887816 */ /* 0x000fe200000000ff */
[----:B------:R-:W-:Y:S01]  /*49650*/  STG.E.U8 desc[UR8][R66.64], R150 ;  /* 0x0000009642007986 */ /* 0x000fe2000c101108 */
        /* <DEDUP_REMOVED lines=11> */
[----:B------:R-:W-:Y:S01]  /*49710*/  PRMT R127, R104, 0x7771, RZ ;  /* 0x00007771687f7816 */ /* 0x000fe200000000ff */
[----:B----4-:R0:W1:Y:S04]  /*49720*/  LDS.128 R4, [R0] ;  /* 0x0000000000047984 */ /* 0x0100680000000c00 */
        /* <DEDUP_REMOVED lines=8> */
[----:B--2---:R-:W-:Y:S04]  /*497b0*/  STG.E.U8 desc[UR8][R68.64], R139 ;  /* 0x0000008b44007986 */ /* 0x004fe8000c101108 */
[----:B------:R-:W-:Y:S04]  /*497c0*/  STG.E.U8 desc[UR8][R70.64], R143 ;  /* 0x0000008f46007986 */ /* 0x000fe8000c101108 */
[----:B---3--:R-:W-:Y:S04]  /*497d0*/  STG.E.U8 desc[UR8][R72.64], R135 ;  /* 0x0000008748007986 */ /* 0x008fe8000c101108 */
[----:B------:R-:W-:Y:S04]  /*497e0*/  STG.E.U8 desc[UR8][R74.64], R140 ;  /* 0x0000008c4a007986 */ /* 0x000fe8000c101108 */
[----:B------:R-:W-:Y:S04]  /*497f0*/  STG.E.U8 desc[UR8][R76.64], R131 ;  /* 0x000000834c007986 */ /* 0x000fe8000c101108 */
[----:B------:R-:W-:Y:S04]  /*49800*/  STG.E.U8 desc[UR8][R78.64], R136 ;  /* 0x000000884e007986 */ /* 0x000fe8000c101108 */
[----:B------:R-:W-:Y:S04]  /*49810*/  STG.E.U8 desc[UR8][R80.64], R130 ;  /* 0x0000008250007986 */ /* 0x000fe8000c101108 */
[----:B------:R-:W-:Y:S04]  /*49820*/  STG.E.U8 desc[UR8][R82.64], R132 ;  /* 0x0000008452007986 */ /* 0x000fe8000c101108 */
[----:B------:R-:W-:Y:S04]  /*49830*/  STG.E.U8 desc[UR8][R84.64], R144 ;  /* 0x0000009054007986 */ /* 0x000fe8000c101108 */
[----:B------:R-:W-:Y:S01]  /*49840*/  STG.E.U8 desc[UR8][R86.64], R145 ;  /* 0x0000009156007986 */ /* 0x000fe2000c101108 */
[----:B------:R-:W-:-:S03]  /*49850*/  PRMT R119, R105, 0x7770, RZ ;  /* 0x0000777069777816 */ /* 0x000fc600000000ff */
        /* <DEDUP_REMOVED lines=33> */
[C---:B------:R-:W-:Y:S02]  /*49a70*/  PRMT R109, R101.reuse, 0x7772, RZ ;  /* 0x00007772656d7816 */ /* 0x040fe400000000ff */
[C---:B------:R-:W-:Y:S01]  /*49a80*/  PRMT R108, R101.reuse, 0x7771, RZ ;  /* 0x00007771656c7816 */ /* 0x040fe200000000ff */
[----:B------:R-:W-:Y:S01]  /*49a90*/  STG.E.U8 desc[UR8][R178.64], R126 ;  /* 0x0000007eb2007986 */ /* 0x000fe2000c101108 */
[----:B------:R-:W-:-:S03]  /*49aa0*/  PRMT R101, R101, 0x7770, RZ ;  /* 0x0000777065657816 */ /* 0x000fc600000000ff */
[----:B------:R-:W-:Y:S01]  /*49ab0*/  STG.E.U8 desc[UR8][R180.64], R121 ;  /* 0x00000079b4007986 */ /* 0x000fe2000c101108 */
[C---:B------:R-:W-:Y:S02]  /*49ac0*/  PRMT R106, R102.reuse, 0x7773, RZ ;  /* 0x00007773666a7816 */ /* 0x040fe400000000ff */
[C---:B------:R-:W-:Y:S01]  /*49ad0*/  PRMT R105, R102.reuse, 0x7772, RZ ;  /* 0x0000777266697816 */ /* 0x040fe200000000ff */
[----:B------:R-:W-:Y:S01]  /*49ae0*/  STG.E.U8 desc[UR8][R182.64], R122 ;  /* 0x0000007ab6007986 */ /* 0x000fe2000c101108 */
[----:B------:R-:W-:Y:S02]  /*49af0*/  PRMT R104, R102, 0x7771, RZ ;  /* 0x0000777166687816 */ /* 0x000fe400000000ff */
[C---:B------:R-:W-:Y:S01]  /*49b00*/  PRMT R113, R100.reuse, 0x7773, RZ ;  /* 0x0000777364717816 */ /* 0x040fe200000000ff */
[----:B------:R-:W-:Y:S01]  /*49b10*/  STG.E.U8 desc[UR8][R184.64], R117 ;  /* 0x00000075b8007986 */ /* 0x000fe2000c101108 */
[----:B------:R-:W-:Y:S02]  /*49b20*/  PRMT R112, R100, 0x7772, RZ ;  /* 0x0000777264707816 */ /* 0x000fe400000000ff */
[----:B------:R-:W-:Y:S01]  /*49b30*/  PRMT R102, R102, 0x7770, RZ ;  /* 0x0000777066667816 */ /* 0x000fe200000000ff */
[----:B------:R-:W-:Y:S01]  /*49b40*/  STG.E.U8 desc[UR8][R186.64], R118 ;  /* 0x00000076ba007986 */ /* 0x000fe2000c101108 */
[----:B------:R-:W-:-:S02]  /*49b50*/  PRMT R100, R103, 0x7773, RZ ;  /* 0x0000777367647816 */ /* 0x000fc400000000ff */
[C---:B------:R-:W-:Y:S01]  /*49b60*/  PRMT R3, R103.reuse, 0x7772, RZ ;  /* 0x0000777267037816 */ /* 0x040fe200000000ff */
[----:B------:R-:W-:Y:S01]  /*49b70*/  STG.E.U8 desc[UR8][R188.64], R107 ;  /* 0x0000006bbc007986 */ /* 0x000fe2000c101108 */
[C---:B------:R-:W-:Y:S02]  /*49b80*/  PRMT R2, R103.reuse, 0x7771, RZ ;  /* 0x0000777167027816 */ /* 0x040fe400000000ff */
[----:B------:R-:W-:Y:S01]  /*49b90*/  PRMT R103, R103, 0x7770, RZ ;  /* 0x0000777067677816 */ /* 0x000fe200000000ff */
[----:B------:R-:W-:Y:S04]  /*49ba0*/  STG.E.U8 desc[UR8][R190.64], R111 ;  /* 0x0000006fbe007986 */ /* 0x000fe8000c101108 */
[----:B------:R-:W-:Y:S04]  /*49bb0*/  STG.E.U8 desc[UR8][R192.64], R101 ;  /* 0x00000065c0007986 */ /* 0x000fe8000c101108 */
[----:B------:R-:W-:Y:S04]  /*49bc0*/  STG.E.U8 desc[UR8][R194.64], R108 ;  /* 0x0000006cc2007986 */ /* 0x000fe8000c101108 */
[----:B------:R-:W-:Y:S04]  /*49bd0*/  STG.E.U8 desc[UR8][R196.64], R102 ;  /* 0x00000066c4007986 */ /* 0x000fe8000c101108 */
[----:B------:R-:W-:Y:S04]  /*49be0*/  STG.E.U8 desc[UR8][R198.64], R104 ;  /* 0x00000068c6007986 */ /* 0x000fe8000c101108 */
[----:B------:R-:W-:Y:S04]  /*49bf0*/  STG.E.U8 desc[UR8][R200.64], R103 ;  /* 0x00000067c8007986 */ /* 0x000fe8000c101108 */
[----:B------:R-:W-:Y:S01]  /*49c00*/  STG.E.U8 desc[UR8][R202.64], R2 ;  /* 0x00000002ca007986 */ /* 0x000fe2000c101108 */
[----:B-1----:R-:W-:-:S03]  /*49c10*/  PRMT R33, R4, 0x7770, RZ ;  /* 0x0000777004217816 */ /* 0x002fc600000000ff */
        /* <DEDUP_REMOVED lines=12> */
[----:B------:R0:W-:Y:S01]  /*49ce0*/  STG.E.U8 desc[UR8][R216.64], R3 ;  /* 0x00000003d8007986 */ /* 0x0001e2000c101108 */
[C---:B------:R-:W-:Y:S01]  /*49cf0*/  PRMT R9, R7.reuse, 0x7773, RZ ;  /* 0x0000777307097816 */ /* 0x040fe200000000ff */
[----:B------:R-:W1:Y:S01]  /*49d00*/  S2R R12, SR_TID.X ;  /* 0x00000000000c7919 */ /* 0x000e620000002100 */
[C---:B------:R-:W-:Y:S02]  /*49d10*/  PRMT R11, R7.reuse, 0x7772, RZ ;  /* 0x00007772070b7816 */ /* 0x040fe400000000ff */
[C---:B------:R-:W-:Y:S01]  /*49d20*/  PRMT R5, R7.reuse, 0x7771, RZ ;  /* 0x0000777107057816 */ /* 0x040fe200000000ff */
[----:B------:R-:W-:Y:S01]  /*49d30*/  STG.E.U8 desc[UR8][R218.64], R100 ;  /* 0x00000064da007986 */ /* 0x000fe2000c101108 */
[----:B------:R-:W-:Y:S02]  /*49d40*/  PRMT R7, R7, 0x7770, RZ ;  /* 0x0000777007077816 */ /* 0x000fe400000000ff */
[----:B0-----:R-:W-:Y:S01]  /*49d50*/  PRMT R3, R6, 0x7771, RZ ;  /* 0x0000777106037816 */ /* 0x001fe200000000ff */
[----:B------:R-:W-:Y:S01]  /*49d60*/  STG.E.U8 desc[UR8][R220.64], R33 ;  /* 0x00000021dc007986 */ /* 0x000fe2000c101108 */
[----:B------:R-:W-:-:S03]  /*49d70*/  PRMT R23, R4, 0x7772, RZ ;  /* 0x0000777204177816 */ /* 0x000fc600000000ff */
[----:B------:R-:W-:Y:S01]  /*49d80*/  STG.E.U8 desc[UR8][R222.64], R31 ;  /* 0x0000001fde007986 */ /* 0x000fe2000c101108 */
[----:B------:R-:W-:-:S03]  /*49d90*/  PRMT R21, R4, 0x7773, RZ ;  /* 0x0000777304157816 */ /* 0x000fc600000000ff */
[----:B------:R-:W-:Y:S04]  /*49da0*/  STG.E.U8 desc[UR8][R224.64], R29 ;  /* 0x0000001de0007986 */ /* 0x000fe8000c101108 */
[----:B------:R-:W-:Y:S01]  /*49db0*/  STG.E.U8 desc[UR8][R226.64], R27 ;  /* 0x0000001be2007986 */ /* 0x000fe2000c101108 */
[----:B------:R-:W-:-:S03]  /*49dc0*/  PRMT R15, R6, 0x7772, RZ ;  /* 0x00007772060f7816 */ /* 0x000fc600000000ff */
[----:B------:R-:W-:Y:S01]  /*49dd0*/  STG.E.U8 desc[UR8][R228.64], R25 ;  /* 0x00000019e4007986 */ /* 0x000fe2000c101108 */
[----:B------:R-:W-:-:S03]  /*49de0*/  PRMT R13, R6, 0x7773, RZ ;  /* 0x00007773060d7816 */ /* 0x000fc600000000ff */
[----:B------:R0:W-:Y:S04]  /*49df0*/  STG.E.U8 desc[UR8][R230.64], R3 ;  /* 0x00000003e6007986 */ /* 0x0001e8000c101108 */
[----:B------:R-:W-:Y:S04]  /*49e00*/  STG.E.U8 desc[UR8][R232.64], R7 ;  /* 0x00000007e8007986 */ /* 0x000fe8000c101108 */
[----:B------:R2:W-:Y:S04]  /*49e10*/  STG.E.U8 desc[UR8][R234.64], R5 ;  /* 0x00000005ea007986 */ /* 0x0005e8000c101108 */
[----:B------:R-:W-:Y:S04]  /*49e20*/  STG.E.U8 desc[UR8][R236.64], R23 ;  /* 0x00000017ec007986 */ /* 0x000fe8000c101108 */
[----:B------:R-:W-:Y:S04]  /*49e30*/  STG.E.U8 desc[UR8][R238.64], R21 ;  /* 0x00000015ee007986 */ /* 0x000fe8000c101108 */
[----:B------:R-:W-:Y:S04]  /*49e40*/  STG.E.U8 desc[UR8][R240.64], R19 ;  /* 0x00000013f0007986 */ /* 0x000fe8000c101108 */
[----:B------:R-:W-:Y:S04]  /*49e50*/  STG.E.U8 desc[UR8][R242.64], R17 ;  /* 0x00000011f2007986 */ /* 0x000fe8000c101108 */
[----:B------:R-:W-:Y:S04]  /*49e60*/  STG.E.U8 desc[UR8][R244.64], R15 ;  /* 0x0000000ff4007986 */ /* 0x000fe8000c101108 */
[----:B------:R3:W-:Y:S04]  /*49e70*/  STG.E.U8 desc[UR8][R246.64], R13 ;  /* 0x0000000df6007986 */ /* 0x0007e8000c101108 */
[----:B------:R-:W-:Y:S04]  /*49e80*/  STG.E.U8 desc[UR8][R248.64], R11 ;  /* 0x0000000bf8007986 */ /* 0x000fe8000c101108 */
[----:B------:R-:W-:Y:S01]  /*49e90*/  STG.E.U8 desc[UR8][R250.64], R9 ;  /* 0x00000009fa007986 */ /* 0x000fe2000c101108 */
[----:B----4-:R-:W-:-:S02]  /*49ea0*/  FSEL R4, R22, -INF , P3 ;  /* 0xff80000016047808 */ /* 0x010fc40001800000 */
[----:B------:R-:W-:Y:S02]  /*49eb0*/  FSEL R2, R20, -INF , P2 ;  /* 0xff80000014027808 */ /* 0x000fe40001000000 */
[----:B0-----:R-:W-:Y:S01]  /*49ec0*/  FSEL R3, R8, -INF , P1 ;  /* 0xff80000008037808 */ /* 0x001fe20000800000 */
[----:B-1----:R-:W-:Y:S01]  /*49ed0*/  IMAD.SHL.U32 R8, R12, 0x2, RZ ;  /* 0x000000020c087824 */ /* 0x002fe200078e00ff */
[----:B--2---:R-:W-:-:S04]  /*49ee0*/  FSEL R5, R18, -INF , P0 ;  /* 0xff80000012057808 */ /* 0x004fc80000000000 */
[----:B------:R-:W-:Y:S01]  /*49ef0*/  LOP3.LUT R8, R8, 0x1f8, RZ, 0xc0, !PT ;  /* 0x000001f808087812 */ /* 0x000fe200078ec0ff */
[----:B------:R-:W-:Y:S01]  /*49f00*/  FFMA R6, R4, 0.69314718246459960938, R16 ;  /* 0x3f31721804067823 */ /* 0x000fe20000000010 */
[----:B------:R-:W-:Y:S01]  /*49f10*/  FFMA R4, R3, 0.69314718246459960938, R252 ;  /* 0x3f31721803047823 */ /* 0x000fe200000000fc */
[----:B------:R-:W-:Y:S01]  /*49f20*/  FFMA R5, R5, 0.69314718246459960938, R0 ;  /* 0x3f31721805057823 */ /* 0x000fe20000000000 */
[----:B------:R-:W-:Y:S01]  /*49f30*/  BAR.SYNC.DEFER_BLOCKING 0x0 ;  /* 0x0000000000007b1d */ /* 0x000fe20000010000 */
[----:B------:R-:W-:-:S05]  /*49f40*/  FFMA R7, R2, 0.69314718246459960938, R14 ;  /* 0x3f31721802077823 */ /* 0x000fca000000000e */
[----:B------:R-:W-:Y:S04]  /*49f50*/  STS.64 [R8+UR5], R6 ;  /* 0x0000000608007988 */ /* 0x000fe80008000a05 */
[----:B------:R-:W-:Y:S01]  /*49f60*/  STS.64 [R8+UR5+0x200], R4 ;  /* 0x0002000408007988 */ /* 0x000fe20008000a05 */
[----:B------:R-:W-:Y:S08]  /*49f70*/  BAR.SYNC.DEFER_BLOCKING 0x0 ;  /* 0x0000000000007b1d */ /* 0x000ff00000010000 */
[----:B------:R-:W0:Y:S01]  /*49f80*/  S2UR UR7, SR_CTAID.Y ;  /* 0x00000000000779c3 */ /* 0x000e220000002600 */
[----:B------:R-:W-:-:S07]  /*49f90*/  LOP3.LUT R14, R12, 0xff, RZ, 0xc0, !PT ;  /* 0x000000ff0c0e7812 */ /* 0x000fce00078ec0ff */
[----:B---3--:R-:W1:Y:S01]  /*49fa0*/  LDC.64 R12, c[0x0][0x230] ;  /* 0x00008c00ff0c7b82 */ /* 0x008e620000000a00 */
[----:B------:R2:W3:Y:S02]  /*49fb0*/  LDS R11, [R10] ;  /* 0x000000000a0b7984 */ /* 0x0004e40000000800 */
[----:B--2---:R-:W2:Y:S01]  /*49fc0*/  S2R R10, SR_CTAID.X ;  /* 0x00000000000a7919 */ /* 0x004ea20000002500 */
[----:B0-----:R-:W-:-:S04]  /*49fd0*/  UIMAD UR4, UR7, UR4, URZ ;  /* 0x00000004070472a4 */ /* 0x001fc8000f8e023f */
[----:B------:R-:W-:Y:S02]  /*49fe0*/  USHF.L.U32 UR7, UR4, 0x2, URZ ;  /* 0x0000000204077899 */ /* 0x000fe4000800063f */
[----:B------:R-:W-:Y:S01]  /*49ff0*/  UIMAD.WIDE UR4, UR4, 0x4, URZ ;  /* 0x00000004040478a5 */ /* 0x000fe2000f8e023f */
[----:B--2---:R-:W-:-:S04]  /*4a000*/  IMAD R10, R10, 0x100, R14 ;  /* 0x000001000a0a7824 */ /* 0x004fc800078e020e */
[C---:B------:R-:W-:Y:S02]  /*4a010*/  IMAD.SHL.U32 R3, R10.reuse, 0x4, RZ ;  /* 0x000000040a037824 */ /* 0x040fe400078e00ff */
[----:B------:R-:W-:-:S03]  /*4a020*/  IMAD.HI R0, R10, 0x4, RZ ;  /* 0x000000040a007827 */ /* 0x000fc600078e02ff */
[----:B-1----:R-:W-:-:S04]  /*4a030*/  IADD3 R2, P0, P1, R3, UR7, R12 ;  /* 0x0000000703027c10 */ /* 0x002fc8000f91e00c */
[----:B------:R-:W-:-:S05]  /*4a040*/  IADD3.X R3, R0, UR5, R13, P0, P1 ;  /* 0x0000000500037c10 */ /* 0x000fca00087e240d */
[----:B---3--:R-:W-:Y:S01]  /*4a050*/  STG.E desc[UR8][R2.64], R11 ;  /* 0x0000000b02007986 */ /* 0x008fe2000c101908 */
[----:B------:R-:W-:Y:S05]  /*4a060*/  EXIT ;  /* 0x000000000000794d */ /* 0x000fea0003800000 */
.L_x_2:
[----:B------:R-:W-:-:S00]  /*4a070*/  BRA `(.L_x_2) ;  /* 0xfffffffc00fc7947 */ /* 0x000fc0000383ffff */
[----:B------:R-:W-:-:S00]  /*4a080*/  NOP ;  /* 0x0000000000007918 */ /* 0x000fc00000000000 */
[----:B------:R-:W-:-:S00]  /*4a090*/  NOP ;  /* 0x0000000000007918 */ /* 0x000fc00000000000 */
[----:B------:R-:W-:-:S00]  /*4a0a0*/  NOP ;  /* 0x0000000000007918 */ /* 0x000fc00000000000 */
[----:B------:R-:W-:-:S00]  /*4a0b0*/  NOP ;  /* 0x0000000000007918 */ /* 0x000fc00000000000 */
[----:B------:R-:W-:-:S00]  /*4a0c0*/  NOP ;  /* 0x0000000000007918 */ /* 0x000fc00000000000 */
[----:B------:R-:W-:-:S00]  /*4a0d0*/  NOP ;  /* 0x0000000000007918 */ /* 0x000fc00000000000 */
[----:B------:R-:W-:-:S00]  /*4a0e0*/  NOP ;  /* 0x0000000000007918 */ /* 0x000fc00000000000 */
[----:B------:R-:W-:-:S00]  /*4a0f0*/  NOP ;  /* 0x0000000000007918 */ /* 0x000fc00000000000 */
.L_x_3:


//--------------------- .nv.global.init           --------------------------
	.section	.nv.global.init,"aw",@progbits
.nv.global.init:
	.type		_$_str,@object
	.size		_$_str,(.L_0 - _$_str)
_$_str:
        /*0000*/ 	.byte	0x5f, 0x5f, 0x43, 0x55, 0x44, 0x41, 0x5f, 0x46, 0x54, 0x5a, 0x00
.L_0:


//--------------------- .nv.shared.attn_fwd       --------------------------
	.section	.nv.shared.attn_fwd,"aw",@nobits
	.sectionflags	@""
	.align	16
	.zero		1024


//--------------------- .nv.shared.reserved.0     --------------------------
	.section	.nv.shared.reserved.0,"aw",@nobits
	.weak		__nv_reservedSMEM_offset_0_alias
	.size		__nv_reservedSMEM_offset_0_alias, 0, 0
	.other		__nv_reservedSMEM_offset_0_alias,@"STO_CUDA_RESERVED_SHARED STV_DEFAULT"
__nv_reservedSMEM_offset_0_alias:
	.zero		0


//--------------------- .nv.constant0.attn_fwd    --------------------------
	.section	.nv.constant0.attn_fwd,"a",@progbits
	.sectionflags	@""
	.align	4
.nv.constant0.attn_fwd:
	.zero		664


//--------------------- SYMBOLS --------------------------

	.type		.nv.reservedSmem.offset0,@object
	.size		.nv.reservedSmem.offset0,0x4
